	.target	sm_90a

	.elftype	@"ET_EXEC"


//--------------------- .note.nv.tkinfo           --------------------------
	.section	.note.nv.tkinfo,"",@"SHT_NOTE"
	.sectionflags	@"SHF_NOTE_NV_TKINFO"
	.tkinfo
        /*0018*/ 	.word	0x00000002
        /*0030*/ 	.string	""
        /*0030*/ 	.string	"ptxas"
        /*0030*/ 	.string	"Cuda compilation tools, release 13.0, V13.0.88"
        /*0030*/ 	.string	"Build cuda_13.0.r13.0/compiler.36424714_0"
        /*0030*/ 	.string	"-v  -suppress-debug-info  -lineinfo  -arch sm_90a "



//--------------------- .note.nv.cuinfo           --------------------------
	.section	.note.nv.cuinfo,"",@"SHT_NOTE"
	.sectionflags	@"SHF_NOTE_NV_CUINFO"
        /*0018*/ 	.short	0x0002
        /*001a*/ 	.short	0x005a
        /*001c*/ 	.short	0x0082
	.zero		2


//--------------------- .nv.info                  --------------------------
	.section	.nv.info,"",@"SHT_CUDA_INFO"
	.align	4


	//----- nvinfo : EIATTR_REGCOUNT
	.align		4
        /*0000*/ 	.byte	0x04, 0x2f
        /*0002*/ 	.short	(.L_1 - .L_0)
	.align		4
.L_0:
        /*0004*/ 	.word	index@(matmul_kernel)
        /*0008*/ 	.word	0x000000ff


	//----- nvinfo : EIATTR_FRAME_SIZE
	.align		4
.L_1:
        /*000c*/ 	.byte	0x04, 0x11
        /*000e*/ 	.short	(.L_3 - .L_2)
	.align		4
.L_2:
        /*0010*/ 	.word	index@(matmul_kernel)
        /*0014*/ 	.word	0x00000a98


	//----- nvinfo : EIATTR_MIN_STACK_SIZE
	.align		4
.L_3:
        /*0018*/ 	.byte	0x04, 0x12
        /*001a*/ 	.short	(.L_5 - .L_4)
	.align		4
.L_4:
        /*001c*/ 	.word	index@(matmul_kernel)
        /*0020*/ 	.word	0x00000a98
.L_5:


//--------------------- .nv.compat                --------------------------
	.section	.nv.compat,"",@"SHT_CUDA_COMPAT_INFO"
	.align	4
        /*0000*/ 	.byte	0x02, 0x09, 0x01, 0x00, 0x02, 0x02, 0x04, 0x00, 0x02, 0x05, 0x05, 0x00, 0x03, 0x07, 0x01, 0x01
        /*0010*/ 	.byte	0x02, 0x03, 0x00, 0x00, 0x02, 0x06, 0x01, 0x00, 0x04, 0x0b, 0x08, 0x00, 0x00, 0x00, 0x00, 0x00
        /*0020*/ 	.byte	0x00, 0x00, 0x00, 0x00


//--------------------- .nv.info.matmul_kernel    --------------------------
	.section	.nv.info.matmul_kernel,"",@"SHT_CUDA_INFO"
	.sectionflags	@""
	.align	4


	//----- nvinfo : EIATTR_CUDA_API_VERSION
	.align		4
        /*0000*/ 	.byte	0x04, 0x37
        /*0002*/ 	.short	(.L_7 - .L_6)
.L_6:
        /*0004*/ 	.word	0x00000082


	//----- nvinfo : EIATTR_KPARAM_INFO
	.align		4
.L_7:
        /*0008*/ 	.byte	0x04, 0x17
        /*000a*/ 	.short	(.L_9 - .L_8)
.L_8:
        /*000c*/ 	.word	0x00000000
        /*0010*/ 	.short	0x000d
        /*0012*/ 	.short	0x0048
        /*0014*/ 	.byte	0x00, 0xf4, 0x21, 0x00


	//----- nvinfo : EIATTR_KPARAM_INFO
	.align		4
.L_9:
        /*0018*/ 	.byte	0x04, 0x17
        /*001a*/ 	.short	(.L_11 - .L_10)
.L_10:
        /*001c*/ 	.word	0x00000000
        /*0020*/ 	.short	0x000c
        /*0022*/ 	.short	0x0040
        /*0024*/ 	.byte	0x00, 0xf4, 0x21, 0x00


	//----- nvinfo : EIATTR_KPARAM_INFO
	.align		4
.L_11:
        /*0028*/ 	.byte	0x04, 0x17
        /*002a*/ 	.short	(.L_13 - .L_12)
.L_12:
        /*002c*/ 	.word	0x00000000
        /*0030*/ 	.short	0x000b
        /*0032*/ 	.short	0x0038
        /*0034*/ 	.byte	0x00, 0xf0, 0x11, 0x00


	//----- nvinfo : EIATTR_KPARAM_INFO
	.align		4
.L_13:
        /*0038*/ 	.byte	0x04, 0x17
        /*003a*/ 	.short	(.L_15 - .L_14)
.L_14:
        /*003c*/ 	.word	0x00000000
        /*0040*/ 	.short	0x000a
        /*0042*/ 	.short	0x0034
        /*0044*/ 	.byte	0x00, 0xf0, 0x11, 0x00


	//----- nvinfo : EIATTR_KPARAM_INFO
	.align		4
.L_15:
        /*0048*/ 	.byte	0x04, 0x17
        /*004a*/ 	.short	(.L_17 - .L_16)
.L_16:
        /*004c*/ 	.word	0x00000000
        /*0050*/ 	.short	0x0009
        /*0052*/ 	.short	0x0030
        /*0054*/ 	.byte	0x00, 0xf0, 0x11, 0x00


	//----- nvinfo : EIATTR_KPARAM_INFO
	.align		4
.L_17:
        /*0058*/ 	.byte	0x04, 0x17
        /*005a*/ 	.short	(.L_19 - .L_18)
.L_18:
        /*005c*/ 	.word	0x00000000
        /*0060*/ 	.short	0x0008
        /*0062*/ 	.short	0x002c
        /*0064*/ 	.byte	0x00, 0xf0, 0x11, 0x00


	//----- nvinfo : EIATTR_KPARAM_INFO
	.align		4
.L_19:
        /*0068*/ 	.byte	0x04, 0x17
        /*006a*/ 	.short	(.L_21 - .L_20)
.L_20:
        /*006c*/ 	.word	0x00000000
        /*0070*/ 	.short	0x0007
        /*0072*/ 	.short	0x0028
        /*0074*/ 	.byte	0x00, 0xf0, 0x11, 0x00


	//----- nvinfo : EIATTR_KPARAM_INFO
	.align		4
.L_21:
        /*0078*/ 	.byte	0x04, 0x17
        /*007a*/ 	.short	(.L_23 - .L_22)
.L_22:
        /*007c*/ 	.word	0x00000000
        /*0080*/ 	.short	0x0006
        /*0082*/ 	.short	0x0024
        /*0084*/ 	.byte	0x00, 0xf0, 0x11, 0x00


	//----- nvinfo : EIATTR_KPARAM_INFO
	.align		4
.L_23:
        /*0088*/ 	.byte	0x04, 0x17
        /*008a*/ 	.short	(.L_25 - .L_24)
.L_24:
        /*008c*/ 	.word	0x00000000
        /*0090*/ 	.short	0x0005
        /*0092*/ 	.short	0x0020
        /*0094*/ 	.byte	0x00, 0xf0, 0x11, 0x00


	//----- nvinfo : EIATTR_KPARAM_INFO
	.align		4
.L_25:
        /*0098*/ 	.byte	0x04, 0x17
        /*009a*/ 	.short	(.L_27 - .L_26)
.L_26:
        /*009c*/ 	.word	0x00000000
        /*00a0*/ 	.short	0x0004
        /*00a2*/ 	.short	0x001c
        /*00a4*/ 	.byte	0x00, 0xf0, 0x11, 0x00


	//----- nvinfo : EIATTR_KPARAM_INFO
	.align		4
.L_27:
        /*00a8*/ 	.byte	0x04, 0x17
        /*00aa*/ 	.short	(.L_29 - .L_28)
.L_28:
        /*00ac*/ 	.word	0x00000000
        /*00b0*/ 	.short	0x0003
        /*00b2*/ 	.short	0x0018
        /*00b4*/ 	.byte	0x00, 0xf0, 0x11, 0x00


	//----- nvinfo : EIATTR_KPARAM_INFO
	.align		4
.L_29:
        /*00b8*/ 	.byte	0x04, 0x17
        /*00ba*/ 	.short	(.L_31 - .L_30)
.L_30:
        /*00bc*/ 	.word	0x00000000
        /*00c0*/ 	.short	0x0002
        /*00c2*/ 	.short	0x0010
        /*00c4*/ 	.byte	0x00, 0xf4, 0x21, 0x00


	//----- nvinfo : EIATTR_KPARAM_INFO
	.align		4
.L_31:
        /*00c8*/ 	.byte	0x04, 0x17
        /*00ca*/ 	.short	(.L_33 - .L_32)
.L_32:
        /*00cc*/ 	.word	0x00000000
        /*00d0*/ 	.short	0x0001
        /*00d2*/ 	.short	0x0008
        /*00d4*/ 	.byte	0x00, 0xf4, 0x21, 0x00


	//----- nvinfo : EIATTR_KPARAM_INFO
	.align		4
.L_33:
        /*00d8*/ 	.byte	0x04, 0x17
        /*00da*/ 	.short	(.L_35 - .L_34)
.L_34:
        /*00dc*/ 	.word	0x00000000
        /*00e0*/ 	.short	0x0000
        /*00e2*/ 	.short	0x0000
        /*00e4*/ 	.byte	0x00, 0xf4, 0x21, 0x00


	//----- nvinfo : EIATTR_SPARSE_MMA_MASK
	.align		4
.L_35:
        /*00e8*/ 	.byte	0x03, 0x50
        /*00ea*/ 	.short	0x0000


	//----- nvinfo : EIATTR_MAXREG_COUNT
	.align		4
        /*00ec*/ 	.byte	0x03, 0x1b
        /*00ee*/ 	.short	0x00ff


	//----- nvinfo : EIATTR_NUM_BARRIERS
	.align		4
        /*00f0*/ 	.byte	0x02, 0x4c
        /*00f2*/ 	.byte	0x01
	.zero		1


	//----- nvinfo : EIATTR_ANNOTATIONS
	.align		4
        /*00f4*/ 	.byte	0x04, 0x55
        /*00f6*/ 	.short	(.L_37 - .L_36)


	//   ....[0]....
.L_36:
        /*00f8*/ 	.word	0x00000001
        /*00fc*/ 	.byte	0x50, 0x05, 0x00, 0x00, 0x01, 0x00, 0x00, 0x00, 0x90, 0x05, 0x00, 0x00, 0x01, 0x00, 0x00, 0x00
        /* <DEDUP_REMOVED lines=1031> */
        /*417c*/ 	.byte	0x60, 0x59, 0x01, 0x00


	//----- nvinfo : EIATTR_MERCURY_ISA_VERSION
	.align		4
.L_37:
        /*4180*/ 	.byte	0x03, 0x5f
        /*4182*/ 	.short	0x0101


	//----- nvinfo : EIATTR_EXIT_INSTR_OFFSETS
	.align		4
        /*4184*/ 	.byte	0x04, 0x1c
        /*4186*/ 	.short	(.L_39 - .L_38)


	//   ....[0]....
.L_38:
        /*4188*/ 	.word	0x000211c0


	//   ....[1]....
        /*418c*/ 	.word	0x000211e0


	//----- nvinfo : EIATTR_REQNTID
	.align		4
.L_39:
        /*4190*/ 	.byte	0x04, 0x10
        /*4192*/ 	.short	(.L_41 - .L_40)
.L_40:
        /*4194*/ 	.word	0x00000080
        /*4198*/ 	.word	0x00000001
        /*419c*/ 	.word	0x00000001


	//----- nvinfo : EIATTR_CBANK_PARAM_SIZE
	.align		4
.L_41:
        /*41a0*/ 	.byte	0x03, 0x19
        /*41a2*/ 	.short	0x0050


	//----- nvinfo : EIATTR_PARAM_CBANK
	.align		4
        /*41a4*/ 	.byte	0x04, 0x0a
        /*41a6*/ 	.short	(.L_43 - .L_42)
	.align		4
.L_42:
        /*41a8*/ 	.word	index@(.nv.constant0.matmul_kernel)
        /*41ac*/ 	.short	0x0210
        /*41ae*/ 	.short	0x0050


	//----- nvinfo : EIATTR_SW_WAR
	.align		4
.L_43:
        /*41b0*/ 	.byte	0x04, 0x36
        /*41b2*/ 	.short	(.L_45 - .L_44)
.L_44:
        /*41b4*/ 	.word	0x00000008
.L_45:


//--------------------- .nv.callgraph             --------------------------
	.section	.nv.callgraph,"",@"SHT_CUDA_CALLGRAPH"
	.align	4
	.sectionentsize	8
	.align		4
        /*0000*/ 	.word	0x00000000
	.align		4
        /*0004*/ 	.word	0xffffffff
	.align		4
        /*0008*/ 	.word	0x00000000
	.align		4
        /*000c*/ 	.word	0xfffffffe
	.align		4
        /*0010*/ 	.word	0x00000000
	.align		4
        /*0014*/ 	.word	0xfffffffd
	.align		4
        /*0018*/ 	.word	0x00000000
	.align		4
        /*001c*/ 	.word	0xfffffffc


//--------------------- .text.matmul_kernel       --------------------------
	.section	.text.matmul_kernel,"ax",@progbits
	.align	128
        .global         matmul_kernel
        .type           matmul_kernel,@function
        .size           matmul_kernel,(.L_x_4 - matmul_kernel)
        .other          matmul_kernel,@"STO_CUDA_ENTRY STV_DEFAULT"
matmul_kernel:
.text.matmul_kernel:
[----:B------:R-:W0:Y:S08]  /*0000*/  LDC R1, c[0x0][0x28] ;  /* 0x00000a00ff017b82 */ /* 0x000e300000000800 */
[----:B------:R-:W1:Y:S01]  /*0010*/  LDC.64 R4, c[0x0][0x228] ;  /* 0x00008a00ff047b82 */ /* 0x000e620000000a00 */
[----:B------:R-:W2:Y:S01]  /*0020*/  S2R R7, SR_CTAID.X ;  /* 0x0000000000077919 */ /* 0x000ea20000002500 */
[----:B------:R-:W-:Y:S01]  /*0030*/  UMOV UR7, 0x400 ;  /* 0x0000040000077882 */ /* 0x000fe20000000000 */
[----:B------:R-:W-:Y:S01]  /*0040*/  ULDC.64 UR44, c[0x0][0x208] ;  /* 0x00008200002c7ab9 */ /* 0x000fe20000000a00 */
[----:B0-----:R-:W-:-:S04]  /*0050*/  VIADD R1, R1, 0xfffff568 ;  /* 0xfffff56801017836 */ /* 0x001fc80000000000 */
[----:B------:R-:W0:Y:S01]  /*0060*/  S2UR UR4, SR_CgaCtaId ;  /* 0x00000000000479c3 */ /* 0x000e220000008800 */
[----:B-1----:R-:W-:-:S05]  /*0070*/  VIADD R0, R5, 0x7f ;  /* 0x0000007f05007836 */ /* 0x002fca0000000000 */
[----:B------:R-:W-:Y:S01]  /*0080*/  SHF.R.S32.HI R3, RZ, 0x1f, R0 ;  /* 0x0000001fff037819 */ /* 0x000fe20000011400 */
[----:B0-----:R-:W-:-:S03]  /*0090*/  ULEA UR7, UR4, UR7, 0x18 ;  /* 0x0000000704077291 */ /* 0x001fc6000f8ec03f */
[----:B------:R-:W-:Y:S02]  /*00a0*/  LEA.HI R3, R3, R0, RZ, 0x7 ;  /* 0x0000000003037211 */ /* 0x000fe400078f38ff */
[----:B--2---:R-:W-:Y:S02]  /*00b0*/  IABS R10, R7 ;  /* 0x00000007000a7213 */ /* 0x004fe40000000000 */
[----:B------:R-:W-:-:S05]  /*00c0*/  SHF.R.S32.HI R3, RZ, 0x7, R3 ;  /* 0x00000007ff037819 */ /* 0x000fca0000011403 */
[----:B------:R-:W-:-:S05]  /*00d0*/  IMAD.SHL.U32 R6, R3, 0x4, RZ ;  /* 0x0000000403067824 */ /* 0x000fca00078e00ff */
[-C--:B------:R-:W-:Y:S02]  /*00e0*/  IABS R9, R6.reuse ;  /* 0x0000000600097213 */ /* 0x080fe40000000000 */
[----:B------:R-:W-:Y:S02]  /*00f0*/  IABS R12, R6 ;  /* 0x00000006000c7213 */ /* 0x000fe40000000000 */
[----:B------:R-:W0:Y:S08]  /*0100*/  I2F.RP R0, R9 ;  /* 0x0000000900007306 */ /* 0x000e300000209400 */
[----:B0-----:R-:W0:Y:S02]  /*0110*/  MUFU.RCP R0, R0 ;  /* 0x0000000000007308 */ /* 0x001e240000001000 */
[----:B0-----:R-:W-:-:S02]  /*0120*/  VIADD R2, R0, 0xffffffe ;  /* 0x0ffffffe00027836 */ /* 0x001fc40000000000 */
[----:B------:R-:W-:-:S04]  /*0130*/  IMAD.MOV R0, RZ, RZ, -R12 ;  /* 0x000000ffff007224 */ /* 0x000fc800078e0a0c */
[----:B------:R0:W1:Y:S01]  /*0140*/  F2I.FTZ.U32.TRUNC.NTZ R3, R2 ;  /* 0x0000000200037305 */ /* 0x000062000021f000 */
[----:B------:R-:W2:Y:S01]  /*0150*/  LDC R12, c[0x0][0x230] ;  /* 0x00008c00ff0c7b82 */ /* 0x000ea20000000800 */
[----:B0-----:R-:W-:Y:S02]  /*0160*/  IMAD.MOV.U32 R2, RZ, RZ, RZ ;  /* 0x000000ffff027224 */ /* 0x001fe400078e00ff */
[----:B-1----:R-:W-:-:S04]  /*0170*/  IMAD.MOV R8, RZ, RZ, -R3 ;  /* 0x000000ffff087224 */ /* 0x002fc800078e0a03 */
[----:B------:R-:W-:Y:S02]  /*0180*/  IMAD R11, R8, R9, RZ ;  /* 0x00000009080b7224 */ /* 0x000fe400078e02ff */
[----:B------:R-:W-:Y:S02]  /*0190*/  IMAD.MOV.U32 R8, RZ, RZ, R10 ;  /* 0x000000ffff087224 */ /* 0x000fe400078e000a */
[----:B------:R-:W-:-:S04]  /*01a0*/  IMAD.HI.U32 R3, R3, R11, R2 ;  /* 0x0000000b03037227 */ /* 0x000fc800078e0002 */
[----:B--2---:R-:W-:Y:S02]  /*01b0*/  VIADD R12, R12, 0x3f ;  /* 0x0000003f0c0c7836 */ /* 0x004fe40000000000 */
[----:B------:R-:W-:-:S04]  /*01c0*/  IMAD.HI.U32 R3, R3, R8, RZ ;  /* 0x0000000803037227 */ /* 0x000fc800078e00ff */
[----:B------:R-:W-:-:S05]  /*01d0*/  IMAD R0, R3, R0, R8 ;  /* 0x0000000003007224 */ /* 0x000fca00078e0208 */
[----:B------:R-:W-:-:S13]  /*01e0*/  ISETP.GT.U32.AND P1, PT, R9, R0, PT ;  /* 0x000000000900720c */ /* 0x000fda0003f24070 */
[----:B------:R-:W-:Y:S02]  /*01f0*/  @!P1 IMAD.IADD R0, R0, 0x1, -R9 ;  /* 0x0000000100009824 */ /* 0x000fe400078e0a09 */
[----:B------:R-:W-:Y:S01]  /*0200*/  @!P1 VIADD R3, R3, 0x1 ;  /* 0x0000000103039836 */ /* 0x000fe20000000000 */
[----:B------:R-:W-:Y:S02]  /*0210*/  ISETP.NE.AND P1, PT, R6, RZ, PT ;  /* 0x000000ff0600720c */ /* 0x000fe40003f25270 */
[----:B------:R-:W-:Y:S02]  /*0220*/  ISETP.GE.U32.AND P0, PT, R0, R9, PT ;  /* 0x000000090000720c */ /* 0x000fe40003f06070 */
[----:B------:R-:W-:-:S04]  /*0230*/  LOP3.LUT R0, R7, R6, RZ, 0x3c, !PT ;  /* 0x0000000607007212 */ /* 0x000fc800078e3cff */
[----:B------:R-:W-:Y:S01]  /*0240*/  ISETP.GE.AND P2, PT, R0, RZ, PT ;  /* 0x000000ff0000720c */ /* 0x000fe20003f46270 */
[----:B------:R-:W-:-:S06]  /*0250*/  VIADD R0, R4, 0xff ;  /* 0x000000ff04007836 */ /* 0x000fcc0000000000 */
[----:B------:R-:W-:-:S04]  /*0260*/  @P0 VIADD R3, R3, 0x1 ;  /* 0x0000000103030836 */ /* 0x000fc80000000000 */
[----:B------:R-:W-:Y:S01]  /*0270*/  IMAD.MOV.U32 R2, RZ, RZ, R3 ;  /* 0x000000ffff027224 */ /* 0x000fe200078e0003 */
[----:B------:R-:W-:-:S03]  /*0280*/  SHF.R.S32.HI R3, RZ, 0x1f, R0 ;  /* 0x0000001fff037819 */ /* 0x000fc60000011400 */
[----:B------:R-:W-:Y:S01]  /*0290*/  @!P2 IMAD.MOV R2, RZ, RZ, -R2 ;  /* 0x000000ffff02a224 */ /* 0x000fe200078e0a02 */
[----:B------:R-:W-:Y:S02]  /*02a0*/  @!P1 LOP3.LUT R2, RZ, R6, RZ, 0x33, !PT ;  /* 0x00000006ff029212 */ /* 0x000fe400078e33ff */
[----:B------:R-:W-:-:S03]  /*02b0*/  LEA.HI R3, R3, R0, RZ, 0x8 ;  /* 0x0000000003037211 */ /* 0x000fc600078f40ff */
[----:B------:R-:W-:Y:S02]  /*02c0*/  IMAD.SHL.U32 R8, R2, 0x4, RZ ;  /* 0x0000000402087824 */ /* 0x000fe400078e00ff */
[----:B------:R-:W-:-:S03]  /*02d0*/  IMAD.MOV R2, RZ, RZ, -R2 ;  /* 0x000000ffff027224 */ /* 0x000fc600078e0a02 */
[----:B------:R-:W-:Y:S01]  /*02e0*/  LEA.HI.SX32 R3, R3, -R8, 0x18 ;  /* 0x8000000803037211 */ /* 0x000fe200078fc2ff */
[----:B------:R-:W-:-:S03]  /*02f0*/  IMAD R6, R6, R2, R7 ;  /* 0x0000000206067224 */ /* 0x000fc600078e0207 */
[----:B------:R-:W-:Y:S02]  /*0300*/  VIMNMX R13, R3, 0x4, PT ;  /* 0x00000004030d7848 */ /* 0x000fe40003fe0100 */
[----:B------:R-:W-:Y:S02]  /*0310*/  IABS R11, R6 ;  /* 0x00000006000b7213 */ /* 0x000fe40000000000 */
[----:B------:R-:W-:-:S04]  /*0320*/  IABS R9, R13 ;  /* 0x0000000d00097213 */ /* 0x000fc80000000000 */
[----:B------:R-:W0:Y:S08]  /*0330*/  I2F.RP R0, R9 ;  /* 0x0000000900007306 */ /* 0x000e300000209400 */
[----:B0-----:R-:W0:Y:S02]  /*0340*/  MUFU.RCP R0, R0 ;  /* 0x0000000000007308 */ /* 0x001e240000001000 */
[----:B0-----:R-:W-:-:S06]  /*0350*/  VIADD R3, R0, 0xffffffe ;  /* 0x0ffffffe00037836 */ /* 0x001fcc0000000000 */
[----:B------:R-:W0:Y:S02]  /*0360*/  F2I.FTZ.U32.TRUNC.NTZ R3, R3 ;  /* 0x0000000300037305 */ /* 0x000e24000021f000 */
[----:B0-----:R-:W-:-:S04]  /*0370*/  IMAD.MOV R10, RZ, RZ, -R3 ;  /* 0x000000ffff0a7224 */ /* 0x001fc800078e0a03 */
[----:B------:R-:W-:Y:S01]  /*0380*/  IMAD.MOV.U32 R2, RZ, RZ, R10 ;  /* 0x000000ffff027224 */ /* 0x000fe200078e000a */
[----:B------:R-:W-:-:S03]  /*0390*/  IABS R10, R13 ;  /* 0x0000000d000a7213 */ /* 0x000fc60000000000 */
[----:B------:R-:W-:Y:S02]  /*03a0*/  IMAD R7, R2, R9, RZ ;  /* 0x0000000902077224 */ /* 0x000fe400078e02ff */
[----:B------:R-:W-:Y:S02]  /*03b0*/  IMAD.MOV.U32 R2, RZ, RZ, RZ ;  /* 0x000000ffff027224 */ /* 0x000fe400078e00ff */
[----:B------:R-:W-:Y:S02]  /*03c0*/  IMAD.MOV R0, RZ, RZ, -R10 ;  /* 0x000000ffff007224 */ /* 0x000fe400078e0a0a */
[----:B------:R-:W-:Y:S02]  /*03d0*/  IMAD.HI.U32 R2, R3, R7, R2 ;  /* 0x0000000703027227 */ /* 0x000fe400078e0002 */
[----:B------:R-:W0:Y:S04]  /*03e0*/  S2R R3, SR_TID.X ;  /* 0x0000000000037919 */ /* 0x000e280000002100 */
[----:B------:R-:W-:-:S04]  /*03f0*/  IMAD.HI.U32 R2, R2, R11, RZ ;  /* 0x0000000b02027227 */ /* 0x000fc800078e00ff */
[----:B------:R-:W-:-:S05]  /*0400*/  IMAD R0, R2, R0, R11 ;  /* 0x0000000002007224 */ /* 0x000fca00078e020b */
[----:B------:R-:W-:-:S13]  /*0410*/  ISETP.GT.U32.AND P1, PT, R9, R0, PT ;  /* 0x000000000900720c */ /* 0x000fda0003f24070 */
[----:B------:R-:W-:Y:S02]  /*0420*/  @!P1 IMAD.IADD R0, R0, 0x1, -R9 ;  /* 0x0000000100009824 */ /* 0x000fe400078e0a09 */
[----:B------:R-:W-:Y:S01]  /*0430*/  @!P1 VIADD R2, R2, 0x1 ;  /* 0x0000000102029836 */ /* 0x000fe20000000000 */
[----:B------:R-:W-:Y:S02]  /*0440*/  ISETP.NE.AND P1, PT, R13, RZ, PT ;  /* 0x000000ff0d00720c */ /* 0x000fe40003f25270 */
[----:B------:R-:W-:Y:S02]  /*0450*/  ISETP.GE.U32.AND P0, PT, R0, R9, PT ;  /* 0x000000090000720c */ /* 0x000fe40003f06070 */
[----:B------:R-:W-:Y:S02]  /*0460*/  LOP3.LUT R0, R6, R13, RZ, 0x3c, !PT ;  /* 0x0000000d06007212 */ /* 0x000fe400078e3cff */
[----:B0-----:R-:W-:Y:S02]  /*0470*/  LOP3.LUT R218, R3, 0x7f, RZ, 0xc0, !PT ;  /* 0x0000007f03da7812 */ /* 0x001fe400078ec0ff */
[----:B------:R-:W-:-:S07]  /*0480*/  ISETP.GE.AND P2, PT, R0, RZ, PT ;  /* 0x000000ff0000720c */ /* 0x000fce0003f46270 */
[----:B------:R-:W-:Y:S01]  /*0490*/  @P0 VIADD R2, R2, 0x1 ;  /* 0x0000000102020836 */ /* 0x000fe20000000000 */
[----:B------:R-:W-:-:S05]  /*04a0*/  ISETP.GT.AND P0, PT, R12, 0x3f, PT ;  /* 0x0000003f0c00780c */ /* 0x000fca0003f04270 */
[----:B------:R-:W-:Y:S01]  /*04b0*/  @!P2 IMAD.MOV R2, RZ, RZ, -R2 ;  /* 0x000000ffff02a224 */ /* 0x000fe200078e0a02 */
[----:B------:R-:W-:-:S05]  /*04c0*/  @!P1 LOP3.LUT R2, RZ, R13, RZ, 0x33, !PT ;  /* 0x0000000dff029212 */ /* 0x000fca00078e33ff */
[----:B------:R-:W-:Y:S02]  /*04d0*/  IMAD.MOV R0, RZ, RZ, -R2 ;  /* 0x000000ffff007224 */ /* 0x000fe400078e0a02 */
[----:B------:R-:W-:Y:S02]  /*04e0*/  IMAD.SHL.U32 R16, R2, 0x80, RZ ;  /* 0x0000008002107824 */ /* 0x000fe400078e00ff */
[----:B------:R-:W-:-:S04]  /*04f0*/  IMAD R0, R13, R0, R6 ;  /* 0x000000000d007224 */ /* 0x000fc800078e0206 */
[----:B------:R-:W-:-:S04]  /*0500*/  IMAD.IADD R0, R8, 0x1, R0 ;  /* 0x0000000108007824 */ /* 0x000fc800078e0200 */
[----:B------:R-:W-:-:S04]  /*0510*/  IMAD R17, R0, 0x100, R218 ;  /* 0x0000010000117824 */ /* 0x000fc800078e02da */
[----:B------:R-:W-:Y:S01]  /*0520*/  VIADD R18, R17, 0x80 ;  /* 0x0000008011127836 */ /* 0x000fe20000000000 */
[----:B------:R-:W-:Y:S06]  /*0530*/  @P0 BRA `(.L_x_0) ;  /* 0x00000008008c0947 */ /* 0x000fec0003800000 */
[----:B------:R-:W-:Y:S01]  /*0540*/  IMAD.SHL.U32 R0, R3, 0x8, RZ ;  /* 0x0000000803007824 */ /* 0x000fe200078e00ff */
[----:B------:R0:W-:Y:S01]  /*0550*/  STL [R1], RZ ;  /* 0x000000ff01007387 */ /* 0x0001e20000100800 */
[----:B------:R-:W-:Y:S02]  /*0560*/  CS2R R152, SRZ ;  /* 0x0000000000987805 */ /* 0x000fe4000001ff00 */
[----:B------:R-:W-:Y:S02]  /*0570*/  CS2R R154, SRZ ;  /* 0x00000000009a7805 */ /* 0x000fe4000001ff00 */
[----:B------:R-:W-:Y:S01]  /*0580*/  CS2R R156, SRZ ;  /* 0x00000000009c7805 */ /* 0x000fe2000001ff00 */
[----:B------:R0:W-:Y:S01]  /*0590*/  STL [R1+0x71c], R0 ;  /* 0x00071c0001007387 */ /* 0x0001e20000100800 */
[----:B------:R-:W-:Y:S02]  /*05a0*/  CS2R R158, SRZ ;  /* 0x00000000009e7805 */ /* 0x000fe4000001ff00 */
[----:B------:R-:W-:-:S02]  /*05b0*/  CS2R R160, SRZ ;  /* 0x0000000000a07805 */ /* 0x000fc4000001ff00 */
[----:B------:R-:W-:Y:S01]  /*05c0*/  CS2R R162, SRZ ;  /* 0x0000000000a27805 */ /* 0x000fe2000001ff00 */
[----:B------:R0:W-:Y:S01]  /*05d0*/  STL [R1+0x4], RZ ;  /* 0x000004ff01007387 */ /* 0x0001e20000100800 */
[----:B------:R-:W-:Y:S02]  /*05e0*/  CS2R R164, SRZ ;  /* 0x0000000000a47805 */ /* 0x000fe4000001ff00 */
[----:B------:R-:W-:Y:S02]  /*05f0*/  CS2R R166, SRZ ;  /* 0x0000000000a67805 */ /* 0x000fe4000001ff00 */
[----:B------:R-:W-:Y:S01]  /*0600*/  CS2R R168, SRZ ;  /* 0x0000000000a87805 */ /* 0x000fe2000001ff00 */
[----:B------:R0:W-:Y:S01]  /*0610*/  STL [R1+0x8], RZ ;  /* 0x000008ff01007387 */ /* 0x0001e20000100800 */
        /* <DEDUP_REMOVED lines=115> */
[----:B------:R0:W-:Y:S04]  /*0d50*/  STL [R1+0x7c], RZ ;  /* 0x00007cff01007387 */ /* 0x0001e80000100800 */
        /* <DEDUP_REMOVED lines=31> */
[----:B------:R0:W-:Y:S01]  /*0f50*/  STL [R1+0xfc], RZ ;  /* 0x0000fcff01007387 */ /* 0x0001e20000100800 */
[----:B------:R-:W-:Y:S05]  /*0f60*/  BRA `(.L_x_1) ;  /* 0x0000013c003c7947 */ /* 0x000fea0003800000 */
.L_x_0:
[----:B------:R-:W-:Y:S01]  /*0f70*/  IABS R23, R4 ;  /* 0x0000000400177213 */ /* 0x000fe20000000000 */
[----:B------:R-:W-:Y:S01]  /*0f80*/  ULDC UR8, c[0x0][0x23c] ;  /* 0x00008f0000087ab9 */ /* 0x000fe20000000800 */
[----:B------:R-:W-:Y:S01]  /*0f90*/  IABS R2, R5 ;  /* 0x0000000500027213 */ /* 0x000fe20000000000 */
[----:B------:R-:W-:Y:S01]  /*0fa0*/  ULDC.64 UR4, c[0x0][0x218] ;  /* 0x0000860000047ab9 */ /* 0x000fe20000000a00 */
[----:B------:R-:W0:Y:S01]  /*0fb0*/  I2F.RP R0, R23 ;  /* 0x0000001700007306 */ /* 0x000e220000209400 */
[----:B------:R-:W-:Y:S01]  /*0fc0*/  SHF.R.U32.HI R7, RZ, 0x6, R3 ;  /* 0x00000006ff077819 */ /* 0x000fe20000011603 */
[----:B------:R-:W-:Y:S01]  /*0fd0*/  ULDC.64 UR10, c[0x0][0x210] ;  /* 0x00008400000a7ab9 */ /* 0x000fe20000000a00 */
[----:B------:R-:W-:Y:S01]  /*0fe0*/  ISETP.GE.AND P6, PT, R17, RZ, PT ;  /* 0x000000ff1100720c */ /* 0x000fe20003fc6270 */
[----:B------:R-:W-:Y:S01]  /*0ff0*/  UMOV UR38, 0xfffffffe ;  /* 0xfffffffe00267882 */ /* 0x000fe20000000000 */
[----:B------:R-:W-:Y:S01]  /*1000*/  SGXT.U32 R7, R7, 0x1 ;  /* 0x000000010707781a */ /* 0x000fe20000000000 */
[----:B------:R-:W-:Y:S01]  /*1010*/  UMOV UR39, 0x7fffffdf ;  /* 0x7fffffdf00277882 */ /* 0x000fe20000000000 */
[----:B------:R-:W-:Y:S01]  /*1020*/  LOP3.LUT R76, R3, 0x3f, RZ, 0xc0, !PT ;  /* 0x0000003f034c7812 */ /* 0x000fe200078ec0ff */
[----:B------:R-:W1:Y:S01]  /*1030*/  I2F.RP R13, R2 ;  /* 0x00000002000d7306 */ /* 0x000e620000209400 */
[----:B------:R-:W-:-:S02]  /*1040*/  LOP3.LUT R6, R16, R7, RZ, 0xfc, !PT ;  /* 0x0000000710067212 */ /* 0x000fc400078efcff */
[----:B------:R-:W-:Y:S02]  /*1050*/  CS2R R152, SRZ ;  /* 0x0000000000987805 */ /* 0x000fe4000001ff00 */
[----:B------:R-:W-:Y:S02]  /*1060*/  CS2R R154, SRZ ;  /* 0x00000000009a7805 */ /* 0x000fe4000001ff00 */
[----:B------:R-:W-:Y:S02]  /*1070*/  CS2R R156, SRZ ;  /* 0x00000000009c7805 */ /* 0x000fe4000001ff00 */
[C---:B------:R-:W-:Y:S02]  /*1080*/  LOP3.LUT R29, R6.reuse, 0x76, RZ, 0xfc, !PT ;  /* 0x00000076061d7812 */ /* 0x040fe400078efcff */
[----:B------:R-:W-:Y:S02]  /*1090*/  CS2R R158, SRZ ;  /* 0x00000000009e7805 */ /* 0x000fe4000001ff00 */
[----:B------:R-:W-:Y:S01]  /*10a0*/  LOP3.LUT R28, R6, 0x78, RZ, 0xfc, !PT ;  /* 0x00000078061c7812 */ /* 0x000fe200078efcff */
[----:B0-----:R-:W0:Y:S01]  /*10b0*/  MUFU.RCP R0, R0 ;  /* 0x0000000000007308 */ /* 0x001e220000001000 */
[----:B------:R-:W-:-:S02]  /*10c0*/  IABS R22, R29 ;  /* 0x0000001d00167213 */ /* 0x000fc40000000000 */
[----:B------:R-:W-:Y:S02]  /*10d0*/  CS2R R160, SRZ ;  /* 0x0000000000a07805 */ /* 0x000fe4000001ff00 */
[C---:B------:R-:W-:Y:S02]  /*10e0*/  LOP3.LUT R31, R6.reuse, 0x72, RZ, 0xfc, !PT ;  /* 0x00000072061f7812 */ /* 0x040fe400078efcff */
[----:B------:R-:W-:Y:S02]  /*10f0*/  CS2R R162, SRZ ;  /* 0x0000000000a27805 */ /* 0x000fe4000001ff00 */
[----:B------:R-:W-:Y:S02]  /*1100*/  LOP3.LUT R30, R6, 0x74, RZ, 0xfc, !PT ;  /* 0x00000074061e7812 */ /* 0x000fe400078efcff */
[----:B------:R-:W-:Y:S02]  /*1110*/  CS2R R164, SRZ ;  /* 0x0000000000a47805 */ /* 0x000fe4000001ff00 */
[----:B------:R-:W-:Y:S01]  /*1120*/  IABS R26, R31 ;  /* 0x0000001f001a7213 */ /* 0x000fe20000000000 */
[----:B-1----:R-:W1:Y:S01]  /*1130*/  MUFU.RCP R13, R13 ;  /* 0x0000000d000d7308 */ /* 0x002e620000001000 */
[----:B------:R-:W-:-:S02]  /*1140*/  IABS R24, R30 ;  /* 0x0000001e00187213 */ /* 0x000fc40000000000 */
[----:B------:R-:W-:Y:S02]  /*1150*/  CS2R R166, SRZ ;  /* 0x0000000000a67805 */ /* 0x000fe4000001ff00 */
[C---:B------:R-:W-:Y:S02]  /*1160*/  LOP3.LUT R32, R6.reuse, 0x5a, RZ, 0xfc, !PT ;  /* 0x0000005a06207812 */ /* 0x040fe400078efcff */
[----:B------:R-:W-:Y:S02]  /*1170*/  CS2R R168, SRZ ;  /* 0x0000000000a87805 */ /* 0x000fe4000001ff00 */
[C---:B------:R-:W-:Y:S02]  /*1180*/  LOP3.LUT R33, R6.reuse, 0x58, RZ, 0xfc, !PT ;  /* 0x0000005806217812 */ /* 0x040fe400078efcff */
[----:B------:R-:W-:Y:S02]  /*1190*/  CS2R R170, SRZ ;  /* 0x0000000000aa7805 */ /* 0x000fe4000001ff00 */
[----:B------:R-:W-:-:S02]  /*11a0*/  LOP3.LUT R37, R6, 0x50, RZ, 0xfc, !PT ;  /* 0x0000005006257812 */ /* 0x000fc400078efcff */
[----:B------:R-:W-:Y:S01]  /*11b0*/  CS2R R172, SRZ ;  /* 0x0000000000ac7805 */ /* 0x000fe2000001ff00 */
[----:B0-----:R-:W-:Y:S01]  /*11c0*/  VIADD R8, R0, 0xffffffe ;  /* 0x0ffffffe00087836 */ /* 0x001fe20000000000 */
[----:B------:R-:W-:Y:S02]  /*11d0*/  IABS R0, R17 ;  /* 0x0000001100007213 */ /* 0x000fe40000000000 */
[----:B------:R-:W-:Y:S02]  /*11e0*/  CS2R R174, SRZ ;  /* 0x0000000000ae7805 */ /* 0x000fe4000001ff00 */
[----:B------:R-:W-:Y:S01]  /*11f0*/  LOP3.LUT R38, R6, 0x4c, RZ, 0xfc, !PT ;  /* 0x0000004c06267812 */ /* 0x000fe200078efcff */
[----:B------:R0:W2:Y:S01]  /*1200*/  F2I.FTZ.U32.TRUNC.NTZ R9, R8 ;  /* 0x0000000800097305 */ /* 0x0000a2000021f000 */
[----:B------:R-:W-:Y:S02]  /*1210*/  IABS R34, R37 ;  /* 0x0000002500227213 */ /* 0x000fe40000000000 */
[----:B------:R-:W-:-:S02]  /*1220*/  CS2R R176, SRZ ;  /* 0x0000000000b07805 */ /* 0x000fc4000001ff00 */
[C---:B------:R-:W-:Y:S01]  /*1230*/  LOP3.LUT R36, R6.reuse, 0x52, RZ, 0xfc, !PT ;  /* 0x0000005206247812 */ /* 0x040fe200078efcff */
[----:B-1----:R-:W-:Y:S01]  /*1240*/  VIADD R10, R13, 0xffffffe ;  /* 0x0ffffffe0d0a7836 */ /* 0x002fe20000000000 */
[----:B------:R-:W-:Y:S02]  /*1250*/  LOP3.LUT R13, R6, 0x7c, RZ, 0xfc, !PT ;  /* 0x0000007c060d7812 */ /* 0x000fe400078efcff */
[----:B------:R-:W-:Y:S02]  /*1260*/  CS2R R178, SRZ ;  /* 0x0000000000b27805 */ /* 0x000fe4000001ff00 */
[----:B------:R-:W-:Y:S01]  /*1270*/  IABS R35, R38 ;  /* 0x0000002600237213 */ /* 0x000fe20000000000 */
[----:B------:R1:W3:Y:S01]  /*1280*/  F2I.FTZ.U32.TRUNC.NTZ R11, R10 ;  /* 0x0000000a000b7305 */ /* 0x0002e2000021f000 */
[----:B0-----:R-:W-:Y:S01]  /*1290*/  IMAD.MOV.U32 R8, RZ, RZ, RZ ;  /* 0x000000ffff087224 */ /* 0x001fe200078e00ff */
[----:B------:R-:W-:Y:S02]  /*12a0*/  IABS R19, R13 ;  /* 0x0000000d00137213 */ /* 0x000fe40000000000 */
[----:B------:R-:W-:-:S02]  /*12b0*/  CS2R R180, SRZ ;  /* 0x0000000000b47805 */ /* 0x000fc4000001ff00 */
[----:B------:R-:W-:Y:S02]  /*12c0*/  ISETP.GE.AND P4, PT, R13, RZ, PT ;  /* 0x000000ff0d00720c */ /* 0x000fe40003f86270 */
[----:B------:R-:W-:Y:S02]  /*12d0*/  CS2R R182, SRZ ;  /* 0x0000000000b67805 */ /* 0x000fe4000001ff00 */
[C---:B------:R-:W-:Y:S01]  /*12e0*/  LOP3.LUT R39, R6.reuse, 0x4a, RZ, 0xfc, !PT ;  /* 0x0000004a06277812 */ /* 0x040fe200078efcff */
[----:B--2---:R-:W-:Y:S01]  /*12f0*/  IMAD.MOV R14, RZ, RZ, -R9 ;  /* 0x000000ffff0e7224 */ /* 0x004fe200078e0a09 */
[C---:B------:R-:W-:Y:S01]  /*1300*/  LOP3.LUT R41, R6.reuse, 0x48, RZ, 0xfc, !PT ;  /* 0x0000004806297812 */ /* 0x040fe200078efcff */
[----:B-1----:R-:W-:Y:S01]  /*1310*/  IMAD.MOV.U32 R10, RZ, RZ, RZ ;  /* 0x000000ffff0a7224 */ /* 0x002fe200078e00ff */
[----:B------:R-:W-:Y:S01]  /*1320*/  LOP3.LUT R42, R6, 0x46, RZ, 0xfc, !PT ;  /* 0x00000046062a7812 */ /* 0x000fe200078efcff */
[----:B------:R-:W-:Y:S01]  /*1330*/  IMAD R7, R14, R23, RZ ;  /* 0x000000170e077224 */ /* 0x000fe200078e02ff */
[----:B------:R-:W-:-:S02]  /*1340*/  LOP3.LUT R43, R6, 0x44, RZ, 0xfc, !PT ;  /* 0x00000044062b7812 */ /* 0x000fc400078efcff */
[----:B------:R-:W-:Y:S02]  /*1350*/  CS2R R184, SRZ ;  /* 0x0000000000b87805 */ /* 0x000fe4000001ff00 */
[C---:B------:R-:W-:Y:S01]  /*1360*/  LOP3.LUT R44, R6.reuse, 0x42, RZ, 0xfc, !PT ;  /* 0x00000042062c7812 */ /* 0x040fe200078efcff */
[----:B---3--:R-:W-:Y:S01]  /*1370*/  IMAD.MOV R15, RZ, RZ, -R11 ;  /* 0x000000ffff0f7224 */ /* 0x008fe200078e0a0b */
[C---:B------:R-:W-:Y:S01]  /*1380*/  LOP3.LUT R45, R6.reuse, 0x38, RZ, 0xfc, !PT ;  /* 0x00000038062d7812 */ /* 0x040fe200078efcff */
[----:B------:R-:W-:Y:S01]  /*1390*/  IMAD.HI.U32 R8, R9, R7, R8 ;  /* 0x0000000709087227 */ /* 0x000fe200078e0008 */
[----:B------:R-:W-:Y:S02]  /*13a0*/  IABS R40, R44 ;  /* 0x0000002c00287213 */ /* 0x000fe40000000000 */
[----:B------:R-:W-:Y:S02]  /*13b0*/  CS2R R186, SRZ ;  /* 0x0000000000ba7805 */ /* 0x000fe4000001ff00 */
[----:B------:R-:W-:Y:S01]  /*13c0*/  LOP3.LUT R48, R6, 0x36, RZ, 0xfc, !PT ;  /* 0x0000003606307812 */ /* 0x000fe200078efcff */
[----:B------:R-:W-:Y:S01]  /*13d0*/  IMAD R7, R15, R2, RZ ;  /* 0x000000020f077224 */ /* 0x000fe200078e02ff */
[----:B------:R-:W-:-:S02]  /*13e0*/  IABS R15, R18 ;  /* 0x00000012000f7213 */ /* 0x000fc40000000000 */
[----:B------:R-:W-:Y:S02]  /*13f0*/  CS2R R188, SRZ ;  /* 0x0000000000bc7805 */ /* 0x000fe4000001ff00 */
[C---:B------:R-:W-:Y:S01]  /*1400*/  LOP3.LUT R49, R6.reuse, 0x34, RZ, 0xfc, !PT ;  /* 0x0000003406317812 */ /* 0x040fe200078efcff */
[----:B------:R-:W-:Y:S01]  /*1410*/  IMAD.HI.U32 R7, R11, R7, R10 ;  /* 0x000000070b077227 */ /* 0x000fe200078e000a */
[----:B------:R-:W-:Y:S02]  /*1420*/  SHF.R.S32.HI R11, RZ, 0x1f, R12 ;  /* 0x0000001fff0b7819 */ /* 0x000fe4000001140c */
[----:B------:R-:W-:Y:S02]  /*1430*/  CS2R R190, SRZ ;  /* 0x0000000000be7805 */ /* 0x000fe4000001ff00 */
[----:B------:R-:W-:Y:S01]  /*1440*/  IABS R46, R49 ;  /* 0x00000031002e7213 */ /* 0x000fe20000000000 */
[----:B------:R-:W-:Y:S01]  /*1450*/  IMAD.MOV.U32 R10, RZ, RZ, R0 ;  /* 0x000000ffff0a7224 */ /* 0x000fe200078e0000 */
[C---:B------:R-:W-:Y:S01]  /*1460*/  LOP3.LUT R50, R6.reuse, 0x32, RZ, 0xfc, !PT ;  /* 0x0000003206327812 */ /* 0x040fe200078efcff */
[----:B------:R-:W-:Y:S01]  /*1470*/  IMAD.HI.U32 R9, R7, R19, RZ ;  /* 0x0000001307097227 */ /* 0x000fe200078e00ff */
[----:B------:R-:W-:-:S02]  /*1480*/  LOP3.LUT R51, R6, 0x2c, RZ, 0xfc, !PT ;  /* 0x0000002c06337812 */ /* 0x000fc400078efcff */
[----:B------:R-:W-:Y:S02]  /*1490*/  CS2R R192, SRZ ;  /* 0x0000000000c07805 */ /* 0x000fe4000001ff00 */
[----:B------:R-:W-:Y:S01]  /*14a0*/  IABS R47, R50 ;  /* 0x00000032002f7213 */ /* 0x000fe20000000000 */
[----:B------:R-:W-:Y:S01]  /*14b0*/  IMAD.HI.U32 R0, R8, R10, RZ ;  /* 0x0000000a08007227 */ /* 0x000fe200078e00ff */
[C---:B------:R-:W-:Y:S02]  /*14c0*/  LOP3.LUT R53, R6.reuse, 0x2a, RZ, 0xfc, !PT ;  /* 0x0000002a06357812 */ /* 0x040fe400078efcff */
[----:B------:R-:W-:Y:S02]  /*14d0*/  CS2R R194, SRZ ;  /* 0x0000000000c27805 */ /* 0x000fe4000001ff00 */
[----:B------:R-:W-:Y:S01]  /*14e0*/  LOP3.LUT R54, R6, 0x28, RZ, 0xfc, !PT ;  /* 0x0000002806367812 */ /* 0x000fe200078efcff */
[----:B------:R-:W-:Y:S01]  /*14f0*/  IMAD.HI.U32 R8, R8, R15, RZ ;  /* 0x0000000f08087227 */ /* 0x000fe200078e00ff */
[----:B------:R-:W-:-:S02]  /*1500*/  LOP3.LUT R55, R6, 0x26, RZ, 0xfc, !PT ;  /* 0x0000002606377812 */ /* 0x000fc400078efcff */
[----:B------:R-:W-:Y:S02]  /*1510*/  CS2R R196, SRZ ;  /* 0x0000000000c47805 */ /* 0x000fe4000001ff00 */
[C---:B------:R-:W-:Y:S01]  /*1520*/  LOP3.LUT R58, R6.reuse, 0x1a, RZ, 0xfc, !PT ;  /* 0x0000001a063a7812 */ /* 0x040fe200078efcff */
[----:B------:R-:W-:Y:S01]  /*1530*/  IMAD.MOV R14, RZ, RZ, -R0 ;  /* 0x000000ffff0e7224 */ /* 0x000fe200078e0a00 */
[----:B------:R-:W-:Y:S01]  /*1540*/  LEA.HI R0, R11, R12, RZ, 0x6 ;  /* 0x0000000c0b007211 */ /* 0x000fe200078f30ff */
[----:B------:R-:W-:Y:S01]  /*1550*/  IMAD.MOV R20, RZ, RZ, -R8 ;  /* 0x000000ffff147224 */ /* 0x000fe200078e0a08 */
[----:B------:R-:W-:Y:S01]  /*1560*/  IABS R52, R55 ;  /* 0x0000003700347213 */ /* 0x000fe20000000000 */
[C---:B------:R-:W-:Y:S01]  /*1570*/  IMAD R8, R23.reuse, R14, R10 ;  /* 0x0000000e17087224 */ /* 0x040fe200078e020a */
[----:B------:R-:W-:Y:S01]  /*1580*/  LOP3.LUT R56, R6, 0x1c, RZ, 0xfc, !PT ;  /* 0x0000001c06387812 */ /* 0x000fe200078efcff */
[C---:B------:R-:W-:Y:S01]  /*1590*/  IMAD R10, R23.reuse, R20, R15 ;  /* 0x00000014170a7224 */ /* 0x040fe200078e020f */
[----:B------:R-:W-:Y:S01]  /*15a0*/  IABS R20, R28 ;  /* 0x0000001c00147213 */ /* 0x000fe20000000000 */
[----:B------:R-:W-:Y:S01]  /*15b0*/  IMAD.MOV R9, RZ, RZ, -R9 ;  /* 0x000000ffff097224 */ /* 0x000fe200078e0a09 */
[----:B------:R-:W-:Y:S01]  /*15c0*/  ISETP.GT.U32.AND P0, PT, R23, R8, PT ;  /* 0x000000081700720c */ /* 0x000fe20003f04070 */
[----:B------:R-:W-:Y:S01]  /*15d0*/  IMAD.HI.U32 R13, R7, R22, RZ ;  /* 0x00000016070d7227 */ /* 0x000fe200078e00ff */
[----:B------:R-:W-:-:S02]  /*15e0*/  ISETP.GT.U32.AND P1, PT, R23, R10, PT ;  /* 0x0000000a1700720c */ /* 0x000fc40003f24070 */
[----:B------:R-:W-:Y:S02]  /*15f0*/  CS2R R198, SRZ ;  /* 0x0000000000c67805 */ /* 0x000fe4000001ff00 */
[----:B------:R-:W-:Y:S01]  /*1600*/  LOP3.LUT R60, R6, 0x18, RZ, 0xfc, !PT ;  /* 0x00000018063c7812 */ /* 0x000fe200078efcff */
[----:B------:R-:W-:Y:S01]  /*1610*/  IMAD R11, R2, R9, R19 ;  /* 0x00000009020b7224 */ /* 0x000fe200078e0213 */
[----:B------:R-:W-:Y:S01]  /*1620*/  LOP3.LUT R9, R6, 0x7a, RZ, 0xfc, !PT ;  /* 0x0000007a06097812 */ /* 0x000fe200078efcff */
[----:B------:R-:W-:Y:S01]  /*1630*/  IMAD.HI.U32 R12, R7, R20, RZ ;  /* 0x00000014070c7227 */ /* 0x000fe200078e00ff */
[----:B------:R-:W-:Y:S02]  /*1640*/  IABS R59, R56 ;  /* 0x00000038003b7213 */ /* 0x000fe40000000000 */
[----:B------:R-:W-:Y:S02]  /*1650*/  CS2R R200, SRZ ;  /* 0x0000000000c87805 */ /* 0x000fe4000001ff00 */
[----:B------:R-:W-:Y:S01]  /*1660*/  IABS R19, R9 ;  /* 0x0000000900137213 */ /* 0x000fe20000000000 */
[----:B------:R-:W-:Y:S01]  /*1670*/  IMAD.MOV R25, RZ, RZ, -R13 ;  /* 0x000000ffff197224 */ /* 0x000fe200078e0a0d */
[----:B------:R-:W-:Y:S01]  /*1680*/  ISETP.GE.AND P3, PT, R9, RZ, PT ;  /* 0x000000ff0900720c */ /* 0x000fe20003f66270 */
[----:B------:R-:W-:Y:S01]  /*1690*/  IMAD.HI.U32 R15, R7, R26, RZ ;  /* 0x0000001a070f7227 */ /* 0x000fe200078e00ff */
[----:B------:R-:W-:-:S02]  /*16a0*/  ISETP.GT.U32.AND P2, PT, R2, R11, PT ;  /* 0x0000000b0200720c */ /* 0x000fc40003f44070 */
[----:B------:R-:W-:Y:S02]  /*16b0*/  CS2R R202, SRZ ;  /* 0x0000000000ca7805 */ /* 0x000fe4000001ff00 */
[----:B------:R-:W-:Y:S01]  /*16c0*/  LOP3.LUT R72, R6, 0x4, RZ, 0xfc, !PT ;  /* 0x0000000406487812 */ /* 0x000fe200078efcff */
[----:B------:R-:W-:Y:S01]  /*16d0*/  @!P1 IMAD.IADD R10, R10, 0x1, -R23 ;  /* 0x000000010a0a9824 */ /* 0x000fe200078e0a17 */
[----:B------:R-:W-:Y:S01]  /*16e0*/  LOP3.LUT R74, R6, 0x2, RZ, 0xfc, !PT ;  /* 0x00000002064a7812 */ /* 0x000fe200078efcff */
[----:B------:R-:W-:Y:S01]  /*16f0*/  IMAD.HI.U32 R9, R7, R19, RZ ;  /* 0x0000001307097227 */ /* 0x000fe200078e00ff */
[----:B------:R-:W-:Y:S02]  /*1700*/  IABS R103, R72 ;  /* 0x0000004800677213 */ /* 0x000fe40000000000 */
[----:B------:R-:W-:Y:S02]  /*1710*/  CS2R R204, SRZ ;  /* 0x0000000000cc7805 */ /* 0x000fe4000001ff00 */
[C---:B------:R-:W-:Y:S01]  /*1720*/  ISETP.GT.U32.AND P1, PT, R23.reuse, R10, PT ;  /* 0x0000000a1700720c */ /* 0x040fe20003f24070 */
[----:B------:R-:W-:Y:S01]  /*1730*/  IMAD.MOV R9, RZ, RZ, -R9 ;  /* 0x000000ffff097224 */ /* 0x000fe200078e0a09 */
[----:B------:R-:W-:Y:S01]  /*1740*/  IABS R105, R74 ;  /* 0x0000004a00697213 */ /* 0x000fe20000000000 */
[----:B------:R-:W-:Y:S01]  /*1750*/  @!P0 IMAD.IADD R8, R8, 0x1, -R23 ;  /* 0x0000000108088824 */ /* 0x000fe200078e0a17 */
[----:B------:R-:W-:Y:S01]  /*1760*/  IABS R107, R6 ;  /* 0x00000006006b7213 */ /* 0x000fe20000000000 */
[C---:B------:R-:W-:Y:S01]  /*1770*/  IMAD R13, R2.reuse, R9, R19 ;  /* 0x00000009020d7224 */ /* 0x040fe200078e0213 */
[----:B------:R-:W-:Y:S01]  /*1780*/  CS2R R206, SRZ ;  /* 0x0000000000ce7805 */ /* 0x000fe2000001ff00 */
[----:B------:R-:W-:Y:S01]  /*1790*/  IMAD.MOV R21, RZ, RZ, -R12 ;  /* 0x000000ffff157224 */ /* 0x000fe200078e0a0c */
[----:B------:R-:W-:Y:S01]  /*17a0*/  ISETP.GT.U32.AND P0, PT, R23, R8, PT ;  /* 0x000000081700720c */ /* 0x000fe20003f04070 */
[----:B------:R-:W-:Y:S01]  /*17b0*/  IMAD.MOV R9, RZ, RZ, -R15 ;  /* 0x000000ffff097224 */ /* 0x000fe200078e0a0f */
[C---:B------:R-:W-:Y:S01]  /*17c0*/  ISETP.GT.U32.AND P5, PT, R2.reuse, R13, PT ;  /* 0x0000000d0200720c */ /* 0x040fe20003fa4070 */
[----:B------:R-:W-:Y:S01]  /*17d0*/  IMAD R15, R2, R21, R20 ;  /* 0x00000015020f7224 */ /* 0x000fe200078e0214 */
[----:B------:R-:W-:Y:S01]  /*17e0*/  CS2R R208, SRZ ;  /* 0x0000000000d07805 */ /* 0x000fe2000001ff00 */
[----:B------:R-:W-:Y:S01]  /*17f0*/  @!P1 IMAD.IADD R10, R10, 0x1, -R23 ;  /* 0x000000010a0a9824 */ /* 0x000fe200078e0a17 */
[----:B------:R-:W-:Y:S01]  /*1800*/  ISETP.GE.AND P1, PT, R18, RZ, PT ;  /* 0x000000ff1200720c */ /* 0x000fe20003f26270 */
[----:B------:R-:W-:Y:S01]  /*1810*/  @!P2 IMAD.IADD R11, R11, 0x1, -R2 ;  /* 0x000000010b0ba824 */ /* 0x000fe200078e0a02 */
[----:B------:R-:W-:Y:S01]  /*1820*/  ISETP.GT.U32.AND P2, PT, R2, R15, PT ;  /* 0x0000000f0200720c */ /* 0x000fe20003f44070 */
[----:B------:R-:W-:Y:S01]  /*1830*/  IMAD.HI.U32 R14, R7, R24, RZ ;  /* 0x00000018070e7227 */ /* 0x000fe200078e00ff */
[----:B------:R-:W-:-:S02]  /*1840*/  CS2R R210, SRZ ;  /* 0x0000000000d27805 */ /* 0x000fc4000001ff00 */
[----:B------:R-:W-:Y:S02]  /*1850*/  CS2R R212, SRZ ;  /* 0x0000000000d47805 */ /* 0x000fe4000001ff00 */
[----:B------:R-:W-:Y:S01]  /*1860*/  CS2R R214, SRZ ;  /* 0x0000000000d67805 */ /* 0x000fe2000001ff00 */
[----:B------:R-:W-:Y:S01]  /*1870*/  IMAD R19, R2, R25, R22 ;  /* 0x0000001902137224 */ /* 0x000fe200078e0216 */
[----:B------:R-:W-:Y:S01]  /*1880*/  LOP3.LUT R25, R6, 0x6c, RZ, 0xfc, !PT ;  /* 0x0000006c06197812 */ /* 0x000fe200078efcff */
[----:B------:R-:W-:Y:S01]  /*1890*/  IMAD.MOV R27, RZ, RZ, -R14 ;  /* 0x000000ffff1b7224 */ /* 0x000fe200078e0a0e */
[----:B------:R-:W-:Y:S01]  /*18a0*/  CS2R R134, SRZ ;  /* 0x0000000000867805 */ /* 0x000fe2000001ff00 */
[----:B------:R-:W-:Y:S01]  /*18b0*/  @!P0 IMAD.IADD R8, R8, 0x1, -R23 ;  /* 0x0000000108088824 */ /* 0x000fe200078e0a17 */
[----:B------:R-:W-:Y:S01]  /*18c0*/  ISETP.NE.AND P0, PT, R4, RZ, PT ;  /* 0x000000ff0400720c */ /* 0x000fe20003f05270 */
[----:B------:R-:W-:Y:S01]  /*18d0*/  @!P5 IMAD.IADD R13, R13, 0x1, -R2 ;  /* 0x000000010d0dd824 */ /* 0x000fe200078e0a02 */
[C---:B------:R-:W-:Y:S01]  /*18e0*/  ISETP.GT.U32.AND P5, PT, R2.reuse, R11, PT ;  /* 0x0000000b0200720c */ /* 0x040fe20003fa4070 */
[C---:B------:R-:W-:Y:S01]  /*18f0*/  IMAD R12, R2.reuse, R9, R26 ;  /* 0x00000009020c7224 */ /* 0x040fe200078e021a */
[----:B------:R-:W-:Y:S01]  /*1900*/  LOP3.LUT R9, RZ, R4, RZ, 0x33, !PT ;  /* 0x00000004ff097212 */ /* 0x000fe200078e33ff */
[----:B------:R-:W-:Y:S01]  /*1910*/  @!P1 IMAD.MOV R10, RZ, RZ, -R10 ;  /* 0x000000ffff0a9224 */ /* 0x000fe200078e0a0a */
[C---:B------:R-:W-:Y:S01]  /*1920*/  ISETP.GT.U32.AND P1, PT, R2.reuse, R19, PT ;  /* 0x000000130200720c */ /* 0x040fe20003f24070 */
[----:B------:R-:W-:Y:S01]  /*1930*/  IMAD R21, R2, R27, R24 ;  /* 0x0000001b02157224 */ /* 0x000fe200078e0218 */
[----:B------:R-:W-:Y:S01]  /*1940*/  LOP3.LUT R24, R6, 0x70, RZ, 0xfc, !PT ;  /* 0x0000007006187812 */ /* 0x000fe200078efcff */
[----:B------:R-:W-:Y:S01]  /*1950*/  @!P6 IMAD.MOV R8, RZ, RZ, -R8 ;  /* 0x000000ffff08e224 */ /* 0x000fe200078e0a08 */
[C---:B------:R-:W-:Y:S01]  /*1960*/  ISETP.GT.U32.AND P6, PT, R2.reuse, R13, PT ;  /* 0x0000000d0200720c */ /* 0x040fe20003fc4070 */
[----:B------:R-:W-:Y:S01]  /*1970*/  @!P2 IMAD.IADD R15, R15, 0x1, -R2 ;  /* 0x000000010f0fa824 */ /* 0x000fe200078e0a02 */
[----:B------:R-:W-:-:S02]  /*1980*/  ISETP.GT.U32.AND P2, PT, R2, R12, PT ;  /* 0x0000000c0200720c */ /* 0x000fc40003f44070 */
[----:B------:R-:W-:Y:S02]  /*1990*/  CS2R R136, SRZ ;  /* 0x0000000000887805 */ /* 0x000fe4000001ff00 */
[----:B------:R-:W-:Y:S01]  /*19a0*/  IABS R14, R24 ;  /* 0x00000018000e7213 */ /* 0x000fe20000000000 */
[----:B------:R-:W-:Y:S01]  /*19b0*/  @!P5 IMAD.IADD R11, R11, 0x1, -R2 ;  /* 0x000000010b0bd824 */ /* 0x000fe200078e0a02 */
[C---:B------:R-:W-:Y:S02]  /*19c0*/  SEL R22, R9.reuse, R8, !P0 ;  /* 0x0000000809167207 */ /* 0x040fe40004000000 */
[----:B------:R-:W-:Y:S02]  /*19d0*/  CS2R R138, SRZ ;  /* 0x00000000008a7805 */ /* 0x000fe4000001ff00 */
[----:B------:R-:W-:Y:S01]  /*19e0*/  SEL R216, R9, R10, !P0 ;  /* 0x0000000a09d87207 */ /* 0x000fe20004000000 */
[----:B------:R-:W-:Y:S01]  /*19f0*/  IMAD.HI.U32 R4, R7, R14, RZ ;  /* 0x0000000e07047227 */ /* 0x000fe200078e00ff */
[----:B------:R-:W-:-:S02]  /*1a00*/  ISETP.GT.U32.AND P0, PT, R2, R21, PT ;  /* 0x000000150200720c */ /* 0x000fc40003f04070 */
[----:B------:R-:W-:Y:S02]  /*1a10*/  CS2R R140, SRZ ;  /* 0x00000000008c7805 */ /* 0x000fe4000001ff00 */
[----:B------:R-:W-:Y:S01]  /*1a20*/  IABS R23, R25 ;  /* 0x0000001900177213 */ /* 0x000fe20000000000 */
[--C-:B------:R-:W-:Y:S01]  /*1a30*/  @!P1 IMAD.IADD R19, R19, 0x1, -R2.reuse ;  /* 0x0000000113139824 */ /* 0x100fe200078e0a02 */
[----:B------:R-:W-:Y:S01]  /*1a40*/  ISETP.GT.U32.AND P5, PT, R2, R15, PT ;  /* 0x0000000f0200720c */ /* 0x000fe20003fa4070 */
[----:B------:R-:W-:Y:S01]  /*1a50*/  @!P6 IMAD.IADD R13, R13, 0x1, -R2 ;  /* 0x000000010d0de824 */ /* 0x000fe200078e0a02 */
[----:B------:R-:W-:Y:S01]  /*1a60*/  ISETP.GE.AND P6, PT, R28, RZ, PT ;  /* 0x000000ff1c00720c */ /* 0x000fe20003fc6270 */
[----:B------:R-:W-:Y:S01]  /*1a70*/  IMAD.MOV R9, RZ, RZ, -R4 ;  /* 0x000000ffff097224 */ /* 0x000fe200078e0a04 */
[----:B------:R-:W-:Y:S01]  /*1a80*/  LOP3.LUT R4, R6, 0x6a, RZ, 0xfc, !PT ;  /* 0x0000006a06047812 */ /* 0x000fe200078efcff */
[----:B------:R-:W-:Y:S01]  /*1a90*/  @!P2 IMAD.IADD R12, R12, 0x1, -R2 ;  /* 0x000000010c0ca824 */ /* 0x000fe200078e0a02 */
[----:B------:R-:W-:Y:S01]  /*1aa0*/  ISETP.GT.U32.AND P2, PT, R2, R19, PT ;  /* 0x000000130200720c */ /* 0x000fe20003f44070 */
[----:B------:R-:W-:Y:S01]  /*1ab0*/  IMAD.HI.U32 R8, R7, R23, RZ ;  /* 0x0000001707087227 */ /* 0x000fe200078e00ff */
[----:B------:R-:W-:-:S02]  /*1ac0*/  LOP3.LUT R26, R6, 0x68, RZ, 0xfc, !PT ;  /* 0x00000068061a7812 */ /* 0x000fc400078efcff */
[----:B------:R-:W-:Y:S02]  /*1ad0*/  CS2R R142, SRZ ;  /* 0x00000000008e7805 */ /* 0x000fe4000001ff00 */
[----:B------:R-:W-:Y:S01]  /*1ae0*/  ISETP.GE.AND P1, PT, R29, RZ, PT ;  /* 0x000000ff1d00720c */ /* 0x000fe20003f26270 */
[----:B------:R-:W-:Y:S01]  /*1af0*/  IMAD R14, R2, R9, R14 ;  /* 0x00000009020e7224 */ /* 0x000fe200078e020e */
[----:B------:R-:W-:Y:S01]  /*1b00*/  IABS R20, R26 ;  /* 0x0000001a00147213 */ /* 0x000fe20000000000 */
[----:B------:R-:W-:Y:S01]  /*1b10*/  IMAD.MOV.U32 R10, RZ, RZ, R13 ;  /* 0x000000ffff0a7224 */ /* 0x000fe200078e000d */
[----:B------:R-:W-:Y:S01]  /*1b20*/  LOP3.LUT R28, R6, 0x62, RZ, 0xfc, !PT ;  /* 0x00000062061c7812 */ /* 0x000fe200078efcff */
[----:B------:R-:W-:Y:S01]  /*1b30*/  IMAD.MOV R8, RZ, RZ, -R8 ;  /* 0x000000ffff087224 */ /* 0x000fe200078e0a08 */
[----:B------:R-:W-:Y:S01]  /*1b40*/  IABS R29, R32 ;  /* 0x00000020001d7213 */ /* 0x000fe20000000000 */
[----:B------:R-:W-:Y:S01]  /*1b50*/  @!P0 IMAD.IADD R21, R21, 0x1, -R2 ;  /* 0x0000000115158824 */ /* 0x000fe200078e0a02 */
[----:B------:R-:W-:Y:S01]  /*1b60*/  ISETP.GE.AND P0, PT, R30, RZ, PT ;  /* 0x000000ff1e00720c */ /* 0x000fe20003f06270 */
[----:B------:R-:W-:Y:S01]  /*1b70*/  IMAD.MOV.U32 R9, RZ, RZ, R11 ;  /* 0x000000ffff097224 */ /* 0x000fe200078e000b */
[----:B------:R-:W-:Y:S01]  /*1b80*/  IABS R27, R28 ;  /* 0x0000001c001b7213 */ /* 0x000fe20000000000 */
[----:B------:R-:W-:Y:S01]  /*1b90*/  @!P3 IMAD.MOV R10, RZ, RZ, -R10 ;  /* 0x000000ffff0ab224 */ /* 0x000fe200078e0a0a */
[C---:B------:R-:W-:Y:S01]  /*1ba0*/  ISETP.GT.U32.AND P3, PT, R2.reuse, R14, PT ;  /* 0x0000000e0200720c */ /* 0x040fe20003f64070 */
[C---:B------:R-:W-:Y:S01]  /*1bb0*/  IMAD R23, R2.reuse, R8, R23 ;  /* 0x0000000802177224 */ /* 0x040fe200078e0217 */
[----:B------:R-:W-:Y:S01]  /*1bc0*/  IABS R30, R33 ;  /* 0x00000021001e7213 */ /* 0x000fe20000000000 */
[--C-:B------:R-:W-:Y:S01]  /*1bd0*/  @!P5 IMAD.IADD R15, R15, 0x1, -R2.reuse ;  /* 0x000000010f0fd824 */ /* 0x100fe200078e0a02 */
[C---:B------:R-:W-:Y:S01]  /*1be0*/  ISETP.GT.U32.AND P5, PT, R2.reuse, R12, PT ;  /* 0x0000000c0200720c */ /* 0x040fe20003fa4070 */
[----:B------:R-:W-:Y:S01]  /*1bf0*/  @!P4 IMAD.MOV R9, RZ, RZ, -R9 ;  /* 0x000000ffff09c224 */ /* 0x000fe200078e0a09 */
[C---:B------:R-:W-:Y:S01]  /*1c00*/  ISETP.GT.U32.AND P4, PT, R2.reuse, R21, PT ;  /* 0x000000150200720c */ /* 0x040fe20003f84070 */
[----:B------:R-:W-:Y:S01]  /*1c10*/  IMAD.MOV.U32 R8, RZ, RZ, R15 ;  /* 0x000000ffff087224 */ /* 0x000fe200078e000f */
[----:B------:R-:W-:Y:S01]  /*1c20*/  IABS R15, R4 ;  /* 0x00000004000f7213 */ /* 0x000fe20000000000 */
[----:B------:R-:W-:Y:S01]  /*1c30*/  @!P2 IMAD.IADD R19, R19, 0x1, -R2 ;  /* 0x000000011313a824 */ /* 0x000fe200078e0a02 */
[----:B------:R-:W-:Y:S01]  /*1c40*/  ISETP.GT.U32.AND P2, PT, R2, R23, PT ;  /* 0x000000170200720c */ /* 0x000fe20003f44070 */
[----:B------:R-:W-:Y:S01]  /*1c50*/  @!P6 IMAD.MOV R8, RZ, RZ, -R8 ;  /* 0x000000ffff08e224 */ /* 0x000fe200078e0a08 */
[----:B------:R-:W-:Y:S01]  /*1c60*/  ISETP.GE.AND P6, PT, R31, RZ, PT ;  /* 0x000000ff1f00720c */ /* 0x000fe20003fc6270 */
[----:B------:R-:W-:Y:S01]  /*1c70*/  IMAD.HI.U32 R11, R7, R15, RZ ;  /* 0x0000000f070b7227 */ /* 0x000fe200078e00ff */
[----:B------:R-:W-:-:S02]  /*1c80*/  LOP3.LUT R31, R6, 0x5c, RZ, 0xfc, !PT ;  /* 0x0000005c061f7812 */ /* 0x000fc400078efcff */
[----:B------:R-:W-:Y:S02]  /*1c90*/  CS2R R144, SRZ ;  /* 0x0000000000907805 */ /* 0x000fe4000001ff00 */
[----:B------:R-:W-:Y:S01]  /*1ca0*/  CS2R R146, SRZ ;  /* 0x0000000000927805 */ /* 0x000fe2000001ff00 */
[--C-:B------:R-:W-:Y:S01]  /*1cb0*/  @!P3 IMAD.IADD R14, R14, 0x1, -R2.reuse ;  /* 0x000000010e0eb824 */ /* 0x100fe200078e0a02 */
[----:B------:R-:W-:Y:S01]  /*1cc0*/  ISETP.GE.AND P3, PT, R4, RZ, PT ;  /* 0x000000ff0400720c */ /* 0x000fe20003f66270 */
[----:B------:R-:W-:Y:S01]  /*1cd0*/  IMAD.MOV.U32 R4, RZ, RZ, R19 ;  /* 0x000000ffff047224 */ /* 0x000fe200078e0013 */
[----:B------:R-:W-:Y:S01]  /*1ce0*/  CS2R R148, SRZ ;  /* 0x0000000000947805 */ /* 0x000fe2000001ff00 */
[--C-:B------:R-:W-:Y:S01]  /*1cf0*/  @!P4 IMAD.IADD R21, R21, 0x1, -R2.reuse ;  /* 0x000000011515c824 */ /* 0x100fe200078e0a02 */
[----:B------:R-:W-:Y:S01]  /*1d00*/  ISETP.GE.AND P4, PT, R24, RZ, PT ;  /* 0x000000ff1800720c */ /* 0x000fe20003f86270 */
[----:B------:R-:W-:Y:S01]  /*1d10*/  IMAD.MOV R19, RZ, RZ, -R11 ;  /* 0x000000ffff137224 */ /* 0x000fe200078e0a0b */
[----:B------:R-:W-:Y:S01]  /*1d20*/  CS2R R150, SRZ ;  /* 0x0000000000967805 */ /* 0x000fe2000001ff00 */
[--C-:B------:R-:W-:Y:S01]  /*1d30*/  @!P5 IMAD.IADD R12, R12, 0x1, -R2.reuse ;  /* 0x000000010c0cd824 */ /* 0x100fe200078e0a02 */
[----:B------:R-:W-:Y:S01]  /*1d40*/  ISETP.GE.AND P5, PT, R25, RZ, PT ;  /* 0x000000ff1900720c */ /* 0x000fe20003fa6270 */
[----:B------:R-:W-:Y:S01]  /*1d50*/  @!P2 IMAD.IADD R23, R23, 0x1, -R2 ;  /* 0x000000011717a824 */ /* 0x000fe200078e0a02 */
[----:B------:R-:W-:Y:S01]  /*1d60*/  ISETP.GT.U32.AND P2, PT, R2, R14, PT ;  /* 0x0000000e0200720c */ /* 0x000fe20003f44070 */
[----:B------:R-:W-:-:S02]  /*1d70*/  IMAD.MOV.U32 R11, RZ, RZ, R21 ;  /* 0x000000ffff0b7224 */ /* 0x000fc400078e0015 */
[C---:B------:R-:W-:Y:S02]  /*1d80*/  IMAD R15, R2.reuse, R19, R15 ;  /* 0x00000013020f7224 */ /* 0x040fe400078e020f */
[----:B------:R-:W-:Y:S01]  /*1d90*/  @!P0 IMAD.MOV R11, RZ, RZ, -R11 ;  /* 0x000000ffff0b8224 */ /* 0x000fe200078e0a0b */
[C---:B------:R-:W-:Y:S01]  /*1da0*/  ISETP.GT.U32.AND P0, PT, R2.reuse, R23, PT ;  /* 0x000000170200720c */ /* 0x040fe20003f04070 */
[----:B------:R-:W-:Y:S01]  /*1db0*/  @!P6 IMAD.MOV R12, RZ, RZ, -R12 ;  /* 0x000000ffff0ce224 */ /* 0x000fe200078e0a0c */
[----:B------:R-:W-:Y:S01]  /*1dc0*/  ISETP.GT.U32.AND P6, PT, R2, R15, PT ;  /* 0x0000000f0200720c */ /* 0x000fe20003fc4070 */
[----:B------:R-:W-:-:S04]  /*1dd0*/  IMAD.HI.U32 R13, R7, R20, RZ ;  /* 0x00000014070d7227 */ /* 0x000fc800078e00ff */
[----:B------:R-:W-:Y:S02]  /*1de0*/  IMAD.MOV R13, RZ, RZ, -R13 ;  /* 0x000000ffff0d7224 */ /* 0x000fe400078e0a0d */
[----:B------:R-:W-:Y:S02]  /*1df0*/  @!P2 IMAD.IADD R14, R14, 0x1, -R2 ;  /* 0x000000010e0ea824 */ /* 0x000fe400078e0a02 */
[----:B------:R-:W-:Y:S01]  /*1e00*/  IMAD R19, R2, R13, R20 ;  /* 0x0000000d02137224 */ /* 0x000fe200078e0214 */
[C---:B------:R-:W-:Y:S01]  /*1e10*/  LOP3.LUT R13, R6.reuse, 0x66, RZ, 0xfc, !PT ;  /* 0x00000066060d7812 */ /* 0x040fe200078efcff */
[--C-:B------:R-:W-:Y:S01]  /*1e20*/  @!P0 IMAD.IADD R23, R23, 0x1, -R2.reuse ;  /* 0x0000000117178824 */ /* 0x100fe200078e0a02 */
[----:B------:R-:W-:Y:S01]  /*1e30*/  LOP3.LUT R20, R6, 0x64, RZ, 0xfc, !PT ;  /* 0x0000006406147812 */ /* 0x000fe200078efcff */
[----:B------:R-:W-:Y:S01]  /*1e40*/  @!P6 IMAD.IADD R15, R15, 0x1, -R2 ;  /* 0x000000010f0fe824 */ /* 0x000fe200078e0a02 */
[----:B------:R-:W-:Y:S01]  /*1e50*/  IABS R25, R13 ;  /* 0x0000000d00197213 */ /* 0x000fe20000000000 */
[----:B------:R-:W-:Y:S01]  /*1e60*/  @!P1 IMAD.MOV R4, RZ, RZ, -R4 ;  /* 0x000000ffff049224 */ /* 0x000fe200078e0a04 */
[----:B------:R-:W-:Y:S01]  /*1e70*/  ISETP.GT.U32.AND P0, PT, R2, R19, PT ;  /* 0x000000130200720c */ /* 0x000fe20003f04070 */
[----:B------:R-:W-:Y:S01]  /*1e80*/  @!P4 IMAD.MOV R14, RZ, RZ, -R14 ;  /* 0x000000ffff0ec224 */ /* 0x000fe200078e0a0e */
[----:B------:R-:W-:Y:S01]  /*1e90*/  ISETP.GE.AND P1, PT, R26, RZ, PT ;  /* 0x000000ff1a00720c */ /* 0x000fe20003f26270 */
[----:B------:R-:W-:Y:S01]  /*1ea0*/  IMAD.HI.U32 R24, R7, R27, RZ ;  /* 0x0000001b07187227 */ /* 0x000fe200078e00ff */
[----:B------:R-:W-:-:S02]  /*1eb0*/  IABS R26, R20 ;  /* 0x00000014001a7213 */ /* 0x000fc40000000000 */
[----:B------:R-:W-:Y:S01]  /*1ec0*/  ISETP.GE.AND P4, PT, R20, RZ, PT ;  /* 0x000000ff1400720c */ /* 0x000fe20003f86270 */
[----:B------:R-:W-:Y:S01]  /*1ed0*/  IMAD.HI.U32 R20, R7, R25, RZ ;  /* 0x0000001907147227 */ /* 0x000fe200078e00ff */
[C---:B------:R-:W-:Y:S02]  /*1ee0*/  ISETP.GT.U32.AND P6, PT, R2.reuse, R15, PT ;  /* 0x0000000f0200720c */ /* 0x040fe40003fc4070 */
[----:B------:R-:W-:Y:S01]  /*1ef0*/  ISETP.GE.AND P2, PT, R13, RZ, PT ;  /* 0x000000ff0d00720c */ /* 0x000fe20003f46270 */
[----:B------:R-:W-:Y:S02]  /*1f00*/  IMAD.MOV R20, RZ, RZ, -R20 ;  /* 0x000000ffff147224 */ /* 0x000fe400078e0a14 */
[----:B------:R-:W-:Y:S02]  /*1f10*/  @!P0 IMAD.IADD R19, R19, 0x1, -R2 ;  /* 0x0000000113138824 */ /* 0x000fe400078e0a02 */
[C---:B------:R-:W-:Y:S02]  /*1f20*/  IMAD R20, R2.reuse, R20, R25 ;  /* 0x0000001402147224 */ /* 0x040fe400078e0219 */
[----:B------:R-:W-:Y:S01]  /*1f30*/  IMAD.HI.U32 R21, R7, R26, RZ ;  /* 0x0000001a07157227 */ /* 0x000fe200078e00ff */
[----:B------:R-:W-:-:S03]  /*1f40*/  ISETP.GT.U32.AND P0, PT, R2, R19, PT ;  /* 0x000000130200720c */ /* 0x000fc60003f04070 */
[----:B------:R-:W-:Y:S01]  /*1f50*/  @!P6 IMAD.IADD R15, R15, 0x1, -R2 ;  /* 0x000000010f0fe824 */ /* 0x000fe200078e0a02 */
[C---:B------:R-:W-:Y:S01]  /*1f60*/  ISETP.GT.U32.AND P6, PT, R2.reuse, R20, PT ;  /* 0x000000140200720c */ /* 0x040fe20003fc4070 */
[----:B------:R-:W-:Y:S02]  /*1f70*/  IMAD.MOV R21, RZ, RZ, -R21 ;  /* 0x000000ffff157224 */ /* 0x000fe400078e0a15 */
[----:B------:R-:W-:Y:S02]  /*1f80*/  IMAD.MOV R24, RZ, RZ, -R24 ;  /* 0x000000ffff187224 */ /* 0x000fe400078e0a18 */
[----:B------:R-:W-:Y:S02]  /*1f90*/  IMAD.MOV.U32 R13, RZ, RZ, R23 ;  /* 0x000000ffff0d7224 */ /* 0x000fe400078e0017 */
[----:B------:R-:W-:Y:S01]  /*1fa0*/  IMAD R21, R2, R21, R26 ;  /* 0x0000001502157224 */ /* 0x000fe200078e021a */
[----:B------:R-:W-:Y:S01]  /*1fb0*/  LOP3.LUT R26, R6, 0x60, RZ, 0xfc, !PT ;  /* 0x00000060061a7812 */ /* 0x000fe200078efcff */
[----:B------:R-:W-:-:S02]  /*1fc0*/  IMAD R23, R2, R24, R27 ;  /* 0x0000001802177224 */ /* 0x000fc400078e021b */
[--C-:B------:R-:W-:Y:S01]  /*1fd0*/  @!P0 IMAD.IADD R19, R19, 0x1, -R2.reuse ;  /* 0x0000000113138824 */ /* 0x100fe200078e0a02 */
[----:B------:R-:W-:Y:S01]  /*1fe0*/  ISETP.GT.U32.AND P0, PT, R2, R21, PT ;  /* 0x000000150200720c */ /* 0x000fe20003f04070 */
[----:B------:R-:W-:Y:S01]  /*1ff0*/  @!P6 IMAD.IADD R20, R20, 0x1, -R2 ;  /* 0x000000011414e824 */ /* 0x000fe200078e0a02 */
[C---:B------:R-:W-:Y:S01]  /*2000*/  ISETP.GT.U32.AND P6, PT, R2.reuse, R23, PT ;  /* 0x000000170200720c */ /* 0x040fe20003fc4070 */
[----:B------:R-:W-:Y:S01]  /*2010*/  @!P3 IMAD.MOV R15, RZ, RZ, -R15 ;  /* 0x000000ffff0fb224 */ /* 0x000fe200078e0a0f */
[----:B------:R-:W-:Y:S01]  /*2020*/  IABS R25, R26 ;  /* 0x0000001a00197213 */ /* 0x000fe20000000000 */
[----:B------:R-:W-:Y:S01]  /*2030*/  @!P1 IMAD.MOV R19, RZ, RZ, -R19 ;  /* 0x000000ffff139224 */ /* 0x000fe200078e0a13 */
[----:B------:R-:W-:Y:S01]  /*2040*/  ISETP.GT.U32.AND P3, PT, R2, R20, PT ;  /* 0x000000140200720c */ /* 0x000fe20003f64070 */
[----:B------:R-:W-:Y:S01]  /*2050*/  @!P5 IMAD.MOV R13, RZ, RZ, -R13 ;  /* 0x000000ffff0dd224 */ /* 0x000fe200078e0a0d */
[----:B------:R-:W-:Y:S01]  /*2060*/  ISETP.GE.AND P1, PT, R26, RZ, PT ;  /* 0x000000ff1a00720c */ /* 0x000fe20003f26270 */
[----:B------:R-:W-:Y:S01]  /*2070*/  IMAD.HI.U32 R24, R7, R25, RZ ;  /* 0x0000001907187227 */ /* 0x000fe200078e00ff */
[----:B------:R-:W-:-:S02]  /*2080*/  ISETP.GE.AND P5, PT, R28, RZ, PT ;  /* 0x000000ff1c00720c */ /* 0x000fc40003fa6270 */
[----:B------:R-:W-:Y:S01]  /*2090*/  IABS R28, R31 ;  /* 0x0000001f001c7213 */ /* 0x000fe20000000000 */
[--C-:B------:R-:W-:Y:S02]  /*20a0*/  @!P0 IMAD.IADD R21, R21, 0x1, -R2.reuse ;  /* 0x0000000115158824 */ /* 0x100fe400078e0a02 */
[----:B------:R-:W-:Y:S02]  /*20b0*/  @!P6 IMAD.IADD R23, R23, 0x1, -R2 ;  /* 0x000000011717e824 */ /* 0x000fe400078e0a02 */
[C---:B------:R-:W-:Y:S01]  /*20c0*/  IMAD.HI.U32 R26, R7.reuse, R29, RZ ;  /* 0x0000001d071a7227 */ /* 0x040fe200078e00ff */
[C---:B------:R-:W-:Y:S02]  /*20d0*/  ISETP.GT.U32.AND P0, PT, R2.reuse, R21, PT ;  /* 0x000000150200720c */ /* 0x040fe40003f04070 */
[----:B------:R-:W-:Y:S01]  /*20e0*/  ISETP.GT.U32.AND P6, PT, R2, R23, PT ;  /* 0x000000170200720c */ /* 0x000fe20003fc4070 */
[----:B------:R-:W-:Y:S02]  /*20f0*/  IMAD.MOV R24, RZ, RZ, -R24 ;  /* 0x000000ffff187224 */ /* 0x000fe400078e0a18 */
[----:B------:R-:W-:-:S04]  /*2100*/  IMAD.HI.U32 R27, R7, R30, RZ ;  /* 0x0000001e071b7227 */ /* 0x000fc800078e00ff */
[----:B------:R-:W-:Y:S02]  /*2110*/  IMAD.MOV R26, RZ, RZ, -R26 ;  /* 0x000000ffff1a7224 */ /* 0x000fe400078e0a1a */
[C---:B------:R-:W-:Y:S02]  /*2120*/  IMAD R24, R2.reuse, R24, R25 ;  /* 0x0000001802187224 */ /* 0x040fe400078e0219 */
[----:B------:R-:W-:Y:S02]  /*2130*/  IMAD.MOV R27, RZ, RZ, -R27 ;  /* 0x000000ffff1b7224 */ /* 0x000fe400078e0a1b */
[----:B------:R-:W-:Y:S02]  /*2140*/  IMAD R26, R2, R26, R29 ;  /* 0x0000001a021a7224 */ /* 0x000fe400078e021d */
[--C-:B------:R-:W-:Y:S01]  /*2150*/  @!P3 IMAD.IADD R20, R20, 0x1, -R2.reuse ;  /* 0x000000011414b824 */ /* 0x100fe200078e0a02 */
[C---:B------:R-:W-:Y:S01]  /*2160*/  ISETP.GT.U32.AND P3, PT, R2.reuse, R24, PT ;  /* 0x000000180200720c */ /* 0x040fe20003f64070 */
[----:B------:R-:W-:Y:S01]  /*2170*/  @!P0 IMAD.IADD R21, R21, 0x1, -R2 ;  /* 0x0000000115158824 */ /* 0x000fe200078e0a02 */
[----:B------:R-:W-:Y:S01]  /*2180*/  ISETP.GE.AND P0, PT, R31, RZ, PT ;  /* 0x000000ff1f00720c */ /* 0x000fe20003f06270 */
[----:B------:R-:W-:Y:S01]  /*2190*/  IMAD R27, R2, R27, R30 ;  /* 0x0000001b021b7224 */ /* 0x000fe200078e021e */
[----:B------:R-:W-:Y:S01]  /*21a0*/  LOP3.LUT R31, R6, 0x56, RZ, 0xfc, !PT ;  /* 0x00000056061f7812 */ /* 0x000fe200078efcff */
[----:B------:R-:W-:Y:S01]  /*21b0*/  @!P6 IMAD.IADD R23, R23, 0x1, -R2 ;  /* 0x000000011717e824 */ /* 0x000fe200078e0a02 */
[----:B------:R-:W-:Y:S01]  /*21c0*/  ISETP.GT.U32.AND P6, PT, R2, R26, PT ;  /* 0x0000001a0200720c */ /* 0x000fe20003fc4070 */
[----:B------:R-:W-:Y:S01]  /*21d0*/  IMAD.HI.U32 R25, R7, R28, RZ ;  /* 0x0000001c07197227 */ /* 0x000fe200078e00ff */
[----:B------:R-:W-:-:S03]  /*21e0*/  IABS R29, R31 ;  /* 0x0000001f001d7213 */ /* 0x000fc60000000000 */
[----:B------:R-:W-:Y:S01]  /*21f0*/  @!P5 IMAD.MOV R23, RZ, RZ, -R23 ;  /* 0x000000ffff17d224 */ /* 0x000fe200078e0a17 */
[----:B------:R-:W-:Y:S01]  /*2200*/  ISETP.GT.U32.AND P5, PT, R2, R27, PT ;  /* 0x0000001b0200720c */ /* 0x000fe20003fa4070 */
[----:B------:R-:W-:Y:S02]  /*2210*/  IMAD.MOV R25, RZ, RZ, -R25 ;  /* 0x000000ffff197224 */ /* 0x000fe400078e0a19 */
[----:B------:R-:W-:Y:S01]  /*2220*/  @!P4 IMAD.MOV R21, RZ, RZ, -R21 ;  /* 0x000000ffff15c224 */ /* 0x000fe200078e0a15 */
[----:B------:R-:W-:Y:S01]  /*2230*/  ISETP.GE.AND P4, PT, R32, RZ, PT ;  /* 0x000000ff2000720c */ /* 0x000fe20003f86270 */
[----:B------:R-:W-:Y:S01]  /*2240*/  IMAD R25, R2, R25, R28 ;  /* 0x0000001902197224 */ /* 0x000fe200078e021c */
[----:B------:R-:W-:Y:S01]  /*2250*/  LOP3.LUT R32, R6, 0x54, RZ, 0xfc, !PT ;  /* 0x0000005406207812 */ /* 0x000fe200078efcff */
[----:B------:R-:W-:-:S03]  /*2260*/  IMAD.HI.U32 R28, R7, R29, RZ ;  /* 0x0000001d071c7227 */ /* 0x000fc600078e00ff */
[----:B------:R-:W-:Y:S01]  /*2270*/  IABS R30, R32 ;  /* 0x00000020001e7213 */ /* 0x000fe20000000000 */
[--C-:B------:R-:W-:Y:S02]  /*2280*/  @!P3 IMAD.IADD R24, R24, 0x1, -R2.reuse ;  /* 0x000000011818b824 */ /* 0x100fe400078e0a02 */
[----:B------:R-:W-:Y:S02]  /*2290*/  @!P6 IMAD.IADD R26, R26, 0x1, -R2 ;  /* 0x000000011a1ae824 */ /* 0x000fe400078e0a02 */
[----:B------:R-:W-:Y:S01]  /*22a0*/  IMAD.MOV R28, RZ, RZ, -R28 ;  /* 0x000000ffff1c7224 */ /* 0x000fe200078e0a1c */
[C---:B------:R-:W-:Y:S01]  /*22b0*/  ISETP.GT.U32.AND P3, PT, R2.reuse, R24, PT ;  /* 0x000000180200720c */ /* 0x040fe20003f64070 */
[----:B------:R-:W-:Y:S01]  /*22c0*/  @!P5 IMAD.IADD R27, R27, 0x1, -R2 ;  /* 0x000000011b1bd824 */ /* 0x000fe200078e0a02 */
[C---:B------:R-:W-:Y:S01]  /*22d0*/  ISETP.GT.U32.AND P5, PT, R2.reuse, R26, PT ;  /* 0x0000001a0200720c */ /* 0x040fe20003fa4070 */
[----:B------:R-:W-:Y:S02]  /*22e0*/  IMAD R28, R2, R28, R29 ;  /* 0x0000001c021c7224 */ /* 0x000fe400078e021d */
[----:B------:R-:W-:-:S04]  /*22f0*/  IMAD.HI.U32 R29, R7, R30, RZ ;  /* 0x0000001e071d7227 */ /* 0x000fc800078e00ff */
[----:B------:R-:W-:Y:S02]  /*2300*/  IMAD.MOV R29, RZ, RZ, -R29 ;  /* 0x000000ffff1d7224 */ /* 0x000fe400078e0a1d */
[----:B------:R-:W-:Y:S01]  /*2310*/  @!P2 IMAD.MOV R20, RZ, RZ, -R20 ;  /* 0x000000ffff14a224 */ /* 0x000fe200078e0a14 */
[C---:B------:R-:W-:Y:S01]  /*2320*/  ISETP.GT.U32.AND P2, PT, R2.reuse, R25, PT ;  /* 0x000000190200720c */ /* 0x040fe20003f44070 */
[----:B------:R-:W-:Y:S02]  /*2330*/  IMAD R29, R2, R29, R30 ;  /* 0x0000001d021d7224 */ /* 0x000fe400078e021e */
[--C-:B------:R-:W-:Y:S01]  /*2340*/  @!P3 IMAD.IADD R24, R24, 0x1, -R2.reuse ;  /* 0x000000011818b824 */ /* 0x100fe200078e0a02 */
[----:B------:R-:W-:Y:S01]  /*2350*/  ISETP.GE.AND P3, PT, R33, RZ, PT ;  /* 0x000000ff2100720c */ /* 0x000fe20003f66270 */
[----:B------:R-:W-:Y:S01]  /*2360*/  @!P5 IMAD.IADD R26, R26, 0x1, -R2 ;  /* 0x000000011a1ad824 */ /* 0x000fe200078e0a02 */
[C---:B------:R-:W-:Y:S01]  /*2370*/  ISETP.GT.U32.AND P5, PT, R2.reuse, R29, PT ;  /* 0x0000001d0200720c */ /* 0x040fe20003fa4070 */
[----:B------:R-:W-:Y:S01]  /*2380*/  @!P1 IMAD.MOV R24, RZ, RZ, -R24 ;  /* 0x000000ffff189224 */ /* 0x000fe200078e0a18 */
[----:B------:R-:W-:Y:S01]  /*2390*/  ISETP.GT.U32.AND P1, PT, R2, R27, PT ;  /* 0x0000001b0200720c */ /* 0x000fe20003f24070 */
[----:B------:R-:W-:Y:S01]  /*23a0*/  @!P4 IMAD.MOV R26, RZ, RZ, -R26 ;  /* 0x000000ffff1ac224 */ /* 0x000fe200078e0a1a */
[----:B------:R-:W-:-:S03]  /*23b0*/  IABS R33, R36 ;  /* 0x0000002400217213 */ /* 0x000fc60000000000 */
[----:B------:R-:W-:Y:S01]  /*23c0*/  @!P2 IMAD.IADD R25, R25, 0x1, -R2 ;  /* 0x000000011919a824 */ /* 0x000fe200078e0a02 */
[----:B------:R-:W-:Y:S01]  /*23d0*/  ISETP.GE.AND P2, PT, R31, RZ, PT ;  /* 0x000000ff1f00720c */ /* 0x000fe20003f46270 */
[----:B------:R-:W-:-:S03]  /*23e0*/  IMAD.HI.U32 R31, R7, R34, RZ ;  /* 0x00000022071f7227 */ /* 0x000fc600078e00ff */
[----:B------:R-:W-:Y:S01]  /*23f0*/  ISETP.GT.U32.AND P6, PT, R2, R25, PT ;  /* 0x000000190200720c */ /* 0x000fe20003fc4070 */
[--C-:B------:R-:W-:Y:S02]  /*2400*/  @!P5 IMAD.IADD R29, R29, 0x1, -R2.reuse ;  /* 0x000000011d1dd824 */ /* 0x100fe400078e0a02 */
[----:B------:R-:W-:Y:S01]  /*2410*/  @!P1 IMAD.IADD R27, R27, 0x1, -R2 ;  /* 0x000000011b1b9824 */ /* 0x000fe200078e0a02 */
[----:B------:R-:W-:Y:S01]  /*2420*/  ISETP.GE.AND P1, PT, R32, RZ, PT ;  /* 0x000000ff2000720c */ /* 0x000fe20003f26270 */
[----:B------:R-:W-:Y:S01]  /*2430*/  IMAD.HI.U32 R32, R7, R35, RZ ;  /* 0x0000002307207227 */ /* 0x000fe200078e00ff */
[----:B------:R-:W-:-:S03]  /*2440*/  ISETP.GT.U32.AND P5, PT, R2, R29, PT ;  /* 0x0000001d0200720c */ /* 0x000fc60003fa4070 */
[----:B------:R-:W-:Y:S02]  /*2450*/  IMAD.MOV R31, RZ, RZ, -R31 ;  /* 0x000000ffff1f7224 */ /* 0x000fe400078e0a1f */
[----:B------:R-:W-:-:S04]  /*2460*/  IMAD.HI.U32 R30, R7, R33, RZ ;  /* 0x00000021071e7227 */ /* 0x000fc800078e00ff */
[----:B------:R-:W-:Y:S02]  /*2470*/  IMAD.MOV R32, RZ, RZ, -R32 ;  /* 0x000000ffff207224 */ /* 0x000fe400078e0a20 */
[C---:B------:R-:W-:Y:S02]  /*2480*/  IMAD R31, R2.reuse, R31, R34 ;  /* 0x0000001f021f7224 */ /* 0x040fe400078e0222 */
[----:B------:R-:W-:Y:S01]  /*2490*/  @!P6 IMAD.IADD R25, R25, 0x1, -R2 ;  /* 0x000000011919e824 */ /* 0x000fe200078e0a02 */
[C---:B------:R-:W-:Y:S01]  /*24a0*/  ISETP.GT.U32.AND P6, PT, R2.reuse, R28, PT ;  /* 0x0000001c0200720c */ /* 0x040fe20003fc4070 */
[----:B------:R-:W-:Y:S02]  /*24b0*/  IMAD.MOV R30, RZ, RZ, -R30 ;  /* 0x000000ffff1e7224 */ /* 0x000fe400078e0a1e */
[C---:B------:R-:W-:Y:S01]  /*24c0*/  IMAD R32, R2.reuse, R32, R35 ;  /* 0x0000002002207224 */ /* 0x040fe200078e0223 */
[----:B------:R-:W-:Y:S01]  /*24d0*/  IABS R35, R39 ;  /* 0x0000002700237213 */ /* 0x000fe20000000000 */
[----:B------:R-:W-:Y:S01]  /*24e0*/  @!P3 IMAD.MOV R27, RZ, RZ, -R27 ;  /* 0x000000ffff1bb224 */ /* 0x000fe200078e0a1b */
[C---:B------:R-:W-:Y:S01]  /*24f0*/  ISETP.GT.U32.AND P3, PT, R2.reuse, R31, PT ;  /* 0x0000001f0200720c */ /* 0x040fe20003f64070 */
[----:B------:R-:W-:-:S02]  /*2500*/  IMAD R30, R2, R30, R33 ;  /* 0x0000001e021e7224 */ /* 0x000fc400078e0221 */
[----:B------:R-:W-:Y:S01]  /*2510*/  @!P5 IMAD.IADD R29, R29, 0x1, -R2 ;  /* 0x000000011d1dd824 */ /* 0x000fe200078e0a02 */
[C---:B------:R-:W-:Y:S01]  /*2520*/  ISETP.GT.U32.AND P5, PT, R2.reuse, R32, PT ;  /* 0x000000200200720c */ /* 0x040fe20003fa4070 */
[----:B------:R-:W-:Y:S01]  /*2530*/  IMAD.HI.U32 R33, R7, R35, RZ ;  /* 0x0000002307217227 */ /* 0x000fe200078e00ff */
[----:B------:R-:W-:-:S03]  /*2540*/  ISETP.GT.U32.AND P4, PT, R2, R30, PT ;  /* 0x0000001e0200720c */ /* 0x000fc60003f84070 */
[--C-:B------:R-:W-:Y:S01]  /*2550*/  @!P6 IMAD.IADD R28, R28, 0x1, -R2.reuse ;  /* 0x000000011c1ce824 */ /* 0x100fe200078e0a02 */
[----:B------:R-:W-:Y:S01]  /*2560*/  ISETP.GE.AND P6, PT, R36, RZ, PT ;  /* 0x000000ff2400720c */ /* 0x000fe20003fc6270 */
[----:B------:R-:W-:Y:S01]  /*2570*/  IMAD.MOV R33, RZ, RZ, -R33 ;  /* 0x000000ffff217224 */ /* 0x000fe200078e0a21 */
[----:B------:R-:W-:Y:S01]  /*2580*/  IABS R36, R41 ;  /* 0x0000002900247213 */ /* 0x000fe20000000000 */
[--C-:B------:R-:W-:Y:S02]  /*2590*/  @!P3 IMAD.IADD R31, R31, 0x1, -R2.reuse ;  /* 0x000000011f1fb824 */ /* 0x100fe400078e0a02 */
[----:B------:R-:W-:Y:S01]  /*25a0*/  @!P0 IMAD.MOV R25, RZ, RZ, -R25 ;  /* 0x000000ffff198224 */ /* 0x000fe200078e0a19 */
[----:B------:R-:W-:Y:S01]  /*25b0*/  ISETP.GT.U32.AND P0, PT, R2, R28, PT ;  /* 0x0000001c0200720c */ /* 0x000fe20003f04070 */
[----:B------:R-:W-:Y:S01]  /*25c0*/  @!P5 IMAD.IADD R32, R32, 0x1, -R2 ;  /* 0x000000012020d824 */ /* 0x000fe200078e0a02 */
[----:B------:R-:W-:Y:S01]  /*25d0*/  ISETP.GT.U32.AND P5, PT, R2, R31, PT ;  /* 0x0000001f0200720c */ /* 0x000fe20003fa4070 */
[----:B------:R-:W-:-:S04]  /*25e0*/  IMAD.HI.U32 R34, R7, R36, RZ ;  /* 0x0000002407227227 */ /* 0x000fc800078e00ff */
[----:B------:R-:W-:Y:S01]  /*25f0*/  @!P4 IMAD.IADD R30, R30, 0x1, -R2 ;  /* 0x000000011e1ec824 */ /* 0x000fe200078e0a02 */
[----:B------:R-:W-:Y:S01]  /*2600*/  ISETP.GE.AND P4, PT, R38, RZ, PT ;  /* 0x000000ff2600720c */ /* 0x000fe20003f86270 */
[C---:B------:R-:W-:Y:S01]  /*2610*/  IMAD R33, R2.reuse, R33, R35 ;  /* 0x0000002102217224 */ /* 0x040fe200078e0223 */
[----:B------:R-:W-:Y:S01]  /*2620*/  IABS R38, R43 ;  /* 0x0000002b00267213 */ /* 0x000fe20000000000 */
[----:B------:R-:W-:Y:S01]  /*2630*/  IMAD.MOV R35, RZ, RZ, -R34 ;  /* 0x000000ffff237224 */ /* 0x000fe200078e0a22 */
[----:B------:R-:W-:Y:S01]  /*2640*/  ISETP.GT.U32.AND P3, PT, R2, R30, PT ;  /* 0x0000001e0200720c */ /* 0x000fe20003f64070 */
[----:B------:R-:W-:Y:S01]  /*2650*/  @!P0 IMAD.IADD R28, R28, 0x1, -R2 ;  /* 0x000000011c1c8824 */ /* 0x000fe200078e0a02 */
[----:B------:R-:W-:Y:S01]  /*2660*/  ISETP.GE.AND P0, PT, R37, RZ, PT ;  /* 0x000000ff2500720c */ /* 0x000fe20003f06270 */
[----:B------:R-:W-:Y:S01]  /*2670*/  IMAD R34, R2, R35, R36 ;  /* 0x0000002302227224 */ /* 0x000fe200078e0224 */
[----:B------:R-:W-:Y:S01]  /*2680*/  IABS R37, R42 ;  /* 0x0000002a00257213 */ /* 0x000fe20000000000 */
[----:B------:R-:W-:-:S02]  /*2690*/  @!P5 IMAD.IADD R31, R31, 0x1, -R2 ;  /* 0x000000011f1fd824 */ /* 0x000fc400078e0a02 */
[----:B------:R-:W-:Y:S01]  /*26a0*/  @!P2 IMAD.MOV R28, RZ, RZ, -R28 ;  /* 0x000000ffff1ca224 */ /* 0x000fe200078e0a1c */
[C---:B------:R-:W-:Y:S01]  /*26b0*/  ISETP.GT.U32.AND P5, PT, R2.reuse, R34, PT ;  /* 0x000000220200720c */ /* 0x040fe20003fa4070 */
[----:B------:R-:W-:Y:S01]  /*26c0*/  IMAD.HI.U32 R35, R7, R37, RZ ;  /* 0x0000002507237227 */ /* 0x000fe200078e00ff */
[----:B------:R-:W-:-:S03]  /*26d0*/  ISETP.GT.U32.AND P2, PT, R2, R32, PT ;  /* 0x000000200200720c */ /* 0x000fc60003f44070 */
[----:B------:R-:W-:Y:S01]  /*26e0*/  @!P3 IMAD.IADD R30, R30, 0x1, -R2 ;  /* 0x000000011e1eb824 */ /* 0x000fe200078e0a02 */
[----:B------:R-:W-:Y:S01]  /*26f0*/  ISETP.GT.U32.AND P3, PT, R2, R33, PT ;  /* 0x000000210200720c */ /* 0x000fe20003f64070 */
[----:B------:R-:W-:Y:S02]  /*2700*/  IMAD.MOV R35, RZ, RZ, -R35 ;  /* 0x000000ffff237224 */ /* 0x000fe400078e0a23 */
[----:B------:R-:W-:-:S04]  /*2710*/  IMAD.HI.U32 R36, R7, R38, RZ ;  /* 0x0000002607247227 */ /* 0x000fc800078e00ff */
[----:B------:R-:W-:Y:S02]  /*2720*/  @!P5 IMAD.IADD R34, R34, 0x1, -R2 ;  /* 0x000000012222d824 */ /* 0x000fe400078e0a02 */
[C---:B------:R-:W-:Y:S02]  /*2730*/  IMAD R35, R2.reuse, R35, R37 ;  /* 0x0000002302237224 */ /* 0x040fe400078e0225 */
[----:B------:R-:W-:Y:S01]  /*2740*/  @!P6 IMAD.MOV R30, RZ, RZ, -R30 ;  /* 0x000000ffff1ee224 */ /* 0x000fe200078e0a1e */
[C---:B------:R-:W-:Y:S01]  /*2750*/  ISETP.GT.U32.AND P5, PT, R2.reuse, R34, PT ;  /* 0x000000220200720c */ /* 0x040fe20003fa4070 */
[--C-:B------:R-:W-:Y:S01]  /*2760*/  @!P3 IMAD.IADD R33, R33, 0x1, -R2.reuse ;  /* 0x000000012121b824 */ /* 0x100fe200078e0a02 */
[----:B------:R-:W-:Y:S01]  /*2770*/  ISETP.GT.U32.AND P6, PT, R2, R35, PT ;  /* 0x000000230200720c */ /* 0x000fe20003fc4070 */
[----:B------:R-:W-:Y:S01]  /*2780*/  @!P2 IMAD.IADD R32, R32, 0x1, -R2 ;  /* 0x000000012020a824 */ /* 0x000fe200078e0a02 */
[----:B------:R-:W-:Y:S01]  /*2790*/  ISETP.GE.AND P2, PT, R39, RZ, PT ;  /* 0x000000ff2700720c */ /* 0x000fe20003f46270 */
[----:B------:R-:W-:Y:S01]  /*27a0*/  IMAD.MOV R39, RZ, RZ, -R36 ;  /* 0x000000ffff277224 */ /* 0x000fe200078e0a24 */
[----:B------:R-:W-:Y:S01]  /*27b0*/  ISETP.GE.AND P3, PT, R41, RZ, PT ;  /* 0x000000ff2900720c */ /* 0x000fe20003f66270 */
[----:B------:R-:W-:Y:S01]  /*27c0*/  @!P1 IMAD.MOV R29, RZ, RZ, -R29 ;  /* 0x000000ffff1d9224 */ /* 0x000fe200078e0a1d */
[----:B------:R-:W-:Y:S01]  /*27d0*/  ISETP.GT.U32.AND P1, PT, R2, R33, PT ;  /* 0x000000210200720c */ /* 0x000fe20003f24070 */
[----:B------:R-:W-:-:S04]  /*27e0*/  IMAD.HI.U32 R37, R7, R40, RZ ;  /* 0x0000002807257227 */ /* 0x000fc800078e00ff */
[----:B------:R-:W-:Y:S01]  /*27f0*/  IMAD R36, R2, R39, R38 ;  /* 0x0000002702247224 */ /* 0x000fe200078e0226 */
[----:B------:R-:W-:Y:S01]  /*2800*/  LOP3.LUT R38, R6, 0x40, RZ, 0xfc, !PT ;  /* 0x0000004006267812 */ /* 0x000fe200078efcff */
[----:B------:R-:W-:Y:S02]  /*2810*/  IMAD.MOV R37, RZ, RZ, -R37 ;  /* 0x000000ffff257224 */ /* 0x000fe400078e0a25 */
[----:B------:R-:W-:Y:S01]  /*2820*/  @!P5 IMAD.IADD R34, R34, 0x1, -R2 ;  /* 0x000000012222d824 */ /* 0x000fe200078e0a02 */
[C---:B------:R-:W-:Y:S01]  /*2830*/  ISETP.GT.U32.AND P5, PT, R2.reuse, R36, PT ;  /* 0x000000240200720c */ /* 0x040fe20003fa4070 */
[----:B------:R-:W-:Y:S01]  /*2840*/  IMAD R37, R2, R37, R40 ;  /* 0x0000002502257224 */ /* 0x000fe200078e0228 */
[----:B------:R-:W-:Y:S01]  /*2850*/  IABS R39, R38 ;  /* 0x0000002600277213 */ /* 0x000fe20000000000 */
[----:B------:R-:W-:Y:S01]  /*2860*/  @!P6 IMAD.IADD R35, R35, 0x1, -R2 ;  /* 0x000000012323e824 */ /* 0x000fe200078e0a02 */
[----:B------:R-:W-:Y:S01]  /*2870*/  LOP3.LUT R40, R6, 0x3c, RZ, 0xfc, !PT ;  /* 0x0000003c06287812 */ /* 0x000fe200078efcff */
[----:B------:R-:W-:Y:S01]  /*2880*/  @!P3 IMAD.MOV R34, RZ, RZ, -R34 ;  /* 0x000000ffff22b224 */ /* 0x000fe200078e0a22 */
[C---:B------:R-:W-:Y:S01]  /*2890*/  ISETP.GT.U32.AND P3, PT, R2.reuse, R37, PT ;  /* 0x000000250200720c */ /* 0x040fe20003f64070 */
[----:B------:R-:W-:Y:S01]  /*28a0*/  @!P1 IMAD.IADD R33, R33, 0x1, -R2 ;  /* 0x0000000121219824 */ /* 0x000fe200078e0a02 */
[----:B------:R-:W-:Y:S01]  /*28b0*/  ISETP.GT.U32.AND P6, PT, R2, R35, PT ;  /* 0x000000230200720c */ /* 0x000fe20003fc4070 */
[----:B------:R-:W-:Y:S01]  /*28c0*/  @!P0 IMAD.MOV R31, RZ, RZ, -R31 ;  /* 0x000000ffff1f8224 */ /* 0x000fe200078e0a1f */
[----:B------:R-:W-:Y:S01]  /*28d0*/  ISETP.GE.AND P0, PT, R42, RZ, PT ;  /* 0x000000ff2a00720c */ /* 0x000fe20003f06270 */
[----:B------:R-:W-:Y:S01]  /*28e0*/  @!P2 IMAD.MOV R33, RZ, RZ, -R33 ;  /* 0x000000ffff21a224 */ /* 0x000fe200078e0a21 */
[----:B------:R-:W-:Y:S01]  /*28f0*/  ISETP.GE.AND P2, PT, R38, RZ, PT ;  /* 0x000000ff2600720c */ /* 0x000fe20003f46270 */
[----:B------:R-:W-:Y:S01]  /*2900*/  IMAD.HI.U32 R38, R7, R39, RZ ;  /* 0x0000002707267227 */ /* 0x000fe200078e00ff */
[----:B------:R-:W-:-:S02]  /*2910*/  IABS R41, R40 ;  /* 0x0000002800297213 */ /* 0x000fc40000000000 */
[----:B------:R-:W-:Y:S01]  /*2920*/  ISETP.GE.AND P1, PT, R44, RZ, PT ;  /* 0x000000ff2c00720c */ /* 0x000fe20003f26270 */
[----:B------:R-:W-:Y:S01]  /*2930*/  @!P5 IMAD.IADD R36, R36, 0x1, -R2 ;  /* 0x000000012424d824 */ /* 0x000fe200078e0a02 */
[----:B------:R-:W-:Y:S01]  /*2940*/  IABS R44, R45 ;  /* 0x0000002d002c7213 */ /* 0x000fe20000000000 */
[----:B------:R-:W-:Y:S02]  /*2950*/  IMAD.MOV R38, RZ, RZ, -R38 ;  /* 0x000000ffff267224 */ /* 0x000fe400078e0a26 */
[----:B------:R-:W-:Y:S01]  /*2960*/  @!P4 IMAD.MOV R32, RZ, RZ, -R32 ;  /* 0x000000ffff20c224 */ /* 0x000fe200078e0a20 */
[----:B------:R-:W-:Y:S01]  /*2970*/  ISETP.GT.U32.AND P5, PT, R2, R36, PT ;  /* 0x000000240200720c */ /* 0x000fe20003fa4070 */
[--C-:B------:R-:W-:Y:S01]  /*2980*/  @!P3 IMAD.IADD R37, R37, 0x1, -R2.reuse ;  /* 0x000000012525b824 */ /* 0x100fe200078e0a02 */
[----:B------:R-:W-:Y:S01]  /*2990*/  ISETP.GE.AND P4, PT, R43, RZ, PT ;  /* 0x000000ff2b00720c */ /* 0x000fe20003f86270 */
[----:B------:R-:W-:Y:S01]  /*29a0*/  @!P6 IMAD.IADD R35, R35, 0x1, -R2 ;  /* 0x000000012323e824 */ /* 0x000fe200078e0a02 */
[----:B------:R-:W-:Y:S01]  /*29b0*/  LOP3.LUT R43, R6, 0x3a, RZ, 0xfc, !PT ;  /* 0x0000003a062b7812 */ /* 0x000fe200078efcff */
[C---:B------:R-:W-:Y:S01]  /*29c0*/  IMAD R38, R2.reuse, R38, R39 ;  /* 0x0000002602267224 */ /* 0x040fe200078e0227 */
[C---:B------:R-:W-:Y:S01]  /*29d0*/  ISETP.GT.U32.AND P3, PT, R2.reuse, R37, PT ;  /* 0x000000250200720c */ /* 0x040fe20003f64070 */
[----:B------:R-:W-:Y:S01]  /*29e0*/  @!P0 IMAD.MOV R35, RZ, RZ, -R35 ;  /* 0x000000ffff238224 */ /* 0x000fe200078e0a23 */
[----:B------:R-:W-:Y:S01]  /*29f0*/  IABS R42, R43 ;  /* 0x0000002b002a7213 */ /* 0x000fe20000000000 */
[----:B------:R-:W-:Y:S01]  /*2a00*/  IMAD.HI.U32 R39, R7, R41, RZ ;  /* 0x0000002907277227 */ /* 0x000fe200078e00ff */
[----:B------:R-:W-:-:S02]  /*2a10*/  ISETP.GT.U32.AND P0, PT, R2, R38, PT ;  /* 0x000000260200720c */ /* 0x000fc40003f04070 */
[----:B------:R-:W-:Y:S01]  /*2a20*/  ISETP.GE.AND P6, PT, R40, RZ, PT ;  /* 0x000000ff2800720c */ /* 0x000fe20003fc6270 */
[----:B------:R-:W-:-:S04]  /*2a30*/  IMAD.HI.U32 R40, R7, R42, RZ ;  /* 0x0000002a07287227 */ /* 0x000fc800078e00ff */
[----:B------:R-:W-:Y:S02]  /*2a40*/  IMAD.MOV R39, RZ, RZ, -R39 ;  /* 0x000000ffff277224 */ /* 0x000fe400078e0a27 */
[----:B------:R-:W-:Y:S01]  /*2a50*/  @!P5 IMAD.IADD R36, R36, 0x1, -R2 ;  /* 0x000000012424d824 */ /* 0x000fe200078e0a02 */
[----:B------:R-:W-:Y:S01]  /*2a60*/  ISETP.GE.AND P5, PT, R43, RZ, PT ;  /* 0x000000ff2b00720c */ /* 0x000fe20003fa6270 */
[----:B------:R-:W-:Y:S02]  /*2a70*/  IMAD.MOV R43, RZ, RZ, -R40 ;  /* 0x000000ffff2b7224 */ /* 0x000fe400078e0a28 */
[C---:B------:R-:W-:Y:S02]  /*2a80*/  IMAD R40, R2.reuse, R39, R41 ;  /* 0x0000002702287224 */ /* 0x040fe400078e0229 */
[C---:B------:R-:W-:Y:S02]  /*2a90*/  IMAD R39, R2.reuse, R43, R42 ;  /* 0x0000002b02277224 */ /* 0x040fe400078e022a */
[--C-:B------:R-:W-:Y:S01]  /*2aa0*/  @!P3 IMAD.IADD R37, R37, 0x1, -R2.reuse ;  /* 0x000000012525b824 */ /* 0x100fe200078e0a02 */
[----:B------:R-:W-:Y:S01]  /*2ab0*/  ISETP.GT.U32.AND P3, PT, R2, R40, PT ;  /* 0x000000280200720c */ /* 0x000fe20003f64070 */
[----:B------:R-:W-:-:S02]  /*2ac0*/  @!P0 IMAD.IADD R38, R38, 0x1, -R2 ;  /* 0x0000000126268824 */ /* 0x000fc400078e0a02 */
[----:B------:R-:W-:Y:S01]  /*2ad0*/  @!P1 IMAD.MOV R37, RZ, RZ, -R37 ;  /* 0x000000ffff259224 */ /* 0x000fe200078e0a25 */
[C---:B------:R-:W-:Y:S01]  /*2ae0*/  ISETP.GT.U32.AND P1, PT, R2.reuse, R39, PT ;  /* 0x000000270200720c */ /* 0x040fe20003f24070 */
[----:B------:R-:W-:Y:S01]  /*2af0*/  IMAD.HI.U32 R41, R7, R44, RZ ;  /* 0x0000002c07297227 */ /* 0x000fe200078e00ff */
[----:B------:R-:W-:-:S03]  /*2b00*/  ISETP.GT.U32.AND P0, PT, R2, R38, PT ;  /* 0x000000260200720c */ /* 0x000fc60003f04070 */
[----:B------:R-:W-:Y:S02]  /*2b10*/  IMAD.MOV R41, RZ, RZ, -R41 ;  /* 0x000000ffff297224 */ /* 0x000fe400078e0a29 */
[----:B------:R-:W-:Y:S01]  /*2b20*/  @!P4 IMAD.MOV R36, RZ, RZ, -R36 ;  /* 0x000000ffff24c224 */ /* 0x000fe200078e0a24 */
[----:B------:R-:W-:Y:S01]  /*2b30*/  ISETP.GE.AND P4, PT, R45, RZ, PT ;  /* 0x000000ff2d00720c */ /* 0x000fe20003f86270 */
[----:B------:R-:W-:Y:S01]  /*2b40*/  IMAD R41, R2, R41, R44 ;  /* 0x0000002902297224 */ /* 0x000fe200078e022c */
[----:B------:R-:W-:Y:S01]  /*2b50*/  IABS R45, R48 ;  /* 0x00000030002d7213 */ /* 0x000fe20000000000 */
[--C-:B------:R-:W-:Y:S02]  /*2b60*/  @!P3 IMAD.IADD R40, R40, 0x1, -R2.reuse ;  /* 0x000000012828b824 */ /* 0x100fe400078e0a02 */
[--C-:B------:R-:W-:Y:S02]  /*2b70*/  @!P1 IMAD.IADD R39, R39, 0x1, -R2.reuse ;  /* 0x0000000127279824 */ /* 0x100fe400078e0a02 */
[----:B------:R-:W-:Y:S01]  /*2b80*/  @!P0 IMAD.IADD R38, R38, 0x1, -R2 ;  /* 0x0000000126268824 */ /* 0x000fe200078e0a02 */
[C---:B------:R-:W-:Y:S01]  /*2b90*/  ISETP.GT.U32.AND P3, PT, R2.reuse, R40, PT ;  /* 0x000000280200720c */ /* 0x040fe20003f64070 */
[----:B------:R-:W-:Y:S01]  /*2ba0*/  IMAD.HI.U32 R42, R7, R45, RZ ;  /* 0x0000002d072a7227 */ /* 0x000fe200078e00ff */
[----:B------:R-:W-:-:S02]  /*2bb0*/  ISETP.GT.U32.AND P0, PT, R2, R41, PT ;  /* 0x000000290200720c */ /* 0x000fc40003f04070 */
[----:B------:R-:W-:Y:S01]  /*2bc0*/  ISETP.GT.U32.AND P1, PT, R2, R39, PT ;  /* 0x000000270200720c */ /* 0x000fe20003f24070 */
[----:B------:R-:W-:-:S04]  /*2bd0*/  IMAD.HI.U32 R43, R7, R46, RZ ;  /* 0x0000002e072b7227 */ /* 0x000fc800078e00ff */
[----:B------:R-:W-:Y:S02]  /*2be0*/  IMAD.MOV R42, RZ, RZ, -R42 ;  /* 0x000000ffff2a7224 */ /* 0x000fe400078e0a2a */
[----:B------:R-:W-:Y:S02]  /*2bf0*/  IMAD.MOV R43, RZ, RZ, -R43 ;  /* 0x000000ffff2b7224 */ /* 0x000fe400078e0a2b */
[----:B------:R-:W-:Y:S01]  /*2c00*/  IMAD R42, R2, R42, R45 ;  /* 0x0000002a022a7224 */ /* 0x000fe200078e022d */
[----:B------:R-:W-:Y:S01]  /*2c10*/  LOP3.LUT R45, R6, 0x30, RZ, 0xfc, !PT ;  /* 0x00000030062d7812 */ /* 0x000fe200078efcff */
[--C-:B------:R-:W-:Y:S01]  /*2c20*/  @!P3 IMAD.IADD R40, R40, 0x1, -R2.reuse ;  /* 0x000000012828b824 */ /* 0x100fe200078e0a02 */
[----:B------:R-:W-:Y:S01]  /*2c30*/  ISETP.GE.AND P3, PT, R49, RZ, PT ;  /* 0x000000ff3100720c */ /* 0x000fe20003f66270 */
[----:B------:R-:W-:Y:S01]  /*2c40*/  @!P0 IMAD.IADD R41, R41, 0x1, -R2 ;  /* 0x0000000129298824 */ /* 0x000fe200078e0a02 */
[----:B------:R-:W-:Y:S01]  /*2c50*/  IABS R49, R53 ;  /* 0x0000003500317213 */ /* 0x000fe20000000000 */
[----:B------:R-:W-:-:S02]  /*2c60*/  IMAD R43, R2, R43, R46 ;  /* 0x0000002b022b7224 */ /* 0x000fc400078e022e */
[----:B------:R-:W-:Y:S01]  /*2c70*/  @!P1 IMAD.IADD R39, R39, 0x1, -R2 ;  /* 0x0000000127279824 */ /* 0x000fe200078e0a02 */
[C---:B------:R-:W-:Y:S01]  /*2c80*/  ISETP.GT.U32.AND P1, PT, R2.reuse, R42, PT ;  /* 0x0000002a0200720c */ /* 0x040fe20003f24070 */
        /* <DEDUP_REMOVED lines=9> */
[--C-:B------:R-:W-:Y:S01]  /*2d20*/  @!P1 IMAD.IADD R42, R42, 0x1, -R2.reuse ;  /* 0x000000012a2a9824 */ /* 0x100fe200078e0a02 */
[----:B------:R-:W-:Y:S01]  /*2d30*/  ISETP.GE.AND P1, PT, R45, RZ, PT ;  /* 0x000000ff2d00720c */ /* 0x000fe20003f26270 */
[--C-:B------:R-:W-:Y:S01]  /*2d40*/  @!P0 IMAD.IADD R41, R41, 0x1, -R2.reuse ;  /* 0x0000000129298824 */ /* 0x100fe200078e0a02 */
[----:B------:R-:W-:Y:S01]  /*2d50*/  IABS R48, R51 ;  /* 0x0000003300307213 */ /* 0x000fe20000000000 */
[----:B------:R-:W-:Y:S01]  /*2d60*/  @!P6 IMAD.IADD R43, R43, 0x1, -R2 ;  /* 0x000000012b2be824 */ /* 0x000fe200078e0a02 */
[C---:B------:R-:W-:Y:S01]  /*2d70*/  ISETP.GT.U32.AND P0, PT, R2.reuse, R44, PT ;  /* 0x0000002c0200720c */ /* 0x040fe20003f04070 */
[----:B------:R-:W-:Y:S01]  /*2d80*/  IMAD.HI.U32 R45, R7, R47, RZ ;  /* 0x0000002f072d7227 */ /* 0x000fe200078e00ff */
[----:B------:R-:W-:-:S03]  /*2d90*/  ISETP.GT.U32.AND P6, PT, R2, R42, PT ;  /* 0x0000002a0200720c */ /* 0x000fc60003fc4070 */
[----:B------:R-:W-:Y:S01]  /*2da0*/  @!P4 IMAD.MOV R41, RZ, RZ, -R41 ;  /* 0x000000ffff29c224 */ /* 0x000fe200078e0a29 */
[----:B------:R-:W-:Y:S01]  /*2db0*/  ISETP.GT.U32.AND P4, PT, R2, R43, PT ;  /* 0x0000002b0200720c */ /* 0x000fe20003f84070 */
[----:B------:R-:W-:Y:S02]  /*2dc0*/  IMAD.MOV R45, RZ, RZ, -R45 ;  /* 0x000000ffff2d7224 */ /* 0x000fe400078e0a2d */
[----:B------:R-:W-:-:S04]  /*2dd0*/  IMAD.HI.U32 R46, R7, R48, RZ ;  /* 0x00000030072e7227 */ /* 0x000fc800078e00ff */
[----:B------:R-:W-:Y:S02]  /*2de0*/  IMAD R45, R2, R45, R47 ;  /* 0x0000002d022d7224 */ /* 0x000fe400078e022f */
[----:B------:R-:W-:Y:S02]  /*2df0*/  IMAD.MOV R47, RZ, RZ, -R46 ;  /* 0x000000ffff2f7224 */ /* 0x000fe400078e0a2e */
[----:B------:R-:W-:Y:S02]  /*2e00*/  @!P0 IMAD.IADD R44, R44, 0x1, -R2 ;  /* 0x000000012c2c8824 */ /* 0x000fe400078e0a02 */
[C---:B------:R-:W-:Y:S02]  /*2e10*/  IMAD R46, R2.reuse, R47, R48 ;  /* 0x0000002f022e7224 */ /* 0x040fe400078e0230 */
[--C-:B------:R-:W-:Y:S01]  /*2e20*/  @!P4 IMAD.IADD R43, R43, 0x1, -R2.reuse ;  /* 0x000000012b2bc824 */ /* 0x100fe200078e0a02 */
[----:B------:R-:W-:Y:S01]  /*2e30*/  ISETP.GT.U32.AND P0, PT, R2, R44, PT ;  /* 0x0000002c0200720c */ /* 0x000fe20003f04070 */
[----:B------:R-:W-:Y:S01]  /*2e40*/  @!P6 IMAD.IADD R42, R42, 0x1, -R2 ;  /* 0x000000012a2ae824 */ /* 0x000fe200078e0a02 */
[C---:B------:R-:W-:Y:S01]  /*2e50*/  ISETP.GT.U32.AND P4, PT, R2.reuse, R46, PT ;  /* 0x0000002e0200720c */ /* 0x040fe20003f84070 */
[----:B------:R-:W-:Y:S01]  /*2e60*/  @!P5 IMAD.MOV R39, RZ, RZ, -R39 ;  /* 0x000000ffff27d224 */ /* 0x000fe200078e0a27 */
[----:B------:R-:W-:Y:S01]  /*2e70*/  ISETP.GT.U32.AND P6, PT, R2, R45, PT ;  /* 0x0000002d0200720c */ /* 0x000fe20003fc4070 */
[----:B------:R-:W-:Y:S01]  /*2e80*/  IMAD.HI.U32 R47, R7, R49, RZ ;  /* 0x00000031072f7227 */ /* 0x000fe200078e00ff */
[----:B------:R-:W-:-:S02]  /*2e90*/  ISETP.GE.AND P5, PT, R50, RZ, PT ;  /* 0x000000ff3200720c */ /* 0x000fc40003fa6270 */
[----:B------:R-:W-:Y:S01]  /*2ea0*/  IABS R50, R54 ;  /* 0x0000003600327213 */ /* 0x000fe20000000000 */
[----:B------:R-:W-:Y:S02]  /*2eb0*/  IMAD.MOV R47, RZ, RZ, -R47 ;  /* 0x000000ffff2f7224 */ /* 0x000fe400078e0a2f */
[----:B------:R-:W-:Y:S02]  /*2ec0*/  @!P2 IMAD.MOV R42, RZ, RZ, -R42 ;  /* 0x000000ffff2aa224 */ /* 0x000fe400078e0a2a */
[----:B------:R-:W-:-:S04]  /*2ed0*/  IMAD.HI.U32 R48, R7, R50, RZ ;  /* 0x0000003207307227 */ /* 0x000fc800078e00ff */
[--C-:B------:R-:W-:Y:S02]  /*2ee0*/  @!P4 IMAD.IADD R46, R46, 0x1, -R2.reuse ;  /* 0x000000012e2ec824 */ /* 0x100fe400078e0a02 */
[----:B------:R-:W-:Y:S01]  /*2ef0*/  @!P0 IMAD.IADD R44, R44, 0x1, -R2 ;  /* 0x000000012c2c8824 */ /* 0x000fe200078e0a02 */
[----:B------:R-:W-:Y:S01]  /*2f00*/  ISETP.GE.AND P0, PT, R51, RZ, PT ;  /* 0x000000ff3300720c */ /* 0x000fe20003f06270 */
[C---:B------:R-:W-:Y:S01]  /*2f10*/  IMAD R47, R2.reuse, R47, R49 ;  /* 0x0000002f022f7224 */ /* 0x040fe200078e0231 */
[----:B------:R-:W-:Y:S01]  /*2f20*/  ISETP.GT.U32.AND P4, PT, R2, R46, PT ;  /* 0x0000002e0200720c */ /* 0x000fe20003f84070 */
[----:B------:R-:W-:-:S04]  /*2f30*/  IMAD.HI.U32 R49, R7, R52, RZ ;  /* 0x0000003407317227 */ /* 0x000fc800078e00ff */
[----:B------:R-:W-:Y:S01]  /*2f40*/  IMAD.MOV R51, RZ, RZ, -R48 ;  /* 0x000000ffff337224 */ /* 0x000fe200078e0a30 */
[----:B------:R-:W-:Y:S01]  /*2f50*/  LOP3.LUT R48, R6, 0x24, RZ, 0xfc, !PT ;  /* 0x0000002406307812 */ /* 0x000fe200078efcff */
[----:B------:R-:W-:Y:S01]  /*2f60*/  @!P6 IMAD.IADD R45, R45, 0x1, -R2 ;  /* 0x000000012d2de824 */ /* 0x000fe200078e0a02 */
[----:B------:R-:W-:Y:S01]  /*2f70*/  ISETP.GE.AND P6, PT, R53, RZ, PT ;  /* 0x000000ff3500720c */ /* 0x000fe20003fc6270 */
[----:B------:R-:W-:Y:S02]  /*2f80*/  IMAD.MOV R53, RZ, RZ, -R49 ;  /* 0x000000ffff357224 */ /* 0x000fe400078e0a31 */
[C---:B------:R-:W-:Y:S01]  /*2f90*/  IMAD R49, R2.reuse, R51, R50 ;  /* 0x0000003302317224 */ /* 0x040fe200078e0232 */
[----:B------:R-:W-:Y:S01]  /*2fa0*/  ISETP.GT.U32.AND P2, PT, R2, R45, PT ;  /* 0x0000002d0200720c */ /* 0x000fe20003f44070 */
[----:B------:R-:W-:Y:S02]  /*2fb0*/  @!P4 IMAD.IADD R46, R46, 0x1, -R2 ;  /* 0x000000012e2ec824 */ /* 0x000fe400078e0a02 */
[----:B------:R-:W-:Y:S01]  /*2fc0*/  @!P3 IMAD.MOV R43, RZ, RZ, -R43 ;  /* 0x000000ffff2bb224 */ /* 0x000fe200078e0a2b */
[C---:B------:R-:W-:Y:S01]  /*2fd0*/  ISETP.GT.U32.AND P4, PT, R2.reuse, R49, PT ;  /* 0x000000310200720c */ /* 0x040fe20003f84070 */
[C---:B------:R-:W-:Y:S01]  /*2fe0*/  IMAD R51, R2.reuse, R53, R52 ;  /* 0x0000003502337224 */ /* 0x040fe200078e0234 */
[----:B------:R-:W-:Y:S01]  /*2ff0*/  ISETP.GT.U32.AND P3, PT, R2, R47, PT ;  /* 0x0000002f0200720c */ /* 0x000fe20003f64070 */
[----:B------:R-:W-:Y:S01]  /*3000*/  @!P0 IMAD.MOV R46, RZ, RZ, -R46 ;  /* 0x000000ffff2e8224 */ /* 0x000fe200078e0a2e */
[----:B------:R-:W-:Y:S01]  /*3010*/  LOP3.LUT R52, R6, 0x22, RZ, 0xfc, !PT ;  /* 0x0000002206347812 */ /* 0x000fe200078efcff */
[----:B------:R-:W-:Y:S01]  /*3020*/  @!P5 IMAD.MOV R44, RZ, RZ, -R44 ;  /* 0x000000ffff2cd224 */ /* 0x000fe200078e0a2c */
[----:B------:R-:W-:-:S02]  /*3030*/  IABS R53, R48 ;  /* 0x0000003000357213 */ /* 0x000fc40000000000 */
[----:B------:R-:W-:Y:S01]  /*3040*/  ISETP.GT.U32.AND P0, PT, R2, R51, PT ;  /* 0x000000330200720c */ /* 0x000fe20003f04070 */
[--C-:B------:R-:W-:Y:S01]  /*3050*/  @!P2 IMAD.IADD R45, R45, 0x1, -R2.reuse ;  /* 0x000000012d2da824 */ /* 0x100fe200078e0a02 */
[----:B------:R-:W-:Y:S02]  /*3060*/  ISETP.GE.AND P2, PT, R55, RZ, PT ;  /* 0x000000ff3700720c */ /* 0x000fe40003f46270 */
[----:B------:R-:W-:Y:S01]  /*3070*/  IABS R55, R52 ;  /* 0x0000003400377213 */ /* 0x000fe20000000000 */
[--C-:B------:R-:W-:Y:S01]  /*3080*/  @!P4 IMAD.IADD R49, R49, 0x1, -R2.reuse ;  /* 0x000000013131c824 */ /* 0x100fe200078e0a02 */
[----:B------:R-:W-:Y:S01]  /*3090*/  ISETP.GE.AND P5, PT, R54, RZ, PT ;  /* 0x000000ff3600720c */ /* 0x000fe20003fa6270 */
[----:B------:R-:W-:Y:S01]  /*30a0*/  @!P3 IMAD.IADD R47, R47, 0x1, -R2 ;  /* 0x000000012f2fb824 */ /* 0x000fe200078e0a02 */
[----:B------:R-:W-:Y:S01]  /*30b0*/  ISETP.GE.AND P3, PT, R48, RZ, PT ;  /* 0x000000ff3000720c */ /* 0x000fe20003f66270 */
[----:B------:R-:W-:Y:S01]  /*30c0*/  @!P1 IMAD.MOV R45, RZ, RZ, -R45 ;  /* 0x000000ffff2d9224 */ /* 0x000fe200078e0a2d */
[C---:B------:R-:W-:Y:S01]  /*30d0*/  ISETP.GT.U32.AND P1, PT, R2.reuse, R49, PT ;  /* 0x000000310200720c */ /* 0x040fe20003f24070 */
[----:B------:R-:W-:Y:S01]  /*30e0*/  IMAD.HI.U32 R50, R7, R55, RZ ;  /* 0x0000003707327227 */ /* 0x000fe200078e00ff */
[----:B------:R-:W-:-:S02]  /*30f0*/  ISETP.GT.U32.AND P4, PT, R2, R47, PT ;  /* 0x0000002f0200720c */ /* 0x000fc40003f84070 */
[----:B------:R-:W-:Y:S01]  /*3100*/  LOP3.LUT R54, R6, 0x20, RZ, 0xfc, !PT ;  /* 0x0000002006367812 */ /* 0x000fe200078efcff */
[----:B------:R-:W-:-:S03]  /*3110*/  IMAD.HI.U32 R48, R7, R53, RZ ;  /* 0x0000003507307227 */ /* 0x000fc600078e00ff */
[----:B------:R-:W-:Y:S01]  /*3120*/  IABS R57, R54 ;  /* 0x0000003600397213 */ /* 0x000fe20000000000 */
[----:B------:R-:W-:Y:S02]  /*3130*/  IMAD.MOV R50, RZ, RZ, -R50 ;  /* 0x000000ffff327224 */ /* 0x000fe400078e0a32 */
[----:B------:R-:W-:Y:S02]  /*3140*/  IMAD.MOV R48, RZ, RZ, -R48 ;  /* 0x000000ffff307224 */ /* 0x000fe400078e0a30 */
[C---:B------:R-:W-:Y:S02]  /*3150*/  IMAD R55, R2.reuse, R50, R55 ;  /* 0x0000003202377224 */ /* 0x040fe400078e0237 */
[C---:B------:R-:W-:Y:S02]  /*3160*/  IMAD R53, R2.reuse, R48, R53 ;  /* 0x0000003002357224 */ /* 0x040fe400078e0235 */
[--C-:B------:R-:W-:Y:S01]  /*3170*/  @!P1 IMAD.IADD R49, R49, 0x1, -R2.reuse ;  /* 0x0000000131319824 */ /* 0x100fe200078e0a02 */
[C---:B------:R-:W-:Y:S01]  /*3180*/  ISETP.GT.U32.AND P1, PT, R2.reuse, R55, PT ;  /* 0x000000370200720c */ /* 0x040fe20003f24070 */
[----:B------:R-:W-:Y:S01]  /*3190*/  @!P4 IMAD.IADD R47, R47, 0x1, -R2 ;  /* 0x000000012f2fc824 */ /* 0x000fe200078e0a02 */
[----:B------:R-:W-:Y:S01]  /*31a0*/  ISETP.GT.U32.AND P4, PT, R2, R53, PT ;  /* 0x000000350200720c */ /* 0x000fe20003f84070 */
[----:B------:R-:W-:-:S04]  /*31b0*/  IMAD.HI.U32 R48, R7, R57, RZ ;  /* 0x0000003907307227 */ /* 0x000fc800078e00ff */
[----:B------:R-:W-:Y:S01]  /*31c0*/  @!P0 IMAD.IADD R51, R51, 0x1, -R2 ;  /* 0x0000000133338824 */ /* 0x000fe200078e0a02 */
[----:B------:R-:W-:Y:S01]  /*31d0*/  ISETP.GE.AND P0, PT, R52, RZ, PT ;  /* 0x000000ff3400720c */ /* 0x000fe20003f06270 */
[----:B------:R-:W-:Y:S01]  /*31e0*/  IMAD.MOV R48, RZ, RZ, -R48 ;  /* 0x000000ffff307224 */ /* 0x000fe200078e0a30 */
[----:B------:R-:W-:Y:S01]  /*31f0*/  IABS R52, R58 ;  /* 0x0000003a00347213 */ /* 0x000fe20000000000 */
[----:B------:R-:W-:Y:S01]  /*3200*/  IMAD.MOV.U32 R67, RZ, RZ, R49 ;  /* 0x000000ffff437224 */ /* 0x000fe200078e0031 */
[----:B------:R-:W-:Y:S01]  /*3210*/  IABS R49, R60 ;  /* 0x0000003c00317213 */ /* 0x000fe20000000000 */
[----:B------:R-:W-:Y:S02]  /*3220*/  @!P1 IMAD.IADD R55, R55, 0x1, -R2 ;  /* 0x0000000137379824 */ /* 0x000fe400078e0a02 */
[C---:B------:R-:W-:Y:S02]  /*3230*/  IMAD R57, R2.reuse, R48, R57 ;  /* 0x0000003002397224 */ /* 0x040fe400078e0239 */
[----:B------:R-:W-:Y:S01]  /*3240*/  IMAD.MOV.U32 R48, RZ, RZ, R52 ;  /* 0x000000ffff307224 */ /* 0x000fe200078e0034 */
[C---:B------:R-:W-:Y:S01]  /*3250*/  ISETP.GT.U32.AND P1, PT, R2.reuse, R55, PT ;  /* 0x000000370200720c */ /* 0x040fe20003f24070 */
[----:B------:R-:W-:Y:S01]  /*3260*/  @!P4 IMAD.IADD R53, R53, 0x1, -R2 ;  /* 0x000000013535c824 */ /* 0x000fe200078e0a02 */
[----:B------:R-:W-:Y:S01]  /*3270*/  ISETP.GT.U32.AND P4, PT, R2, R51, PT ;  /* 0x000000330200720c */ /* 0x000fe20003f84070 */
[----:B------:R-:W-:Y:S01]  /*3280*/  IMAD.MOV.U32 R65, RZ, RZ, R47 ;  /* 0x000000ffff417224 */ /* 0x000fe200078e002f */
[----:B------:R-:W-:Y:S01]  /*3290*/  LOP3.LUT R52, R6, 0x16, RZ, 0xfc, !PT ;  /* 0x0000001606347812 */ /* 0x000fe200078efcff */
[----:B------:R-:W-:-:S04]  /*32a0*/  IMAD.HI.U32 R47, R7, R48, RZ ;  /* 0x00000030072f7227 */ /* 0x000fc800078e00ff */
[----:B------:R-:W-:Y:S01]  /*32b0*/  @!P5 IMAD.MOV R67, RZ, RZ, -R67 ;  /* 0x000000ffff43d224 */ /* 0x000fe200078e0a43 */
[C---:B------:R-:W-:Y:S01]  /*32c0*/  ISETP.GT.U32.AND P5, PT, R2.reuse, R57, PT ;  /* 0x000000390200720c */ /* 0x040fe20003fa4070 */
[----:B------:R-:W-:Y:S02]  /*32d0*/  IMAD.MOV R47, RZ, RZ, -R47 ;  /* 0x000000ffff2f7224 */ /* 0x000fe400078e0a2f */
[----:B------:R-:W-:Y:S01]  /*32e0*/  @!P6 IMAD.MOV R65, RZ, RZ, -R65 ;  /* 0x000000ffff41e224 */ /* 0x000fe200078e0a41 */
[C---:B------:R-:W-:Y:S01]  /*32f0*/  ISETP.GT.U32.AND P6, PT, R2.reuse, R53, PT ;  /* 0x000000350200720c */ /* 0x040fe20003fc4070 */
[----:B------:R-:W-:Y:S02]  /*3300*/  IMAD R47, R2, R47, R48 ;  /* 0x0000002f022f7224 */ /* 0x000fe400078e0230 */
[----:B------:R-:W-:-:S04]  /*3310*/  IMAD.HI.U32 R50, R7, R59, RZ ;  /* 0x0000003b07327227 */ /* 0x000fc800078e00ff */
[----:B------:R-:W-:Y:S02]  /*3320*/  @!P4 IMAD.IADD R51, R51, 0x1, -R2 ;  /* 0x000000013333c824 */ /* 0x000fe400078e0a02 */
[----:B------:R-:W-:-:S04]  /*3330*/  IMAD.HI.U32 R48, R7, R49, RZ ;  /* 0x0000003107307227 */ /* 0x000fc800078e00ff */
[----:B------:R-:W-:Y:S01]  /*3340*/  @!P1 IMAD.IADD R55, R55, 0x1, -R2 ;  /* 0x0000000137379824 */ /* 0x000fe200078e0a02 */
[----:B------:R-:W-:Y:S01]  /*3350*/  ISETP.GT.U32.AND P1, PT, R2, R47, PT ;  /* 0x0000002f0200720c */ /* 0x000fe20003f24070 */
[----:B------:R-:W-:Y:S02]  /*3360*/  IMAD.MOV R50, RZ, RZ, -R50 ;  /* 0x000000ffff327224 */ /* 0x000fe400078e0a32 */
[----:B------:R-:W-:Y:S01]  /*3370*/  @!P5 IMAD.IADD R57, R57, 0x1, -R2 ;  /* 0x000000013939d824 */ /* 0x000fe200078e0a02 */
[----:B------:R-:W-:Y:S01]  /*3380*/  ISETP.GE.AND P5, PT, R56, RZ, PT ;  /* 0x000000ff3800720c */ /* 0x000fe20003fa6270 */
[----:B------:R-:W-:Y:S02]  /*3390*/  IMAD.MOV.U32 R69, RZ, RZ, R51 ;  /* 0x000000ffff457224 */ /* 0x000fe400078e0033 */
[----:B------:R-:W-:Y:S02]  /*33a0*/  IMAD.MOV R48, RZ, RZ, -R48 ;  /* 0x000000ffff307224 */ /* 0x000fe400078e0a30 */
[C---:B------:R-:W-:Y:S01]  /*33b0*/  IMAD R59, R2.reuse, R50, R59 ;  /* 0x00000032023b7224 */ /* 0x040fe200078e023b */
[----:B------:R-:W-:Y:S01]  /*33c0*/  IABS R50, R52 ;  /* 0x0000003400327213 */ /* 0x000fe20000000000 */
[----:B------:R-:W-:Y:S01]  /*33d0*/  @!P2 IMAD.MOV R69, RZ, RZ, -R69 ;  /* 0x000000ffff45a224 */ /* 0x000fe200078e0a45 */
[C---:B------:R-:W-:Y:S01]  /*33e0*/  ISETP.GT.U32.AND P2, PT, R2.reuse, R57, PT ;  /* 0x000000390200720c */ /* 0x040fe20003f44070 */
[C---:B------:R-:W-:Y:S01]  /*33f0*/  IMAD R49, R2.reuse, R48, R49 ;  /* 0x0000003002317224 */ /* 0x040fe200078e0231 */
[----:B------:R-:W-:Y:S01]  /*3400*/  ISETP.GT.U32.AND P4, PT, R2, R59, PT ;  /* 0x0000003b0200720c */ /* 0x000fe20003f84070 */
[----:B------:R-:W-:Y:S01]  /*3410*/  IMAD.MOV.U32 R73, RZ, RZ, R55 ;  /* 0x000000ffff497224 */ /* 0x000fe200078e0037 */
[----:B------:R-:W-:Y:S01]  /*3420*/  LOP3.LUT R55, R6, 0xc, RZ, 0xfc, !PT ;  /* 0x0000000c06377812 */ /* 0x000fe200078efcff */
[--C-:B------:R-:W-:Y:S01]  /*3430*/  @!P6 IMAD.IADD R53, R53, 0x1, -R2.reuse ;  /* 0x000000013535e824 */ /* 0x100fe200078e0a02 */
[----:B------:R-:W-:Y:S01]  /*3440*/  ISETP.GE.AND P6, PT, R54, RZ, PT ;  /* 0x000000ff3600720c */ /* 0x000fe20003fc6270 */
[----:B------:R-:W-:Y:S01]  /*3450*/  @!P0 IMAD.MOV R73, RZ, RZ, -R73 ;  /* 0x000000ffff498224 */ /* 0x000fe200078e0a49 */
[----:B------:R-:W-:Y:S01]  /*3460*/  ISETP.GT.U32.AND P0, PT, R2, R49, PT ;  /* 0x000000310200720c */ /* 0x000fe20003f04070 */
[----:B------:R-:W-:Y:S01]  /*3470*/  IMAD.MOV.U32 R71, RZ, RZ, R53 ;  /* 0x000000ffff477224 */ /* 0x000fe200078e0035 */
[----:B------:R-:W-:Y:S01]  /*3480*/  IABS R61, R55 ;  /* 0x00000037003d7213 */ /* 0x000fe20000000000 */
[----:B------:R-:W-:Y:S01]  /*3490*/  @!P1 IMAD.IADD R47, R47, 0x1, -R2 ;  /* 0x000000012f2f9824 */ /* 0x000fe200078e0a02 */
[----:B------:R-:W-:Y:S01]  /*34a0*/  ISETP.GE.AND P1, PT, R58, RZ, PT ;  /* 0x000000ff3a00720c */ /* 0x000fe20003f26270 */
[----:B------:R-:W-:Y:S01]  /*34b0*/  IMAD.MOV.U32 R51, RZ, RZ, R50 ;  /* 0x000000ffff337224 */ /* 0x000fe200078e0032 */
[----:B------:R-:W-:Y:S01]  /*34c0*/  LOP3.LUT R50, R6, 0x12, RZ, 0xfc, !PT ;  /* 0x0000001206327812 */ /* 0x000fe200078efcff */
[----:B------:R-:W-:Y:S01]  /*34d0*/  @!P3 IMAD.MOV R71, RZ, RZ, -R71 ;  /* 0x000000ffff47b224 */ /* 0x000fe200078e0a47 */
[----:B------:R-:W-:Y:S01]  /*34e0*/  ISETP.GT.U32.AND P3, PT, R2, R47, PT ;  /* 0x0000002f0200720c */ /* 0x000fe20003f64070 */
[----:B------:R-:W-:Y:S01]  /*34f0*/  IMAD.HI.U32 R48, R7, R51, RZ ;  /* 0x0000003307307227 */ /* 0x000fe200078e00ff */
[----:B------:R-:W-:-:S02]  /*3500*/  IABS R54, R50 ;  /* 0x0000003200367213 */ /* 0x000fc40000000000 */
[----:B------:R-:W-:Y:S01]  /*3510*/  LOP3.LUT R58, R6, 0x6, RZ, 0xfc, !PT ;  /* 0x00000006063a7812 */ /* 0x000fe200078efcff */
[--C-:B------:R-:W-:Y:S01]  /*3520*/  @!P2 IMAD.IADD R57, R57, 0x1, -R2.reuse ;  /* 0x000000013939a824 */ /* 0x100fe200078e0a02 */
[----:B------:R-:W-:Y:S01]  /*3530*/  ISETP.GE.AND P2, PT, R60, RZ, PT ;  /* 0x000000ff3c00720c */ /* 0x000fe20003f46270 */
[----:B------:R-:W-:Y:S01]  /*3540*/  @!P4 IMAD.IADD R59, R59, 0x1, -R2 ;  /* 0x000000013b3bc824 */ /* 0x000fe200078e0a02 */
[----:B------:R-:W-:Y:S01]  /*3550*/  IABS R101, R58 ;  /* 0x0000003a00657213 */ /* 0x000fe20000000000 */
[----:B------:R-:W-:Y:S02]  /*3560*/  IMAD.MOV R48, RZ, RZ, -R48 ;  /* 0x000000ffff307224 */ /* 0x000fe400078e0a30 */
[----:B------:R-:W-:Y:S01]  /*3570*/  IMAD.MOV.U32 R75, RZ, RZ, R57 ;  /* 0x000000ffff4b7224 */ /* 0x000fe200078e0039 */
[----:B------:R-:W-:Y:S01]  /*3580*/  ISETP.GT.U32.AND P4, PT, R2, R59, PT ;  /* 0x0000003b0200720c */ /* 0x000fe20003f84070 */
[--C-:B------:R-:W-:Y:S01]  /*3590*/  @!P0 IMAD.IADD R49, R49, 0x1, -R2.reuse ;  /* 0x0000000131318824 */ /* 0x100fe200078e0a02 */
[----:B------:R-:W-:Y:S01]  /*35a0*/  ISETP.GE.AND P0, PT, R50, RZ, PT ;  /* 0x000000ff3200720c */ /* 0x000fe20003f06270 */
[----:B------:R-:W-:Y:S01]  /*35b0*/  IMAD R51, R2, R48, R51 ;  /* 0x0000003002337224 */ /* 0x000fe200078e0233 */
[----:B------:R-:W-:Y:S01]  /*35c0*/  LOP3.LUT R48, R6, 0x14, RZ, 0xfc, !PT ;  /* 0x0000001406307812 */ /* 0x000fe200078efcff */
[----:B------:R-:W-:Y:S01]  /*35d0*/  @!P6 IMAD.MOV R75, RZ, RZ, -R75 ;  /* 0x000000ffff4be224 */ /* 0x000fe200078e0a4b */
[----:B------:R-:W-:Y:S01]  /*35e0*/  ISETP.GT.U32.AND P6, PT, R2, R49, PT ;  /* 0x000000310200720c */ /* 0x000fe20003fc4070 */
[----:B------:R-:W-:Y:S01]  /*35f0*/  @!P3 IMAD.IADD R47, R47, 0x1, -R2 ;  /* 0x000000012f2fb824 */ /* 0x000fe200078e0a02 */
[----:B------:R-:W-:-:S02]  /*3600*/  IABS R53, R48 ;  /* 0x0000003000357213 */ /* 0x000fc40000000000 */
[----:B------:R-:W-:Y:S01]  /*3610*/  ISETP.GE.AND P3, PT, R48, RZ, PT ;  /* 0x000000ff3000720c */ /* 0x000fe20003f66270 */
[----:B------:R-:W-:Y:S02]  /*3620*/  IMAD.MOV.U32 R81, RZ, RZ, R47 ;  /* 0x000000ffff517224 */ /* 0x000fe400078e002f */
[----:B------:R-:W-:-:S04]  /*3630*/  IMAD.HI.U32 R47, R7, R53, RZ ;  /* 0x00000035072f7227 */ /* 0x000fc800078e00ff */
[----:B------:R-:W-:Y:S01]  /*3640*/  @!P1 IMAD.MOV R81, RZ, RZ, -R81 ;  /* 0x000000ffff519224 */ /* 0x000fe200078e0a51 */
[----:B------:R-:W-:Y:S01]  /*3650*/  ISETP.GT.U32.AND P1, PT, R2, R51, PT ;  /* 0x000000330200720c */ /* 0x000fe20003f24070 */
[--C-:B------:R-:W-:Y:S01]  /*3660*/  @!P4 IMAD.IADD R59, R59, 0x1, -R2.reuse ;  /* 0x000000013b3bc824 */ /* 0x100fe200078e0a02 */
[----:B------:R-:W-:Y:S01]  /*3670*/  ISETP.GE.AND P4, PT, R52, RZ, PT ;  /* 0x000000ff3400720c */ /* 0x000fe20003f86270 */
[----:B------:R-:W-:Y:S01]  /*3680*/  @!P6 IMAD.IADD R49, R49, 0x1, -R2 ;  /* 0x000000013131e824 */ /* 0x000fe200078e0a02 */
[----:B------:R-:W-:Y:S01]  /*3690*/  LOP3.LUT R52, R6, 0x10, RZ, 0xfc, !PT ;  /* 0x0000001006347812 */ /* 0x000fe200078efcff */
[----:B------:R-:W-:Y:S01]  /*36a0*/  IMAD.MOV R47, RZ, RZ, -R47 ;  /* 0x000000ffff2f7224 */ /* 0x000fe200078e0a2f */
[----:B------:R-:W-:Y:S01]  /*36b0*/  ISETP.GE.AND P6, PT, R55, RZ, PT ;  /* 0x000000ff3700720c */ /* 0x000fe20003fc6270 */
[----:B------:R-:W-:Y:S01]  /*36c0*/  IMAD.MOV.U32 R83, RZ, RZ, R49 ;  /* 0x000000ffff537224 */ /* 0x000fe200078e0031 */
[----:B------:R-:W-:Y:S01]  /*36d0*/  IABS R56, R52 ;  /* 0x0000003400387213 */ /* 0x000fe20000000000 */
[----:B------:R-:W-:-:S02]  /*36e0*/  IMAD R53, R2, R47, R53 ;  /* 0x0000002f02357224 */ /* 0x000fc400078e0235 */
[----:B------:R-:W-:Y:S02]  /*36f0*/  @!P2 IMAD.MOV R83, RZ, RZ, -R83 ;  /* 0x000000ffff53a224 */ /* 0x000fe400078e0a53 */
[----:B------:R-:W-:Y:S01]  /*3700*/  IMAD.HI.U32 R48, R7, R54, RZ ;  /* 0x0000003607307227 */ /* 0x000fe200078e00ff */
[----:B------:R-:W-:-:S03]  /*3710*/  ISETP.GT.U32.AND P2, PT, R2, R53, PT ;  /* 0x000000350200720c */ /* 0x000fc60003f44070 */
[----:B------:R-:W-:-:S04]  /*3720*/  IMAD.HI.U32 R50, R7, R56, RZ ;  /* 0x0000003807327227 */ /* 0x000fc800078e00ff */
[----:B------:R-:W-:Y:S02]  /*3730*/  @!P1 IMAD.IADD R51, R51, 0x1, -R2 ;  /* 0x0000000133339824 */ /* 0x000fe400078e0a02 */
[----:B------:R-:W-:Y:S02]  /*3740*/  IMAD.MOV R55, RZ, RZ, -R48 ;  /* 0x000000ffff377224 */ /* 0x000fe400078e0a30 */
[----:B------:R-:W-:Y:S01]  /*3750*/  IMAD.MOV R57, RZ, RZ, -R50 ;  /* 0x000000ffff397224 */ /* 0x000fe200078e0a32 */
[C---:B------:R-:W-:Y:S01]  /*3760*/  ISETP.GT.U32.AND P1, PT, R2.reuse, R51, PT ;  /* 0x000000330200720c */ /* 0x040fe20003f24070 */
[C---:B------:R-:W-:Y:S01]  /*3770*/  IMAD R49, R2.reuse, R55, R54 ;  /* 0x0000003702317224 */ /* 0x040fe200078e0236 */
[----:B------:R-:W-:Y:S01]  /*3780*/  LEA.HI R54, R3, R16, RZ, 0x1a ;  /* 0x0000001003367211 */ /* 0x000fe200078fd0ff */
[----:B------:R-:W-:Y:S01]  /*3790*/  IMAD R55, R2, R57, R56 ;  /* 0x0000003902377224 */ /* 0x000fe200078e0238 */
[C---:B------:R-:W-:Y:S01]  /*37a0*/  LOP3.LUT R57, R6.reuse, 0x8, RZ, 0xfc, !PT ;  /* 0x0000000806397812 */ /* 0x040fe200078efcff */
[----:B------:R-:W-:Y:S01]  /*37b0*/  @!P2 IMAD.IADD R53, R53, 0x1, -R2 ;  /* 0x000000013535a824 */ /* 0x000fe200078e0a02 */
[----:B------:R-:W-:Y:S01]  /*37c0*/  LOP3.LUT R56, R6, 0xa, RZ, 0xfc, !PT ;  /* 0x0000000a06387812 */ /* 0x000fe200078efcff */
[----:B------:R-:W-:Y:S01]  /*37d0*/  IMAD.MOV.U32 R79, RZ, RZ, R59 ;  /* 0x000000ffff4f7224 */ /* 0x000fe200078e003b */
[----:B------:R-:W-:Y:S01]  /*37e0*/  ISETP.GT.U32.AND P2, PT, R2, R55, PT ;  /* 0x000000370200720c */ /* 0x000fe20003f44070 */
[----:B------:R-:W-:Y:S01]  /*37f0*/  IMAD.HI.U32 R50, R7, R101, RZ ;  /* 0x0000006507327227 */ /* 0x000fe200078e00ff */
[----:B------:R-:W-:-:S02]  /*3800*/  IABS R93, R57 ;  /* 0x00000039005d7213 */ /* 0x000fc40000000000 */
[----:B------:R-:W-:Y:S01]  /*3810*/  IABS R63, R56 ;  /* 0x00000038003f7213 */ /* 0x000fe20000000000 */
[----:B------:R-:W-:Y:S01]  /*3820*/  @!P1 IMAD.IADD R51, R51, 0x1, -R2 ;  /* 0x0000000133339824 */ /* 0x000fe200078e0a02 */
[----:B------:R-:W-:Y:S01]  /*3830*/  ISETP.GT.U32.AND P1, PT, R2, R49, PT ;  /* 0x000000310200720c */ /* 0x000fe20003f24070 */
[----:B------:R-:W-:Y:S01]  /*3840*/  @!P5 IMAD.MOV R79, RZ, RZ, -R79 ;  /* 0x000000ffff4fd224 */ /* 0x000fe200078e0a4f */
[----:B------:R-:W-:Y:S01]  /*3850*/  ISETP.GE.AND P5, PT, R52, RZ, PT ;  /* 0x000000ff3400720c */ /* 0x000fe20003fa6270 */
[----:B------:R-:W-:Y:S02]  /*3860*/  IMAD.MOV.U32 R85, RZ, RZ, R51 ;  /* 0x000000ffff557224 */ /* 0x000fe400078e0033 */
[----:B------:R-:W-:-:S04]  /*3870*/  IMAD.HI.U32 R52, R7, R61, RZ ;  /* 0x0000003d07347227 */ /* 0x000fc800078e00ff */
[----:B------:R-:W-:Y:S01]  /*3880*/  @!P4 IMAD.MOV R85, RZ, RZ, -R85 ;  /* 0x000000ffff55c224 */ /* 0x000fe200078e0a55 */
[C---:B------:R-:W-:Y:S01]  /*3890*/  ISETP.GT.U32.AND P4, PT, R2.reuse, R53, PT ;  /* 0x000000350200720c */ /* 0x040fe20003f84070 */
[----:B------:R-:W-:Y:S02]  /*38a0*/  @!P2 IMAD.IADD R55, R55, 0x1, -R2 ;  /* 0x000000013737a824 */ /* 0x000fe400078e0a02 */
[----:B------:R-:W-:Y:S02]  /*38b0*/  IMAD.MOV R52, RZ, RZ, -R52 ;  /* 0x000000ffff347224 */ /* 0x000fe400078e0a34 */
[----:B------:R-:W-:Y:S01]  /*38c0*/  IMAD.HI.U32 R48, R7, R93, RZ ;  /* 0x0000005d07307227 */ /* 0x000fe200078e00ff */
[----:B------:R-:W-:-:S03]  /*38d0*/  ISETP.GT.U32.AND P2, PT, R2, R55, PT ;  /* 0x000000370200720c */ /* 0x000fc60003f44070 */
[C---:B------:R-:W-:Y:S02]  /*38e0*/  IMAD R61, R2.reuse, R52, R61 ;  /* 0x00000034023d7224 */ /* 0x040fe400078e023d */
[----:B------:R-:W-:Y:S02]  /*38f0*/  IMAD.MOV R48, RZ, RZ, -R48 ;  /* 0x000000ffff307224 */ /* 0x000fe400078e0a30 */
[----:B------:R-:W-:Y:S01]  /*3900*/  @!P4 IMAD.IADD R53, R53, 0x1, -R2 ;  /* 0x000000013535c824 */ /* 0x000fe200078e0a02 */
[C---:B------:R-:W-:Y:S01]  /*3910*/  ISETP.GT.U32.AND P4, PT, R2.reuse, R61, PT ;  /* 0x0000003d0200720c */ /* 0x040fe20003f84070 */
[----:B------:R-:W-:Y:S02]  /*3920*/  IMAD R93, R2, R48, R93 ;  /* 0x00000030025d7224 */ /* 0x000fe400078e025d */
[----:B------:R-:W-:-:S04]  /*3930*/  IMAD.HI.U32 R47, R7, R63, RZ ;  /* 0x0000003f072f7227 */ /* 0x000fc800078e00ff */
[----:B------:R-:W-:Y:S01]  /*3940*/  @!P2 IMAD.IADD R55, R55, 0x1, -R2 ;  /* 0x000000013737a824 */ /* 0x000fe200078e0a02 */
[----:B------:R-:W-:Y:S01]  /*3950*/  ISETP.GT.U32.AND P2, PT, R2, R93, PT ;  /* 0x0000005d0200720c */ /* 0x000fe20003f44070 */
[----:B------:R-:W-:Y:S02]  /*3960*/  IMAD.MOV R51, RZ, RZ, -R47 ;  /* 0x000000ffff337224 */ /* 0x000fe400078e0a2f */
[----:B------:R-:W-:-:S04]  /*3970*/  IMAD.HI.U32 R47, R7, R103, RZ ;  /* 0x00000067072f7227 */ /* 0x000fc800078e00ff */
[----:B------:R-:W-:Y:S02]  /*3980*/  IMAD.MOV R47, RZ, RZ, -R47 ;  /* 0x000000ffff2f7224 */ /* 0x000fe400078e0a2f */
[--C-:B------:R-:W-:Y:S02]  /*3990*/  @!P4 IMAD.IADD R61, R61, 0x1, -R2.reuse ;  /* 0x000000013d3dc824 */ /* 0x100fe400078e0a02 */
[C---:B------:R-:W-:Y:S02]  /*39a0*/  IMAD R103, R2.reuse, R47, R103 ;  /* 0x0000002f02677224 */ /* 0x040fe400078e0267 */
[--C-:B------:R-:W-:Y:S01]  /*39b0*/  @!P2 IMAD.IADD R93, R93, 0x1, -R2.reuse ;  /* 0x000000015d5da824 */ /* 0x100fe200078e0a02 */
[----:B------:R-:W-:Y:S01]  /*39c0*/  ISETP.GT.U32.AND P2, PT, R2, R61, PT ;  /* 0x0000003d0200720c */ /* 0x000fe20003f44070 */
[----:B------:R-:W-:Y:S02]  /*39d0*/  @!P1 IMAD.IADD R49, R49, 0x1, -R2 ;  /* 0x0000000131319824 */ /* 0x000fe400078e0a02 */
[----:B------:R-:W-:-:S02]  /*39e0*/  IMAD.MOV R50, RZ, RZ, -R50 ;  /* 0x000000ffff327224 */ /* 0x000fc400078e0a32 */
[----:B------:R-:W-:Y:S01]  /*39f0*/  VIADD R47, R54, 0x7e ;  /* 0x0000007e362f7836 */ /* 0x000fe20000000000 */
[C---:B------:R-:W-:Y:S01]  /*3a00*/  ISETP.GT.U32.AND P1, PT, R2.reuse, R49, PT ;  /* 0x000000310200720c */ /* 0x040fe20003f24070 */
[C---:B------:R-:W-:Y:S02]  /*3a10*/  IMAD R101, R2.reuse, R50, R101 ;  /* 0x0000003202657224 */ /* 0x040fe400078e0265 */
[----:B------:R-:W-:Y:S01]  /*3a20*/  IMAD R63, R2, R51, R63 ;  /* 0x00000033023f7224 */ /* 0x000fe200078e023f */
[----:B------:R-:W-:Y:S01]  /*3a30*/  ISETP.GE.AND P4, PT, R47, RZ, PT ;  /* 0x000000ff2f00720c */ /* 0x000fe20003f86270 */
[----:B------:R-:W-:Y:S01]  /*3a40*/  VIADD R60, R54, 0x6e ;  /* 0x0000006e363c7836 */ /* 0x000fe20000000000 */
[----:B------:R-:W-:Y:S01]  /*3a50*/  IABS R50, R47 ;  /* 0x0000002f00327213 */ /* 0x000fe20000000000 */
[----:B------:R-:W-:-:S03]  /*3a60*/  IMAD.HI.U32 R47, R7, R105, RZ ;  /* 0x00000069072f7227 */ /* 0x000fc600078e00ff */
[----:B------:R-:W-:Y:S01]  /*3a70*/  IABS R51, R60 ;  /* 0x0000003c00337213 */ /* 0x000fe20000000000 */
        /* <DEDUP_REMOVED lines=8> */
[----:B------:R-:W-:Y:S02]  /*3b00*/  VIADD R62, R54, 0x5e ;  /* 0x0000005e363e7836 */ /* 0x000fe40000000000 */
[C---:B------:R-:W-:Y:S02]  /*3b10*/  IMAD R47, R2.reuse, R47, R50 ;  /* 0x0000002f022f7224 */ /* 0x040fe400078e0232 */
[----:B------:R-:W-:Y:S01]  /*3b20*/  @!P2 IMAD.IADD R103, R103, 0x1, -R2 ;  /* 0x000000016767a824 */ /* 0x000fe200078e0a02 */
[----:B------:R-:W-:Y:S01]  /*3b30*/  IABS R52, R62 ;  /* 0x0000003e00347213 */ /* 0x000fe20000000000 */
[----:B------:R-:W-:Y:S01]  /*3b40*/  IMAD.HI.U32 R48, R7, R51, RZ ;  /* 0x0000003307307227 */ /* 0x000fe200078e00ff */
[----:B------:R-:W-:-:S03]  /*3b50*/  ISETP.GT.U32.AND P2, PT, R2, R47, PT ;  /* 0x0000002f0200720c */ /* 0x000fc60003f44070 */
[----:B------:R-:W-:Y:S02]  /*3b60*/  IMAD.MOV.U32 R89, RZ, RZ, R49 ;  /* 0x000000ffff597224 */ /* 0x000fe400078e0031 */
[----:B------:R-:W-:Y:S01]  /*3b70*/  @!P1 IMAD.IADD R63, R63, 0x1, -R2 ;  /* 0x000000013f3f9824 */ /* 0x000fe200078e0a02 */
[----:B------:R-:W-:Y:S01]  /*3b80*/  ISETP.GT.U32.AND P1, PT, R2, R101, PT ;  /* 0x000000650200720c */ /* 0x000fe20003f24070 */
[----:B------:R-:W-:-:S04]  /*3b90*/  IMAD.HI.U32 R49, R7, R52, RZ ;  /* 0x0000003407317227 */ /* 0x000fc800078e00ff */
[----:B------:R-:W-:Y:S02]  /*3ba0*/  IMAD.MOV R48, RZ, RZ, -R48 ;  /* 0x000000ffff307224 */ /* 0x000fe400078e0a30 */
[----:B------:R-:W-:Y:S02]  /*3bb0*/  IMAD.MOV.U32 R87, RZ, RZ, R53 ;  /* 0x000000ffff577224 */ /* 0x000fe400078e0035 */
[----:B------:R-:W-:Y:S02]  /*3bc0*/  IMAD.MOV R53, RZ, RZ, -R49 ;  /* 0x000000ffff357224 */ /* 0x000fe400078e0a31 */
[C---:B------:R-:W-:Y:S02]  /*3bd0*/  IMAD R49, R2.reuse, R48, R51 ;  /* 0x0000003002317224 */ /* 0x040fe400078e0233 */
[----:B------:R-:W-:Y:S01]  /*3be0*/  @!P3 IMAD.MOV R87, RZ, RZ, -R87 ;  /* 0x000000ffff57b224 */ /* 0x000fe200078e0a57 */
[C---:B------:R-:W-:Y:S01]  /*3bf0*/  ISETP.GT.U32.AND P3, PT, R2.reuse, R93, PT ;  /* 0x0000005d0200720c */ /* 0x040fe20003f64070 */
[--C-:B------:R-:W-:Y:S01]  /*3c00*/  @!P2 IMAD.IADD R47, R47, 0x1, -R2.reuse ;  /* 0x000000012f2fa824 */ /* 0x100fe200078e0a02 */
[C---:B------:R-:W-:Y:S01]  /*3c10*/  ISETP.GT.U32.AND P2, PT, R2.reuse, R49, PT ;  /* 0x000000310200720c */ /* 0x040fe20003f44070 */
[----:B------:R-:W-:Y:S01]  /*3c20*/  @!P0 IMAD.MOV R89, RZ, RZ, -R89 ;  /* 0x000000ffff598224 */ /* 0x000fe200078e0a59 */
[----:B------:R-:W-:Y:S01]  /*3c30*/  ISETP.GT.U32.AND P0, PT, R2, R63, PT ;  /* 0x0000003f0200720c */ /* 0x000fe20003f04070 */
[----:B------:R-:W-:-:S02]  /*3c40*/  @!P1 IMAD.IADD R101, R101, 0x1, -R2 ;  /* 0x0000000165659824 */ /* 0x000fc400078e0a02 */
[----:B------:R-:W-:Y:S02]  /*3c50*/  IMAD R51, R2, R53, R52 ;  /* 0x0000003502337224 */ /* 0x000fe400078e0234 */
[----:B------:R-:W-:Y:S01]  /*3c60*/  VIADD R64, R54, 0x4e ;  /* 0x0000004e36407836 */ /* 0x000fe20000000000 */
[----:B------:R-:W-:Y:S01]  /*3c70*/  ISETP.GT.U32.AND P1, PT, R2, R101, PT ;  /* 0x000000650200720c */ /* 0x000fe20003f24070 */
[----:B------:R-:W-:Y:S02]  /*3c80*/  VIADD R66, R54, 0x3e ;  /* 0x0000003e36427836 */ /* 0x000fe40000000000 */
[--C-:B------:R-:W-:Y:S01]  /*3c90*/  @!P3 IMAD.IADD R93, R93, 0x1, -R2.reuse ;  /* 0x000000015d5db824 */ /* 0x100fe200078e0a02 */
[----:B------:R-:W-:Y:S01]  /*3ca0*/  ISETP.GE.AND P3, PT, R56, RZ, PT ;  /* 0x000000ff3800720c */ /* 0x000fe20003f66270 */
[--C-:B------:R-:W-:Y:S01]  /*3cb0*/  @!P2 IMAD.IADD R49, R49, 0x1, -R2.reuse ;  /* 0x000000013131a824 */ /* 0x100fe200078e0a02 */
[C---:B------:R-:W-:Y:S01]  /*3cc0*/  ISETP.GT.U32.AND P2, PT, R2.reuse, R51, PT ;  /* 0x000000330200720c */ /* 0x040fe20003f44070 */
[----:B------:R-:W-:Y:S01]  /*3cd0*/  @!P0 IMAD.IADD R63, R63, 0x1, -R2 ;  /* 0x000000013f3f8824 */ /* 0x000fe200078e0a02 */
[----:B------:R-:W-:Y:S01]  /*3ce0*/  ISETP.GT.U32.AND P0, PT, R2, R105, PT ;  /* 0x000000690200720c */ /* 0x000fe20003f04070 */
[----:B------:R-:W-:Y:S01]  /*3cf0*/  VIADD R70, R54, 0x1e ;  /* 0x0000001e36467836 */ /* 0x000fe20000000000 */
[----:B------:R-:W-:Y:S01]  /*3d00*/  IABS R53, R64 ;  /* 0x0000004000357213 */ /* 0x000fe20000000000 */
[----:B------:R-:W-:-:S02]  /*3d10*/  IMAD.MOV.U32 R97, RZ, RZ, R63 ;  /* 0x000000ffff617224 */ /* 0x000fc400078e003f */
[--C-:B------:R-:W-:Y:S01]  /*3d20*/  @!P1 IMAD.IADD R101, R101, 0x1, -R2.reuse ;  /* 0x0000000165659824 */ /* 0x100fe200078e0a02 */
[----:B------:R-:W-:Y:S01]  /*3d30*/  ISETP.GE.AND P1, PT, R57, RZ, PT ;  /* 0x000000ff3900720c */ /* 0x000fe20003f26270 */
[----:B------:R-:W-:Y:S01]  /*3d40*/  IMAD.HI.U32 R48, R7, R53, RZ ;  /* 0x0000003507307227 */ /* 0x000fe200078e00ff */
[----:B------:R-:W-:Y:S02]  /*3d50*/  IABS R57, R66 ;  /* 0x0000004200397213 */ /* 0x000fe40000000000 */
[----:B------:R-:W-:Y:S01]  /*3d60*/  IABS R77, R70 ;  /* 0x00000046004d7213 */ /* 0x000fe20000000000 */
[----:B------:R-:W-:Y:S02]  /*3d70*/  VIADD R68, R54, 0x2e ;  /* 0x0000002e36447836 */ /* 0x000fe40000000000 */
[----:B------:R-:W-:Y:S01]  /*3d80*/  @!P2 IMAD.IADD R51, R51, 0x1, -R2 ;  /* 0x000000013333a824 */ /* 0x000fe200078e0a02 */
[C---:B------:R-:W-:Y:S01]  /*3d90*/  ISETP.GT.U32.AND P2, PT, R2.reuse, R103, PT ;  /* 0x000000670200720c */ /* 0x040fe20003f44070 */
[----:B------:R-:W-:Y:S01]  /*3da0*/  @!P3 IMAD.MOV R97, RZ, RZ, -R97 ;  /* 0x000000ffff61b224 */ /* 0x000fe200078e0a61 */
[----:B------:R-:W-:Y:S01]  /*3db0*/  ISETP.GT.U32.AND P3, PT, R2, R47, PT ;  /* 0x0000002f0200720c */ /* 0x000fe20003f64070 */
[----:B------:R-:W-:Y:S01]  /*3dc0*/  IMAD.MOV R56, RZ, RZ, -R48 ;  /* 0x000000ffff387224 */ /* 0x000fe200078e0a30 */
[----:B------:R-:W-:Y:S01]  /*3dd0*/  IABS R59, R68 ;  /* 0x00000044003b7213 */ /* 0x000fe20000000000 */
[----:B------:R-:W-:Y:S01]  /*3de0*/  @!P0 IMAD.IADD R105, R105, 0x1, -R2 ;  /* 0x0000000169698824 */ /* 0x000fe200078e0a02 */
[----:B------:R-:W-:Y:S01]  /*3df0*/  ISETP.GE.AND P0, PT, R58, RZ, PT ;  /* 0x000000ff3a00720c */ /* 0x000fe20003f06270 */
[----:B------:R-:W-:-:S02]  /*3e00*/  VIADD R54, R54, 0xe ;  /* 0x0000000e36367836 */ /* 0x000fc40000000000 */
[----:B------:R-:W-:-:S03]  /*3e10*/  IMAD.HI.U32 R50, R7, R57, RZ ;  /* 0x0000003907327227 */ /* 0x000fc600078e00ff */
[----:B------:R-:W-:Y:S01]  /*3e20*/  IABS R58, R54 ;  /* 0x00000036003a7213 */ /* 0x000fe20000000000 */
[----:B------:R-:W-:-:S04]  /*3e30*/  IMAD.HI.U32 R48, R7, R77, RZ ;  /* 0x0000004d07307227 */ /* 0x000fc800078e00ff */
[----:B------:R-:W-:Y:S02]  /*3e40*/  IMAD.MOV.U32 R91, RZ, RZ, R55 ;  /* 0x000000ffff5b7224 */ /* 0x000fe400078e0037 */
[C---:B------:R-:W-:Y:S02]  /*3e50*/  IMAD R53, R2.reuse, R56, R53 ;  /* 0x0000003802357224 */ /* 0x040fe400078e0235 */
[----:B------:R-:W-:Y:S02]  /*3e60*/  IMAD.MOV R50, RZ, RZ, -R50 ;  /* 0x000000ffff327224 */ /* 0x000fe400078e0a32 */
[----:B------:R-:W-:Y:S02]  /*3e70*/  IMAD.MOV R56, RZ, RZ, -R48 ;  /* 0x000000ffff387224 */ /* 0x000fe400078e0a30 */
[----:B------:R-:W-:Y:S01]  /*3e80*/  @!P5 IMAD.MOV R91, RZ, RZ, -R91 ;  /* 0x000000ffff5bd224 */ /* 0x000fe200078e0a5b */
[----:B------:R-:W-:Y:S01]  /*3e90*/  ISETP.GT.U32.AND P5, PT, R2, R105, PT ;  /* 0x000000690200720c */ /* 0x000fe20003fa4070 */
[----:B------:R-:W-:-:S02]  /*3ea0*/  IMAD.MOV.U32 R99, RZ, RZ, R93 ;  /* 0x000000ffff637224 */ /* 0x000fc400078e005d */
[----:B------:R-:W-:-:S04]  /*3eb0*/  IMAD.HI.U32 R52, R7, R59, RZ ;  /* 0x0000003b07347227 */ /* 0x000fc800078e00ff */
[C---:B------:R-:W-:Y:S02]  /*3ec0*/  IMAD R57, R2.reuse, R50, R57 ;  /* 0x0000003202397224 */ /* 0x040fe400078e0239 */
[C---:B------:R-:W-:Y:S02]  /*3ed0*/  IMAD R77, R2.reuse, R56, R77 ;  /* 0x00000038024d7224 */ /* 0x040fe400078e024d */
[----:B------:R-:W-:Y:S01]  /*3ee0*/  @!P1 IMAD.MOV R99, RZ, RZ, -R99 ;  /* 0x000000ffff639224 */ /* 0x000fe200078e0a63 */
[----:B------:R-:W-:Y:S01]  /*3ef0*/  ISETP.GT.U32.AND P1, PT, R2, R49, PT ;  /* 0x000000310200720c */ /* 0x000fe20003f24070 */
[----:B------:R-:W-:Y:S02]  /*3f00*/  IMAD.MOV R52, RZ, RZ, -R52 ;  /* 0x000000ffff347224 */ /* 0x000fe400078e0a34 */
[----:B------:R-:W-:-:S04]  /*3f10*/  IMAD.HI.U32 R48, R7, R58, RZ ;  /* 0x0000003a07307227 */ /* 0x000fc800078e00ff */
[--C-:B------:R-:W-:Y:S01]  /*3f20*/  @!P2 IMAD.IADD R103, R103, 0x1, -R2.reuse ;  /* 0x000000016767a824 */ /* 0x100fe200078e0a02 */
[C---:B------:R-:W-:Y:S01]  /*3f30*/  ISETP.GT.U32.AND P2, PT, R2.reuse, R57, PT ;  /* 0x000000390200720c */ /* 0x040fe20003f44070 */
[----:B------:R-:W-:Y:S01]  /*3f40*/  @!P3 IMAD.IADD R47, R47, 0x1, -R2 ;  /* 0x000000012f2fb824 */ /* 0x000fe200078e0a02 */
[C---:B------:R-:W-:Y:S01]  /*3f50*/  ISETP.GT.U32.AND P3, PT, R2.reuse, R77, PT ;  /* 0x0000004d0200720c */ /* 0x040fe20003f64070 */
[----:B------:R-:W-:Y:S02]  /*3f60*/  IMAD.MOV.U32 R95, RZ, RZ, R61 ;  /* 0x000000ffff5f7224 */ /* 0x000fe400078e003d */
[C---:B------:R-:W-:Y:S02]  /*3f70*/  IMAD R59, R2.reuse, R52, R59 ;  /* 0x00000034023b7224 */ /* 0x040fe400078e023b */
[----:B------:R-:W-:Y:S01]  /*3f80*/  IMAD.MOV R55, RZ, RZ, -R48 ;  /* 0x000000ffff377224 */ /* 0x000fe200078e0a30 */
[----:B------:R-:W-:Y:S01]  /*3f90*/  LOP3.LUT R48, RZ, R5, RZ, 0x33, !PT ;  /* 0x00000005ff307212 */ /* 0x000fe200078e33ff */
[----:B------:R-:W-:Y:S01]  /*3fa0*/  @!P0 IMAD.MOV R101, RZ, RZ, -R101 ;  /* 0x000000ffff658224 */ /* 0x000fe200078e0a65 */
[----:B------:R-:W-:Y:S01]  /*3fb0*/  ISETP.GT.U32.AND P0, PT, R2, R53, PT ;  /* 0x000000350200720c */ /* 0x000fe20003f04070 */
[----:B------:R-:W-:-:S04]  /*3fc0*/  IMAD.HI.U32 R7, R7, R107, RZ ;  /* 0x0000006b07077227 */ /* 0x000fc800078e00ff */
[----:B------:R-:W-:Y:S01]  /*3fd0*/  @!P6 IMAD.MOV R95, RZ, RZ, -R95 ;  /* 0x000000ffff5fe224 */ /* 0x000fe200078e0a5f */
[C---:B------:R-:W-:Y:S01]  /*3fe0*/  ISETP.GT.U32.AND P6, PT, R2.reuse, R51, PT ;  /* 0x000000330200720c */ /* 0x040fe20003fc4070 */
[C---:B------:R-:W-:Y:S02]  /*3ff0*/  IMAD R93, R2.reuse, R55, R58 ;  /* 0x00000037025d7224 */ /* 0x040fe400078e023a */
[--C-:B------:R-:W-:Y:S01]  /*4000*/  @!P5 IMAD.IADD R105, R105, 0x1, -R2.reuse ;  /* 0x000000016969d824 */ /* 0x100fe200078e0a02 */
[C---:B------:R-:W-:Y:S01]  /*4010*/  ISETP.GT.U32.AND P5, PT, R2.reuse, R59, PT ;  /* 0x0000003b0200720c */ /* 0x040fe20003fa4070 */
[----:B------:R-:W-:Y:S02]  /*4020*/  IMAD.MOV R7, RZ, RZ, -R7 ;  /* 0x000000ffff077224 */ /* 0x000fe400078e0a07 */
[----:B------:R-:W-:Y:S01]  /*4030*/  @!P1 IMAD.IADD R49, R49, 0x1, -R2 ;  /* 0x0000000131319824 */ /* 0x000fe200078e0a02 */
[C---:B------:R-:W-:Y:S01]  /*4040*/  ISETP.GT.U32.AND P1, PT, R2.reuse, R93, PT ;  /* 0x0000005d0200720c */ /* 0x040fe20003f24070 */
[----:B------:R-:W-:-:S02]  /*4050*/  IMAD R107, R2, R7, R107 ;  /* 0x00000007026b7224 */ /* 0x000fc400078e026b */
[--C-:B------:R-:W-:Y:S01]  /*4060*/  @!P2 IMAD.IADD R57, R57, 0x1, -R2.reuse ;  /* 0x000000013939a824 */ /* 0x100fe200078e0a02 */
[----:B------:R-:W-:Y:S01]  /*4070*/  ISETP.GE.AND P2, PT, R60, RZ, PT ;  /* 0x000000ff3c00720c */ /* 0x000fe20003f46270 */
[--C-:B------:R-:W-:Y:S01]  /*4080*/  @!P3 IMAD.IADD R77, R77, 0x1, -R2.reuse ;  /* 0x000000014d4db824 */ /* 0x100fe200078e0a02 */
[----:B------:R-:W-:Y:S01]  /*4090*/  ISETP.GT.U32.AND P3, PT, R2, R107, PT ;  /* 0x0000006b0200720c */ /* 0x000fe20003f64070 */
[--C-:B------:R-:W-:Y:S01]  /*40a0*/  @!P0 IMAD.IADD R53, R53, 0x1, -R2.reuse ;  /* 0x0000000135358824 */ /* 0x100fe200078e0a02 */
[----:B------:R-:W-:Y:S01]  /*40b0*/  ISETP.GE.AND P0, PT, R74, RZ, PT ;  /* 0x000000ff4a00720c */ /* 0x000fe20003f06270 */
[--C-:B------:R-:W-:Y:S01]  /*40c0*/  @!P6 IMAD.IADD R51, R51, 0x1, -R2.reuse ;  /* 0x000000013333e824 */ /* 0x100fe200078e0a02 */
[----:B------:R-:W-:Y:S01]  /*40d0*/  ISETP.GE.AND P6, PT, R72, RZ, PT ;  /* 0x000000ff4800720c */ /* 0x000fe20003fc6270 */
[--C-:B------:R-:W-:Y:S01]  /*40e0*/  @!P5 IMAD.IADD R59, R59, 0x1, -R2.reuse ;  /* 0x000000013b3bd824 */ /* 0x100fe200078e0a02 */
[----:B------:R-:W-:Y:S01]  /*40f0*/  ISETP.GE.AND P5, PT, R62, RZ, PT ;  /* 0x000000ff3e00720c */ /* 0x000fe20003fa6270 */
[----:B------:R-:W-:Y:S01]  /*4100*/  @!P1 IMAD.IADD R93, R93, 0x1, -R2 ;  /* 0x000000015d5d9824 */ /* 0x000fe200078e0a02 */
[----:B------:R-:W-:Y:S01]  /*4110*/  ISETP.GT.U32.AND P1, PT, R2, R53, PT ;  /* 0x000000350200720c */ /* 0x000fe20003f24070 */
[----:B------:R-:W-:-:S02]  /*4120*/  IMAD.MOV.U32 R7, RZ, RZ, R49 ;  /* 0x000000ffff077224 */ /* 0x000fc400078e0031 */
[----:B------:R-:W-:Y:S02]  /*4130*/  IMAD.MOV.U32 R55, RZ, RZ, R51 ;  /* 0x000000ffff377224 */ /* 0x000fe400078e0033 */
[--C-:B------:R-:W-:Y:S02]  /*4140*/  @!P3 IMAD.IADD R107, R107, 0x1, -R2.reuse ;  /* 0x000000016b6bb824 */ /* 0x100fe400078e0a02 */
[----:B------:R-:W-:Y:S01]  /*4150*/  @!P2 IMAD.MOV R7, RZ, RZ, -R7 ;  /* 0x000000ffff07a224 */ /* 0x000fe200078e0a07 */
[C---:B------:R-:W-:Y:S01]  /*4160*/  ISETP.GT.U32.AND P2, PT, R2.reuse, R93, PT ;  /* 0x0000005d0200720c */ /* 0x040fe20003f44070 */
[----:B------:R-:W-:Y:S01]  /*4170*/  @!P0 IMAD.MOV R105, RZ, RZ, -R105 ;  /* 0x000000ffff698224 */ /* 0x000fe200078e0a69 */
[C---:B------:R-:W-:Y:S01]  /*4180*/  ISETP.GT.U32.AND P0, PT, R2.reuse, R57, PT ;  /* 0x000000390200720c */ /* 0x040fe20003f04070 */
[----:B------:R-:W-:Y:S01]  /*4190*/  @!P6 IMAD.MOV R103, RZ, RZ, -R103 ;  /* 0x000000ffff67e224 */ /* 0x000fe200078e0a67 */
[C---:B------:R-:W-:Y:S01]  /*41a0*/  ISETP.GT.U32.AND P3, PT, R2.reuse, R107, PT ;  /* 0x0000006b0200720c */ /* 0x040fe20003f64070 */
[----:B------:R-:W-:Y:S01]  /*41b0*/  @!P4 IMAD.MOV R47, RZ, RZ, -R47 ;  /* 0x000000ffff2fc224 */ /* 0x000fe200078e0a2f */
[C---:B------:R-:W-:Y:S01]  /*41c0*/  ISETP.GT.U32.AND P6, PT, R2.reuse, R77, PT ;  /* 0x0000004d0200720c */ /* 0x040fe20003fc4070 */
[----:B------:R-:W-:Y:S01]  /*41d0*/  @!P5 IMAD.MOV R55, RZ, RZ, -R55 ;  /* 0x000000ffff37d224 */ /* 0x000fe200078e0a37 */
[----:B------:R-:W-:Y:S01]  /*41e0*/  ISETP.GT.U32.AND P4, PT, R2, R59, PT ;  /* 0x0000003b0200720c */ /* 0x000fe20003f84070 */
[----:B------:R-:W-:Y:S01]  /*41f0*/  @!P1 IMAD.IADD R53, R53, 0x1, -R2 ;  /* 0x0000000135359824 */ /* 0x000fe200078e0a02 */
[----:B------:R-:W-:-:S02]  /*4200*/  ISETP.GE.AND P5, PT, R64, RZ, PT ;  /* 0x000000ff4000720c */ /* 0x000fc40003fa6270 */
[----:B------:R-:W-:Y:S01]  /*4210*/  ISETP.GE.AND P1, PT, R66, RZ, PT ;  /* 0x000000ff4200720c */ /* 0x000fe20003f26270 */
[--C-:B------:R-:W-:Y:S01]  /*4220*/  @!P2 IMAD.IADD R93, R93, 0x1, -R2.reuse ;  /* 0x000000015d5da824 */ /* 0x100fe200078e0a02 */
[----:B------:R-:W-:Y:S01]  /*4230*/  ISETP.GE.AND P2, PT, R6, RZ, PT ;  /* 0x000000ff0600720c */ /* 0x000fe20003f46270 */
[--C-:B------:R-:W-:Y:S01]  /*4240*/  @!P0 IMAD.IADD R57, R57, 0x1, -R2.reuse ;  /* 0x0000000139398824 */ /* 0x100fe200078e0a02 */
[----:B------:R-:W-:Y:S01]  /*4250*/  ISETP.GE.AND P0, PT, R68, RZ, PT ;  /* 0x000000ff4400720c */ /* 0x000fe20003f06270 */
[----:B------:R-:W-:Y:S02]  /*4260*/  IMAD.MOV.U32 R61, RZ, RZ, R53 ;  /* 0x000000ffff3d7224 */ /* 0x000fe400078e0035 */
[----:B------:R-:W-:Y:S01]  /*4270*/  IMAD R6, R76, UR8, RZ ;  /* 0x000000084c067c24 */ /* 0x000fe2000f8e02ff */
[----:B------:R-:W-:Y:S01]  /*4280*/  USHF.L.U32 UR8, UR8, 0x6, URZ ;  /* 0x0000000608087899 */ /* 0x000fe2000800063f */
[--C-:B------:R-:W-:Y:S01]  /*4290*/  @!P3 IMAD.IADD R107, R107, 0x1, -R2.reuse ;  /* 0x000000016b6bb824 */ /* 0x100fe200078e0a02 */
[----:B------:R-:W-:Y:S01]  /*42a0*/  ISETP.NE.AND P3, PT, R5, RZ, PT ;  /* 0x000000ff0500720c */ /* 0x000fe20003f65270 */
[--C-:B------:R-:W-:Y:S01]  /*42b0*/  @!P6 IMAD.IADD R77, R77, 0x1, -R2.reuse ;  /* 0x000000014d4de824 */ /* 0x100fe200078e0a02 */
[----:B------:R-:W-:Y:S01]  /*42c0*/  ISETP.GE.AND P6, PT, R54, RZ, PT ;  /* 0x000000ff3600720c */ /* 0x000fe20003fc6270 */
[----:B------:R-:W-:Y:S01]  /*42d0*/  @!P4 IMAD.IADD R59, R59, 0x1, -R2 ;  /* 0x000000013b3bc824 */ /* 0x000fe200078e0a02 */
[----:B------:R-:W-:Y:S01]  /*42e0*/  ISETP.GE.AND P4, PT, R70, RZ, PT ;  /* 0x000000ff4600720c */ /* 0x000fe20003f86270 */
[----:B------:R-:W-:Y:S01]  /*42f0*/  @!P5 IMAD.MOV R61, RZ, RZ, -R61 ;  /* 0x000000ffff3dd224 */ /* 0x000fe200078e0a3d */
[----:B------:R-:W-:Y:S01]  /*4300*/  IADD3 R2, P5, R6, UR4, RZ ;  /* 0x0000000406027c10 */ /* 0x000fe2000ffbe0ff */
[----:B------:R-:W-:Y:S01]  /*4310*/  IMAD.MOV.U32 R5, RZ, RZ, R57 ;  /* 0x000000ffff057224 */ /* 0x000fe200078e0039 */
[C---:B------:R-:W-:Y:S01]  /*4320*/  SEL R47, R48.reuse, R47, !P3 ;  /* 0x0000002f302f7207 */ /* 0x040fe20005800000 */
[----:B------:R-:W-:Y:S01]  /*4330*/  IMAD.MOV.U32 R63, RZ, RZ, R59 ;  /* 0x000000ffff3f7224 */ /* 0x000fe200078e003b */
[C---:B------:R-:W-:Y:S01]  /*4340*/  SEL R9, R48.reuse, R9, !P3 ;  /* 0x0000000930097207 */ /* 0x040fe20005800000 */
[----:B------:R-:W-:Y:S01]  /*4350*/  @!P1 IMAD.MOV R5, RZ, RZ, -R5 ;  /* 0x000000ffff059224 */ /* 0x000fe200078e0a05 */
[C---:B------:R-:W-:Y:S01]  /*4360*/  SEL R49, R48.reuse, R4, !P3 ;  /* 0x0000000430317207 */ /* 0x040fe20005800000 */
[----:B------:R-:W-:Y:S01]  /*4370*/  @!P0 IMAD.MOV R63, RZ, RZ, -R63 ;  /* 0x000000ffff3f8224 */ /* 0x000fe200078e0a3f */
[----:B------:R-:W-:Y:S01]  /*4380*/  SEL R10, R48, R10, !P3 ;  /* 0x0000000a300a7207 */ /* 0x000fe20005800000 */
[----:B------:R-:W-:Y:S01]  /*4390*/  @!P6 IMAD.MOV R93, RZ, RZ, -R93 ;  /* 0x000000ffff5de224 */ /* 0x000fe200078e0a5d */
[----:B------:R-:W-:Y:S01]  /*43a0*/  LEA.HI.X.SX32 R4, R6, UR5, 0x1, P5 ;  /* 0x0000000506047c11 */ /* 0x000fe2000a8f0eff */
[----:B------:R-:W-:Y:S01]  /*43b0*/  ULDC UR5, c[0x0][0x240] ;  /* 0x0000900000057ab9 */ /* 0x000fe20000000800 */
[C---:B------:R-:W-:Y:S01]  /*43c0*/  SEL R8, R48.reuse, R8, !P3 ;  /* 0x0000000830087207 */ /* 0x040fe20005800000 */
[----:B------:R-:W-:Y:S01]  /*43d0*/  IMAD R47, R47, UR5, RZ ;  /* 0x000000052f2f7c24 */ /* 0x000fe2000f8e02ff */
[C---:B------:R-:W-:Y:S01]  /*43e0*/  SEL R66, R48.reuse, R40, !P3 ;  /* 0x0000002830427207 */ /* 0x040fe20005800000 */
[----:B------:R-:W-:Y:S01]  /*43f0*/  IMAD R9, R9, UR5, RZ ;  /* 0x0000000509097c24 */ /* 0x000fe2000f8e02ff */
[----:B------:R-:W-:Y:S01]  /*4400*/  SEL R40, R48, R5, !P3 ;  /* 0x0000000530287207 */ /* 0x000fe20005800000 */
[----:B------:R-:W-:Y:S01]  /*4410*/  IMAD R5, R10, UR5, RZ ;  /* 0x000000050a057c24 */ /* 0x000fe2000f8e02ff */
[C---:B------:R-:W-:Y:S01]  /*4420*/  SEL R52, R48.reuse, R19, !P3 ;  /* 0x0000001330347207 */ /* 0x040fe20005800000 */
[----:B------:R-:W-:Y:S01]  /*4430*/  @!P4 IMAD.MOV R77, RZ, RZ, -R77 ;  /* 0x000000ffff4dc224 */ /* 0x000fe200078e0a4d */
[C---:B------:R-:W-:Y:S01]  /*4440*/  SEL R11, R48.reuse, R11, !P3 ;  /* 0x0000000b300b7207 */ /* 0x040fe20005800000 */
[----:B------:R-:W-:Y:S01]  /*4450*/  @!P2 IMAD.MOV R107, RZ, RZ, -R107 ;  /* 0x000000ffff6ba224 */ /* 0x000fe200078e0a6b */
[----:B------:R-:W-:Y:S01]  /*4460*/  SEL R19, R48, R7, !P3 ;  /* 0x0000000730137207 */ /* 0x000fe20005800000 */
[----:B------:R-:W-:Y:S01]  /*4470*/  IMAD R7, R8, UR5, RZ ;  /* 0x0000000508077c24 */ /* 0x000fe2000f8e02ff */
[-C--:B------:R-:W-:Y:S01]  /*4480*/  IADD3 R8, P5, R47, R2.reuse, RZ ;  /* 0x000000022f087210 */ /* 0x080fe20007fbe0ff */
[----:B------:R-:W-:Y:S01]  /*4490*/  IMAD R49, R49, UR5, RZ ;  /* 0x0000000531317c24 */ /* 0x000fe2000f8e02ff */
[----:B------:R-:W-:Y:S01]  /*44a0*/  IADD3 R10, P6, R9, R2, RZ ;  /* 0x00000002090a7210 */ /* 0x000fe20007fde0ff */
[----:B------:R-:W-:Y:S01]  /*44b0*/  IMAD R11, R11, UR5, RZ ;  /* 0x000000050b0b7c24 */ /* 0x000fe2000f8e02ff */
[C---:B------:R-:W-:Y:S01]  /*44c0*/  SEL R12, R48.reuse, R12, !P3 ;  /* 0x0000000c300c7207 */ /* 0x040fe20005800000 */
[----:B------:R0:W-:Y:S01]  /*44d0*/  STL [R1+0x108], R8 ;  /* 0x0001080801007387 */ /* 0x0001e20000100800 */
[----:B------:R-:W-:Y:S01]  /*44e0*/  IADD3 R6, P0, R5, R2, RZ ;  /* 0x0000000205067210 */ /* 0x000fe20007f1e0ff */
[----:B------:R-:W-:Y:S01]  /*44f0*/  IMAD R19, R19, UR5, RZ ;  /* 0x0000000513137c24 */ /* 0x000fe2000f8e02ff */
[C---:B------:R-:W-:Y:S01]  /*4500*/  SEL R14, R48.reuse, R14, !P3 ;  /* 0x0000000e300e7207 */ /* 0x040fe20005800000 */
[----:B------:R1:W-:Y:S01]  /*4510*/  STL [R1+0x110], R10 ;  /* 0x0001100a01007387 */ /* 0x0003e20000100800 */
[C---:B------:R-:W-:Y:S01]  /*4520*/  SEL R76, R48.reuse, R46, !P3 ;  /* 0x0000002e304c7207 */ /* 0x040fe20005800000 */
[----:B------:R-:W-:Y:S01]  /*4530*/  ULDC UR4, c[0x0][0x234] ;  /* 0x00008d0000047ab9 */ /* 0x000fe20000000800 */
[----:B------:R-:W-:Y:S01]  /*4540*/  SEL R50, R48, R13, !P3 ;  /* 0x0000000d30327207 */ /* 0x000fe20005800000 */
[----:B------:R-:W-:Y:S01]  /*4550*/  IMAD R13, R12, UR5, RZ ;  /* 0x000000050c0d7c24 */ /* 0x000fe2000f8e02ff */
[C---:B------:R-:W-:Y:S01]  /*4560*/  SEL R51, R48.reuse, R15, !P3 ;  /* 0x0000000f30337207 */ /* 0x040fe20005800000 */
[----:B------:R2:W-:Y:S01]  /*4570*/  STL [R1+0x118], R6 ;  /* 0x0001180601007387 */ /* 0x0005e20000100800 */
[----:B------:R-:W-:Y:S01]  /*4580*/  SEL R20, R48, R20, !P3 ;  /* 0x0000001430147207 */ /* 0x000fe20005800000 */
[----:B------:R-:W-:Y:S01]  /*4590*/  IMAD R15, R14, UR5, RZ ;  /* 0x000000050e0f7c24 */ /* 0x000fe2000f8e02ff */
[----:B------:R-:W-:Y:S01]  /*45a0*/  SEL R53, R48, R21, !P3 ;  /* 0x0000001530357207 */ /* 0x000fe20005800000 */
[----:B------:R-:W-:Y:S01]  /*45b0*/  IMAD R21, R50, UR5, RZ ;  /* 0x0000000532157c24 */ /* 0x000fe2000f8e02ff */
[C---:B------:R-:W-:Y:S01]  /*45c0*/  SEL R54, R48.reuse, R23, !P3 ;  /* 0x0000001730367207 */ /* 0x040fe20005800000 */
[----:B------:R-:W-:Y:S01]  /*45d0*/  IMAD R51, R51, UR5, RZ ;  /* 0x0000000533337c24 */ /* 0x000fe2000f8e02ff */
        /* <DEDUP_REMOVED lines=24> */
[C---:B------:R-:W-:Y:S01]  /*4760*/  SEL R36, R48.reuse, R36, !P3 ;  /* 0x0000002430247207 */ /* 0x040fe20005800000 */
[----:B------:R-:W-:Y:S01]  /*4770*/  UIADD3 UR4, UR7, 0x4000, URZ ;  /* 0x0000400007047890 */ /* 0x000fe2000fffe03f */
[----:B------:R-:W-:Y:S01]  /*4780*/  SEL R64, R48, R37, !P3 ;  /* 0x0000002530407207 */ /* 0x000fe20005800000 */
[----:B------:R-:W-:Y:S01]  /*4790*/  IMAD R37, R58, UR5, RZ ;  /* 0x000000053a257c24 */ /* 0x000fe2000f8e02ff */
[C---:B------:R-:W-:Y:S01]  /*47a0*/  SEL R38, R48.reuse, R38, !P3 ;  /* 0x0000002630267207 */ /* 0x040fe20005800000 */
[----:B------:R-:W-:Y:S01]  /*47b0*/  USHF.R.U32.HI UR4, URZ, 0x4, UR4 ;  /* 0x000000043f047899 */ /* 0x000fe20008011604 */
[----:B------:R-:W-:Y:S01]  /*47c0*/  SEL R68, R48, R39, !P3 ;  /* 0x0000002730447207 */ /* 0x000fe20005800000 */
[----:B------:R-:W-:Y:S01]  /*47d0*/  IMAD R39, R30, UR5, RZ ;  /* 0x000000051e277c24 */ /* 0x000fe2000f8e02ff */
[----:B------:R-:W-:Y:S01]  /*47e0*/  SEL R70, R48, R41, !P3 ;  /* 0x0000002930467207 */ /* 0x000fe20005800000 */
[----:B------:R-:W-:Y:S01]  /*47f0*/  IMAD R41, R32, UR5, RZ ;  /* 0x0000000520297c24 */ /* 0x000fe2000f8e02ff */
[C---:B------:R-:W-:Y:S01]  /*4800*/  SEL R42, R48.reuse, R42, !P3 ;  /* 0x0000002a302a7207 */ /* 0x040fe20005800000 */
[----:B------:R-:W-:Y:S01]  /*4810*/  USGXT.U32 UR4, UR4, 0xe ;  /* 0x0000000e0404789a */ /* 0x000fe20008000000 */
[----:B------:R-:W-:Y:S01]  /*4820*/  SEL R72, R48, R43, !P3 ;  /* 0x0000002b30487207 */ /* 0x000fe20005800000 */
[----:B------:R-:W-:Y:S01]  /*4830*/  IMAD R43, R60, UR5, RZ ;  /* 0x000000053c2b7c24 */ /* 0x000fe2000f8e02ff */
[----:B------:R-:W-:-:S02]  /*4840*/  SEL R44, R48, R44, !P3 ;  /* 0x0000002c302c7207 */ /* 0x000fc40005800000 */
[----:B------:R-:W-:Y:S01]  /*4850*/  SEL R74, R48, R45, !P3 ;  /* 0x0000002d304a7207 */ /* 0x000fe20005800000 */
[----:B------:R-:W-:Y:S01]  /*4860*/  IMAD R45, R34, UR5, RZ ;  /* 0x00000005222d7c24 */ /* 0x000fe2000f8e02ff */
        /* <DEDUP_REMOVED lines=44> */
[C---:B------:R-:W-:Y:S01]  /*4b30*/  SEL R90, R48.reuse, R77, !P3 ;  /* 0x0000004d305a7207 */ /* 0x040fe20005800000 */
[----:B------:R-:W-:Y:S01]  /*4b40*/  IMAD R61, R61, UR5, RZ ;  /* 0x000000053d3d7c24 */ /* 0x000fe2000f8e02ff */
[----:B------:R-:W-:Y:S01]  /*4b50*/  SEL R106, R48, R93, !P3 ;  /* 0x0000005d306a7207 */ /* 0x000fe20005800000 */
[----:B------:R-:W-:Y:S01]  /*4b60*/  IMAD R63, R62, UR5, RZ ;  /* 0x000000053e3f7c24 */ /* 0x000fe2000f8e02ff */
[-C--:B0-----:R-:W-:Y:S01]  /*4b70*/  IADD3 R8, P1, R7, R2.reuse, RZ ;  /* 0x0000000207087210 */ /* 0x081fe20007f3e0ff */
[----:B------:R-:W-:Y:S01]  /*4b80*/  IMAD R77, R70, UR5, RZ ;  /* 0x00000005464d7c24 */ /* 0x000fe2000f8e02ff */
[----:B------:R-:W-:Y:S01]  /*4b90*/  SEL R48, R48, R107, !P3 ;  /* 0x0000006b30307207 */ /* 0x000fe20005800000 */
[----:B------:R-:W-:Y:S01]  /*4ba0*/  IMAD R87, R46, UR5, RZ ;  /* 0x000000052e577c24 */ /* 0x000fe2000f8e02ff */
[-C--:B-1----:R-:W-:Y:S01]  /*4bb0*/  IADD3 R10, P2, R49, R2.reuse, RZ ;  /* 0x00000002310a7210 */ /* 0x082fe20007f5e0ff */
[----:B------:R0:W-:Y:S01]  /*4bc0*/  STL [R1+0x120], R8 ;  /* 0x0001200801007387 */ /* 0x0001e20000100800 */
[----:B--2---:R-:W-:Y:S01]  /*4bd0*/  IADD3 R6, P3, R11, R2, RZ ;  /* 0x000000020b067210 */ /* 0x004fe20007f7e0ff */
[----:B------:R-:W-:-:S02]  /*4be0*/  IMAD R93, R80, UR5, RZ ;  /* 0x00000005505d7c24 */ /* 0x000fc4000f8e02ff */
[----:B------:R1:W-:Y:S01]  /*4bf0*/  STL [R1+0x128], R10 ;  /* 0x0001280a01007387 */ /* 0x0003e20000100800 */
[----:B------:R-:W-:Y:S02]  /*4c00*/  IMAD R103, R90, UR5, RZ ;  /* 0x000000055a677c24 */ /* 0x000fe4000f8e02ff */
[----:B------:R-:W-:Y:S01]  /*4c10*/  IMAD R107, R94, UR5, RZ ;  /* 0x000000055e6b7c24 */ /* 0x000fe2000f8e02ff */
[----:B------:R2:W-:Y:S01]  /*4c20*/  STL [R1+0x130], R6 ;  /* 0x0001300601007387 */ /* 0x0005e20000100800 */
[----:B------:R-:W-:Y:S01]  /*4c30*/  IMAD R117, R104, UR5, RZ ;  /* 0x0000000568757c24 */ /* 0x000fe2000f8e02ff */
[----:B0-----:R-:W-:Y:S01]  /*4c40*/  IADD3 R8, P4, R13, R2, RZ ;  /* 0x000000020d087210 */ /* 0x001fe20007f9e0ff */
[----:B------:R-:W-:Y:S02]  /*4c50*/  IMAD R119, R106, UR5, RZ ;  /* 0x000000056a777c24 */ /* 0x000fe4000f8e02ff */
[----:B------:R-:W-:Y:S01]  /*4c60*/  IMAD R121, R108, UR5, RZ ;  /* 0x000000056c797c24 */ /* 0x000fe2000f8e02ff */
[----:B-1----:R-:W-:Y:S01]  /*4c70*/  LEA.HI.X.SX32 R10, R47, R4, 0x1, P5 ;  /* 0x000000042f0a7211 */ /* 0x002fe200028f0eff */
[----:B------:R0:W-:Y:S01]  /*4c80*/  STL [R1+0x138], R8 ;  /* 0x0001380801007387 */ /* 0x0001e20000100800 */
[----:B------:R-:W-:Y:S01]  /*4c90*/  IMAD R123, R110, UR5, RZ ;  /* 0x000000056e7b7c24 */ /* 0x000fe2000f8e02ff */
[----:B------:R-:W-:-:S02]  /*4ca0*/  CS2R R46, SRZ ;  /* 0x00000000002e7805 */ /* 0x000fc4000001ff00 */
[----:B--2---:R-:W-:Y:S01]  /*4cb0*/  IADD3 R6, P5, R15, R2, RZ ;  /* 0x000000020f067210 */ /* 0x004fe20007fbe0ff */
[----:B------:R-:W-:Y:S01]  /*4cc0*/  STL [R1+0x104], R10 ;  /* 0x0001040a01007387 */ /* 0x000fe20000100800 */
[----:B------:R-:W-:Y:S02]  /*4cd0*/  IMAD R125, R112, UR5, RZ ;  /* 0x00000005707d7c24 */ /* 0x000fe4000f8e02ff */
[----:B------:R-:W-:Y:S01]  /*4ce0*/  IMAD R127, R114, UR5, RZ ;  /* 0x00000005727f7c24 */ /* 0x000fe2000f8e02ff */
[----:B------:R1:W-:Y:S01]  /*4cf0*/  STL [R1+0x140], R6 ;  /* 0x0001400601007387 */ /* 0x0003e20000100800 */
[----:B------:R-:W-:Y:S01]  /*4d00*/  IMAD R129, R116, UR5, RZ ;  /* 0x0000000574817c24 */ /* 0x000fe2000f8e02ff */
[----:B0-----:R-:W-:Y:S01]  /*4d10*/  LEA.HI.X.SX32 R8, R9, R4, 0x1, P6 ;  /* 0x0000000409087211 */ /* 0x001fe200030f0eff */
[----:B------:R-:W-:Y:S01]  /*4d20*/  IMAD R131, R118, UR5, RZ ;  /* 0x0000000576837c24 */ /* 0x000fe2000f8e02ff */
[----:B------:R-:W-:Y:S01]  /*4d30*/  IADD3 R9, P6, R19, R2, RZ ;  /* 0x0000000213097210 */ /* 0x000fe20007fde0ff */
[----:B------:R-:W-:Y:S01]  /*4d40*/  IMAD R133, R48, UR5, RZ ;  /* 0x0000000530857c24 */ /* 0x000fe2000f8e02ff */
[----:B------:R-:W-:Y:S01]  /*4d50*/  UMOV UR5, URZ ;  /* 0x0000003f00057c82 */ /* 0x000fe20008000000 */
[----:B------:R0:W-:Y:S01]  /*4d60*/  STL [R1+0x10c], R8 ;  /* 0x00010c0801007387 */ /* 0x0001e20000100800 */
[----:B------:R-:W-:Y:S01]  /*4d70*/  UIADD3.64 UR38, UR4, -UR38, URZ ;  /* 0x8000002604267297 */ /* 0x000fe2000fffe03f */
[----:B-1----:R-:W-:-:S02]  /*4d80*/  LEA.HI.X.SX32 R6, R5, R4, 0x1, P0 ;  /* 0x0000000405067211 */ /* 0x002fc400000f0eff */
[----:B------:R-:W-:Y:S01]  /*4d90*/  STL [R1+0x148], R9 ;  /* 0x0001480901007387 */ /* 0x000fe20000100800 */
[-C--:B------:R-:W-:Y:S02]  /*4da0*/  LEA.HI.X.SX32 R5, R7, R4.reuse, 0x1, P1 ;  /* 0x0000000407057211 */ /* 0x080fe400008f0eff */
[----:B------:R-:W-:Y:S01]  /*4db0*/  LEA.HI.X.SX32 R7, R49, R4, 0x1, P2 ;  /* 0x0000000431077211 */ /* 0x000fe200010f0eff */
[----:B------:R1:W-:Y:S01]  /*4dc0*/  STL [R1+0x114], R6 ;  /* 0x0001140601007387 */ /* 0x0003e20000100800 */
[----:B------:R-:W-:Y:S02]  /*4dd0*/  CS2R R48, SRZ ;  /* 0x0000000000307805 */ /* 0x000fe4000001ff00 */
[----:B0-----:R-:W-:-:S05]  /*4de0*/  IADD3 R8, P0, R21, R2, RZ ;  /* 0x0000000215087210 */ /* 0x001fca0007f1e0ff */
[----:B------:R-:W-:Y:S01]  /*4df0*/  STL [R1+0x150], R8 ;  /* 0x0001500801007387 */ /* 0x000fe20000100800 */
[----:B-1----:R-:W-:-:S03]  /*4e00*/  IADD3 R6, P1, R51, R2, RZ ;  /* 0x0000000233067210 */ /* 0x002fc60007f3e0ff */
[----:B------:R0:W-:Y:S04]  /*4e10*/  STL [R1+0x11c], R5 ;  /* 0x00011c0501007387 */ /* 0x0001e80000100800 */
[----:B------:R1:W-:Y:S04]  /*4e20*/  STL [R1+0x158], R6 ;  /* 0x0001580601007387 */ /* 0x0003e80000100800 */
[----:B------:R2:W-:Y:S01]  /*4e30*/  STL [R1+0x124], R7 ;  /* 0x0001240701007387 */ /* 0x0005e20000100800 */
[----:B0-----:R-:W-:Y:S02]  /*4e40*/  IADD3 R5, P2, R23, R2, RZ ;  /* 0x0000000217057210 */ /* 0x001fe40007f5e0ff */
[----:B-1----:R-:W-:-:S03]  /*4e50*/  LEA.HI.X.SX32 R6, R11, R4, 0x1, P3 ;  /* 0x000000040b067211 */ /* 0x002fc600018f0eff */
[----:B------:R0:W-:Y:S01]  /*4e60*/  STL [R1+0x160], R5 ;  /* 0x0001600501007387 */ /* 0x0001e20000100800 */
[----:B--2---:R-:W-:-:S03]  /*4e70*/  IADD3 R7, P3, R25, R2, RZ ;  /* 0x0000000219077210 */ /* 0x004fc60007f7e0ff */
[----:B------:R1:W-:Y:S04]  /*4e80*/  STL [R1+0x12c], R6 ;  /* 0x00012c0601007387 */ /* 0x0003e80000100800 */
[----:B------:R2:W-:Y:S01]  /*4e90*/  STL [R1+0x168], R7 ;  /* 0x0001680701007387 */ /* 0x0005e20000100800 */
[----:B0-----:R-:W-:Y:S02]  /*4ea0*/  LEA.HI.X.SX32 R5, R13, R4, 0x1, P4 ;  /* 0x000000040d057211 */ /* 0x001fe400020f0eff */
[----:B-1----:R-:W-:-:S03]  /*4eb0*/  IADD3 R6, P4, R53, R2, RZ ;  /* 0x0000000235067210 */ /* 0x002fc60007f9e0ff */
[----:B------:R0:W-:Y:S01]  /*4ec0*/  STL [R1+0x134], R5 ;  /* 0x0001340501007387 */ /* 0x0001e20000100800 */
[----:B--2---:R-:W-:-:S03]  /*4ed0*/  LEA.HI.X.SX32 R7, R15, R4, 0x1, P5 ;  /* 0x000000040f077211 */ /* 0x004fc600028f0eff */
        /* <DEDUP_REMOVED lines=12> */
[----:B------:R1:W-:Y:S01]  /*4fa0*/  STL [R1+0x188], R6 ;  /* 0x0001880601007387 */ /* 0x0003e20000100800 */
[----:B------:R-:W-:-:S03]  /*4fb0*/  CS2R R50, SRZ ;  /* 0x0000000000327805 */ /* 0x000fc6000001ff00 */
        /* <DEDUP_REMOVED lines=8> */
[----:B------:R-:W-:Y:S02]  /*5040*/  CS2R R24, SRZ ;  /* 0x0000000000187805 */ /* 0x000fe4000001ff00 */
[----:B-1----:R-:W-:Y:S01]  /*5050*/  IADD3 R6, P3, R57, R2, RZ ;  /* 0x0000000239067210 */ /* 0x002fe20007f7e0ff */
        /* <DEDUP_REMOVED lines=8> */
[----:B------:R-:W-:Y:S02]  /*50e0*/  CS2R R26, SRZ ;  /* 0x00000000001a7805 */ /* 0x000fe4000001ff00 */
[----:B--2---:R-:W-:Y:S01]  /*50f0*/  IADD3 R7, P5, R37, R2, RZ ;  /* 0x0000000225077210 */ /* 0x004fe20007fbe0ff */
[----:B------:R1:W-:Y:S04]  /*5100*/  STL [R1+0x174], R6 ;  /* 0x0001740601007387 */ /* 0x0003e80000100800 */
[----:B------:R2:W-:Y:S01]  /*5110*/  STL [R1+0x1b0], R7 ;  /* 0x0001b00701007387 */ /* 0x0005e20000100800 */
[----:B0-----:R-:W-:Y:S02]  /*5120*/  LEA.HI.X.SX32 R5, R29, R4, 0x1, P6 ;  /* 0x000000041d057211 */ /* 0x001fe400030f0eff */
[----:B------:R-:W-:-:S02]  /*5130*/  CS2R R28, SRZ ;  /* 0x00000000001c7805 */ /* 0x000fc4000001ff00 */
        /* <DEDUP_REMOVED lines=200> */
[----:B------:R-:W-:Y:S01]  /*5dc0*/  STL [R1+0x2c0], R7 ;  /* 0x0002c00701007387 */ /* 0x000fe20000100800 */
[----:B0-----:R-:W-:Y:S02]  /*5dd0*/  IADD3 R5, P4, R131, R2, RZ ;  /* 0x0000000283057210 */ /* 0x001fe40007f9e0ff */
[----:B-1----:R-:W-:-:S03]  /*5de0*/  LEA.HI.X.SX32 R6, R119, R4, 0x1, P5 ;  /* 0x0000000477067211 */ /* 0x002fc600028f0eff */
[----:B------:R0:W-:Y:S01]  /*5df0*/  STL [R1+0x2fc], R5 ;  /* 0x0002fc0501007387 */ /* 0x0001e20000100800 */
[----:B------:R-:W-:Y:S02]  /*5e00*/  IADD3 R2, P5, R133, R2, RZ ;  /* 0x0000000285027210 */ /* 0x000fe40007fbe0ff */
[----:B------:R-:W-:Y:S01]  /*5e10*/  CS2R R118, SRZ ;  /* 0x0000000000767805 */ /* 0x000fe2000001ff00 */
[----:B------:R1:W-:Y:S04]  /*5e20*/  STL [R1+0x2c8], R6 ;  /* 0x0002c80601007387 */ /* 0x0003e80000100800 */
[----:B------:R2:W-:Y:S01]  /*5e30*/  STL [R1+0x304], R2 ;  /* 0x0003040201007387 */ /* 0x0005e20000100800 */
[----:B0-----:R-:W-:Y:S02]  /*5e40*/  LEA.HI.X.SX32 R5, R121, R4, 0x1, P6 ;  /* 0x0000000479057211 */ /* 0x001fe400030f0eff */
[----:B------:R-:W-:-:S02]  /*5e50*/  CS2R R120, SRZ ;  /* 0x0000000000787805 */ /* 0x000fc4000001ff00 */
[C---:B------:R-:W-:Y:S02]  /*5e60*/  IADD3 R23, P6, R22.reuse, UR10, RZ ;  /* 0x0000000a16177c10 */ /* 0x040fe4000ffde0ff */
[-C--:B-1----:R-:W-:Y:S01]  /*5e70*/  LEA.HI.X.SX32 R6, R129, R4.reuse, 0x1, P3 ;  /* 0x0000000481067211 */ /* 0x082fe200018f0eff */
[----:B------:R0:W-:Y:S01]  /*5e80*/  STL [R1+0x2d0], R5 ;  /* 0x0002d00501007387 */ /* 0x0001e20000100800 */
[----:B------:R-:W-:Y:S02]  /*5e90*/  LEA.HI.X.SX32 R22, R22, UR11, 0x1, P6 ;  /* 0x0000000b16167c11 */ /* 0x000fe4000b0f0eff */
[----:B------:R-:W-:Y:S02]  /*5ea0*/  CS2R R128, SRZ ;  /* 0x0000000000807805 */ /* 0x000fe4000001ff00 */
[----:B--2---:R-:W-:Y:S02]  /*5eb0*/  LEA.HI.X.SX32 R2, R123, R4, 0x1, P0 ;  /* 0x000000047b027211 */ /* 0x004fe400000f0eff */
[----:B------:R-:W-:-:S02]  /*5ec0*/  CS2R R122, SRZ ;  /* 0x00000000007a7805 */ /* 0x000fc4000001ff00 */
[C---:B------:R-:W-:Y:S01]  /*5ed0*/  IADD3 R217, P0, R216.reuse, UR10, RZ ;  /* 0x0000000ad8d97c10 */ /* 0x040fe2000ff1e0ff */
[----:B------:R-:W-:Y:S01]  /*5ee0*/  USHF.R.U32.HI UR10, URZ, 0x4, UR7 ;  /* 0x000000043f0a7899 */ /* 0x000fe20008011607 */
[----:B------:R1:W-:Y:S02]  /*5ef0*/  STL [R1+0x2d8], R2 ;  /* 0x0002d80201007387 */ /* 0x0003e40000100800 */
[----:B------:R-:W-:Y:S01]  /*5f00*/  LEA.HI.X.SX32 R216, R216, UR11, 0x1, P0 ;  /* 0x0000000bd8d87c11 */ /* 0x000fe200080f0eff */
[----:B------:R-:W-:Y:S01]  /*5f10*/  ULDC UR11, c[0x0][0x238] ;  /* 0x00008e00000b7ab9 */ /* 0x000fe20000000800 */
[-C--:B0-----:R-:W-:Y:S01]  /*5f20*/  LEA.HI.X.SX32 R5, R125, R4.reuse, 0x1, P1 ;  /* 0x000000047d057211 */ /* 0x081fe200008f0eff */
[----:B------:R-:W-:Y:S01]  /*5f30*/  UIMAD UR12, UR11, 0x3f, URZ ;  /* 0x0000003f0b0c78a4 */ /* 0x000fe2000f8e023f */
[----:B------:R-:W-:Y:S01]  /*5f40*/  CS2R R124, SRZ ;  /* 0x00000000007c7805 */ /* 0x000fe2000001ff00 */
[----:B------:R-:W-:Y:S02]  /*5f50*/  UIMAD UR60, UR11, 0x3e, URZ ;  /* 0x0000003e0b3c78a4 */ /* 0x000fe4000f8e023f */
[----:B------:R0:W-:Y:S01]  /*5f60*/  STL [R1+0x2e0], R5 ;  /* 0x0002e00501007387 */ /* 0x0001e20000100800 */
[----:B------:R-:W-:Y:S01]  /*5f70*/  USHF.R.S32.HI UR5, URZ, 0x1f, UR12 ;  /* 0x0000001f3f057899 */ /* 0x000fe2000801140c */
[----:B-1----:R-:W-:Y:S01]  /*5f80*/  LEA.HI.X.SX32 R2, R127, R4, 0x1, P2 ;  /* 0x000000047f027211 */ /* 0x002fe200010f0eff */
[----:B------:R-:W-:Y:S01]  /*5f90*/  USHF.R.S32.HI UR15, URZ, 0x1f, UR60 ;  /* 0x0000001f3f0f7899 */ /* 0x000fe2000801143c */
[----:B------:R-:W-:Y:S01]  /*5fa0*/  CS2R R126, SRZ ;  /* 0x00000000007e7805 */ /* 0x000fe2000001ff00 */
[----:B------:R-:W-:-:S02]  /*5fb0*/  UIMAD UR14, UR11, 0x3d, URZ ;  /* 0x0000003d0b0e78a4 */ /* 0x000fc4000f8e023f */
[----:B------:R1:W-:Y:S01]  /*5fc0*/  STL [R1+0x2e8], R2 ;  /* 0x0002e80201007387 */ /* 0x0003e20000100800 */
[----:B------:R-:W-:Y:S01]  /*5fd0*/  UIMAD UR19, UR11, 0x3c, URZ ;  /* 0x0000003c0b1378a4 */ /* 0x000fe2000f8e023f */
[-C--:B0-----:R-:W-:Y:S02]  /*5fe0*/  LEA.HI.X.SX32 R5, R131, R4.reuse, 0x1, P4 ;  /* 0x0000000483057211 */ /* 0x081fe400020f0eff */
[----:B------:R-:W-:Y:S01]  /*5ff0*/  STL [R1+0x2f0], R6 ;  /* 0x0002f00601007387 */ /* 0x000fe20000100800 */
[----:B------:R-:W-:Y:S01]  /*6000*/  UIMAD UR18, UR11, 0x3b, URZ ;  /* 0x0000003b0b1278a4 */ /* 0x000fe2000f8e023f */
[----:B------:R-:W-:Y:S01]  /*6010*/  CS2R R130, SRZ ;  /* 0x0000000000827805 */ /* 0x000fe2000001ff00 */
[----:B------:R-:W-:Y:S01]  /*6020*/  UIMAD UR23, UR11, 0x3a, URZ ;  /* 0x0000003a0b1778a4 */ /* 0x000fe2000f8e023f */
[----:B------:R-:W-:Y:S01]  /*6030*/  STL [R1+0x2f8], R5 ;  /* 0x0002f80501007387 */ /* 0x000fe20000100800 */
[----:B------:R-:W-:Y:S01]  /*6040*/  UIMAD UR22, UR11, 0x39, URZ ;  /* 0x000000390b1678a4 */ /* 0x000fe2000f8e023f */
[----:B-1----:R-:W-:Y:S01]  /*6050*/  LEA.HI.X.SX32 R2, R133, R4, 0x1, P5 ;  /* 0x0000000485027211 */ /* 0x002fe200028f0eff */
[----:B------:R-:W-:Y:S01]  /*6060*/  UIMAD UR27, UR11, 0x38, URZ ;  /* 0x000000380b1b78a4 */ /* 0x000fe2000f8e023f */
[----:B------:R-:W-:Y:S01]  /*6070*/  IADD3 R4, P0, R217, UR12, RZ ;  /* 0x0000000cd9047c10 */ /* 0x000fe2000ff1e0ff */
[----:B------:R-:W-:Y:S01]  /*6080*/  UIMAD UR26, UR11, 0x37, URZ ;  /* 0x000000370b1a78a4 */ /* 0x000fe2000f8e023f */
[----:B------:R-:W-:Y:S01]  /*6090*/  CS2R R132, SRZ ;  /* 0x0000000000847805 */ /* 0x000fe2000001ff00 */
[----:B------:R0:W-:Y:S01]  /*60a0*/  STL [R1+0x300], R2 ;  /* 0x0003000201007387 */ /* 0x0001e20000100800 */
[----:B------:R-:W-:-:S02]  /*60b0*/  UIMAD UR31, UR11, 0x36, URZ ;  /* 0x000000360b1f78a4 */ /* 0x000fc4000f8e023f */
[----:B------:R-:W-:Y:S02]  /*60c0*/  UIMAD UR30, UR11, 0x35, URZ ;  /* 0x000000350b1e78a4 */ /* 0x000fe4000f8e023f */
[----:B------:R-:W-:Y:S02]  /*60d0*/  UIMAD UR35, UR11, 0x34, URZ ;  /* 0x000000340b2378a4 */ /* 0x000fe4000f8e023f */
[----:B------:R-:W-:Y:S02]  /*60e0*/  UIMAD UR34, UR11, 0x33, URZ ;  /* 0x000000330b2278a4 */ /* 0x000fe4000f8e023f */
[----:B------:R-:W-:Y:S01]  /*60f0*/  UIMAD UR41, UR11, 0x32, URZ ;  /* 0x000000320b2978a4 */ /* 0x000fe2000f8e023f */
[----:B0-----:R-:W-:Y:S01]  /*6100*/  IMAD.SHL.U32 R2, R3, 0x8, RZ ;  /* 0x0000000803027824 */ /* 0x001fe200078e00ff */
[----:B------:R-:W-:Y:S01]  /*6110*/  IADD3 R3, P1, R23, UR12, RZ ;  /* 0x0000000c17037c10 */ /* 0x000fe2000ff3e0ff */
[----:B------:R-:W-:Y:S02]  /*6120*/  UIMAD UR40, UR11, 0x31, URZ ;  /* 0x000000310b2878a4 */ /* 0x000fe4000f8e023f */
[----:B------:R-:W-:Y:S01]  /*6130*/  UIMAD UR46, UR11, 0x30, URZ ;  /* 0x000000300b2e78a4 */ /* 0x000fe2000f8e023f */
[----:B------:R0:W-:Y:S01]  /*6140*/  STL [R1+0x71c], R2 ;  /* 0x00071c0201007387 */ /* 0x0001e20000100800 */
[----:B------:R-:W-:-:S02]  /*6150*/  UIMAD UR9, UR11, 0x2f, URZ ;  /* 0x0000002f0b0978a4 */ /* 0x000fc4000f8e023f */
[----:B------:R-:W-:Y:S01]  /*6160*/  UIMAD UR33, UR11, 0x2e, URZ ;  /* 0x0000002e0b2178a4 */ /* 0x000fe2000f8e023f */
[----:B------:R-:W-:Y:S01]  /*6170*/  STL [R1+0x100], RZ ;  /* 0x000100ff01007387 */ /* 0x000fe20000100800 */
[----:B------:R-:W-:Y:S02]  /*6180*/  UIMAD UR54, UR11, 0x2d, URZ ;  /* 0x0000002d0b3678a4 */ /* 0x000fe4000f8e023f */
[----:B------:R-:W-:Y:S01]  /*6190*/  UIMAD UR17, UR11, 0x2c, URZ ;  /* 0x0000002c0b1178a4 */ /* 0x000fe2000f8e023f */
[----:B------:R-:W-:Y:S01]  /*61a0*/  STL [R1], RZ ;  /* 0x000000ff01007387 */ /* 0x000fe20000100800 */
[----:B------:R-:W-:Y:S01]  /*61b0*/  UIMAD UR50, UR11, 0x2b, URZ ;  /* 0x0000002b0b3278a4 */ /* 0x000fe2000f8e023f */
[----:B0-----:R-:W-:Y:S01]  /*61c0*/  LOP3.LUT R2, R2, 0x30, RZ, 0xc0, !PT ;  /* 0x0000003002027812 */ /* 0x001fe200078ec0ff */
[----:B------:R-:W-:Y:S01]  /*61d0*/  UIMAD UR58, UR11, 0x2a, URZ ;  /* 0x0000002a0b3a78a4 */ /* 0x000fe2000f8e023f */
[----:B------:R-:W-:Y:S01]  /*61e0*/  STL [R1+0x4], RZ ;  /* 0x000004ff01007387 */ /* 0x000fe20000100800 */
[----:B------:R-:W-:-:S02]  /*61f0*/  UIMAD UR25, UR11, 0x29, URZ ;  /* 0x000000290b1978a4 */ /* 0x000fc4000f8e023f */
[----:B------:R-:W-:Y:S01]  /*6200*/  UIMAD UR42, UR11, 0x28, URZ ;  /* 0x000000280b2a78a4 */ /* 0x000fe2000f8e023f */
[----:B------:R-:W-:Y:S01]  /*6210*/  STL [R1+0x8], RZ ;  /* 0x000008ff01007387 */ /* 0x000fe20000100800 */
[----:B------:R-:W-:Y:S02]  /*6220*/  UIMAD UR48, UR11, 0x27, URZ ;  /* 0x000000270b3078a4 */ /* 0x000fe4000f8e023f */
[----:B------:R-:W-:Y:S01]  /*6230*/  UIMAD UR52, UR11, 0x26, URZ ;  /* 0x000000260b3478a4 */ /* 0x000fe2000f8e023f */
[----:B------:R-:W-:Y:S01]  /*6240*/  STL [R1+0xc], RZ ;  /* 0x00000cff01007387 */ /* 0x000fe20000100800 */
[----:B------:R-:W-:Y:S02]  /*6250*/  UIMAD UR56, UR11, 0x25, URZ ;  /* 0x000000250b3878a4 */ /* 0x000fe4000f8e023f */
[----:B------:R-:W-:Y:S01]  /*6260*/  UIMAD UR59, UR11, 0x24, URZ ;  /* 0x000000240b3b78a4 */ /* 0x000fe2000f8e023f */
[----:B------:R-:W-:Y:S01]  /*6270*/  STL [R1+0x10], RZ ;  /* 0x000010ff01007387 */ /* 0x000fe20000100800 */
[----:B------:R-:W-:-:S02]  /*6280*/  UIMAD UR29, UR11, 0x23, URZ ;  /* 0x000000230b1d78a4 */ /* 0x000fc4000f8e023f */
[----:B------:R-:W-:Y:S01]  /*6290*/  UIMAD UR21, UR11, 0x22, URZ ;  /* 0x000000220b1578a4 */ /* 0x000fe2000f8e023f */
[----:B------:R-:W-:Y:S01]  /*62a0*/  STL [R1+0x14], RZ ;  /* 0x000014ff01007387 */ /* 0x000fe20000100800 */
[----:B------:R-:W-:Y:S02]  /*62b0*/  UIMAD UR13, UR11, 0x21, URZ ;  /* 0x000000210b0d78a4 */ /* 0x000fe4000f8e023f */
[----:B------:R-:W-:Y:S01]  /*62c0*/  USHF.L.U32 UR43, UR11, 0x5, URZ ;  /* 0x000000050b2b7899 */ /* 0x000fe2000800063f */
        /* <DEDUP_REMOVED lines=23> */
[----:B------:R-:W-:Y:S01]  /*6440*/  USHF.L.U32 UR12, UR11, 0x4, URZ ;  /* 0x000000040b0c7899 */ /* 0x000fe2000800063f */
[----:B------:R-:W-:Y:S01]  /*6450*/  STL [R1+0x38], RZ ;  /* 0x000038ff01007387 */ /* 0x000fe20000100800 */
[----:B------:R-:W-:-:S03]  /*6460*/  USGXT.U32 UR10, UR10, 0xe ;  /* 0x0000000e0a0a789a */ /* 0x000fc60008000000 */
[----:B------:R-:W-:Y:S04]  /*6470*/  STL [R1+0x3c], RZ ;  /* 0x00003cff01007387 */ /* 0x000fe80000100800 */
        /* <DEDUP_REMOVED lines=48> */
[----:B------:R0:W-:Y:S04]  /*6780*/  STL [R1+0x30c], R4 ;  /* 0x00030c0401007387 */ /* 0x0001e80000100800 */
[----:B------:R1:W-:Y:S01]  /*6790*/  STL [R1+0x314], R3 ;  /* 0x0003140301007387 */ /* 0x0003e20000100800 */
[----:B0-----:R-:W-:-:S02]  /*67a0*/  IADD3.X R4, R216, UR5, RZ, P0, !PT ;  /* 0x00000005d8047c10 */ /* 0x001fc400087fe4ff */
[----:B-1----:R-:W-:-:S03]  /*67b0*/  IADD3.X R3, R22, UR5, RZ, P1, !PT ;  /* 0x0000000516037c10 */ /* 0x002fc60008ffe4ff */
[----:B------:R0:W-:Y:S01]  /*67c0*/  STL [R1+0x308], R4 ;  /* 0x0003080401007387 */ /* 0x0001e20000100800 */
[----:B------:R-:W-:-:S03]  /*67d0*/  USHF.R.S32.HI UR5, URZ, 0x1f, UR14 ;  /* 0x0000001f3f057899 */ /* 0x000fc6000801140e */
[----:B------:R1:W-:Y:S01]  /*67e0*/  STL [R1+0x310], R3 ;  /* 0x0003100301007387 */ /* 0x0003e20000100800 */
[----:B0-----:R-:W-:Y:S02]  /*67f0*/  IADD3 R4, P0, R217, UR60, RZ ;  /* 0x0000003cd9047c10 */ /* 0x001fe4000ff1e0ff */
[----:B-1----:R-:W-:-:S03]  /*6800*/  IADD3 R3, P1, R23, UR60, RZ ;  /* 0x0000003c17037c10 */ /* 0x002fc6000ff3e0ff */
[----:B------:R0:W-:Y:S01]  /*6810*/  STL [R1+0x31c], R4 ;  /* 0x00031c0401007387 */ /* 0x0001e20000100800 */
[----:B------:R-:W-:-:S03]  /*6820*/  UIMAD UR60, UR11, 0xf, URZ ;  /* 0x0000000f0b3c78a4 */ /* 0x000fc6000f8e023f */
[----:B------:R1:W-:Y:S01]  /*6830*/  STL [R1+0x324], R3 ;  /* 0x0003240301007387 */ /* 0x0003e20000100800 */
[----:B0-----:R-:W-:Y:S02]  /*6840*/  IADD3.X R4, R216, UR15, RZ, P0, !PT ;  /* 0x0000000fd8047c10 */ /* 0x001fe400087fe4ff */
        /* <DEDUP_REMOVED lines=17> */
[----:B------:R-:W-:-:S03]  /*6960*/  USHF.R.S32.HI UR19, URZ, 0x1f, UR23 ;  /* 0x0000001f3f137899 */ /* 0x000fc60008011417 */
[----:B------:R1:W-:Y:S01]  /*6970*/  STL [R1+0x344], R3 ;  /* 0x0003440301007387 */ /* 0x0003e20000100800 */
[----:B0-----:R-:W-:Y:S02]  /*6980*/  IADD3.X R4, R216, UR15, RZ, P0, !PT ;  /* 0x0000000fd8047c10 */ /* 0x001fe400087fe4ff */
[----:B-1----:R-:W-:-:S03]  /*6990*/  IADD3.X R3, R22, UR15, RZ, P1, !PT ;  /* 0x0000000f16037c10 */ /* 0x002fc60008ffe4ff */
[----:B------:R0:W-:Y:S01]  /*69a0*/  STL [R1+0x338], R4 ;  /* 0x0003380401007387 */ /* 0x0001e20000100800 */
[----:B------:R-:W-:-:S03]  /*69b0*/  UIMAD UR15, UR11, 0xd, URZ ;  /* 0x0000000d0b0f78a4 */ /* 0x000fc6000f8e023f */
        /* <DEDUP_REMOVED lines=44> */
[----:B------:R-:W-:-:S03]  /*6c80*/  USHF.L.U32 UR26, UR11, 0x3, URZ ;  /* 0x000000030b1a7899 */ /* 0x000fc6000800063f */
        /* <DEDUP_REMOVED lines=239> */
[----:B------:R-:W-:Y:S02]  /*7b80*/  USHF.R.S32.HI UR47, URZ, 0x1f, UR60 ;  /* 0x0000001f3f2f7899 */ /* 0x000fe4000801143c */
[----:B------:R-:W-:Y:S01]  /*7b90*/  USHF.R.S32.HI UR60, URZ, 0x1f, UR40 ;  /* 0x0000001f3f3c7899 */ /* 0x000fe20008011428 */
        /* <DEDUP_REMOVED lines=59> */
[----:B------:R-:W-:-:S03]  /*7f50*/  UMOV UR37, URZ ;  /* 0x0000003f00257c82 */ /* 0x000fc60008000000 */
[----:B------:R1:W-:Y:S01]  /*7f60*/  STL [R1+0x574], R3 ;  /* 0x0005740301007387 */ /* 0x0003e20000100800 */
[----:B0-----:R-:W-:Y:S02]  /*7f70*/  IADD3.X R4, R216, UR5, RZ, P0, !PT ;  /* 0x00000005d8047c10 */ /* 0x001fe400087fe4ff */
[----:B-1----:R-:W-:-:S03]  /*7f80*/  IADD3.X R3, R22, UR5, RZ, P1, !PT ;  /* 0x0000000516037c10 */ /* 0x002fc60008ffe4ff */
[----:B------:R0:W-:Y:S01]  /*7f90*/  STL [R1+0x568], R4 ;  /* 0x0005680401007387 */ /* 0x0001e20000100800 */
[----:B------:R-:W-:-:S03]  /*7fa0*/  USHF.R.S32.HI UR5, URZ, 0x1f, UR8 ;  /* 0x0000001f3f057899 */ /* 0x000fc60008011408 */
[----:B------:R1:W-:Y:S01]  /*7fb0*/  STL [R1+0x570], R3 ;  /* 0x0005700301007387 */ /* 0x0003e20000100800 */
[----:B0-----:R-:W-:Y:S02]  /*7fc0*/  SHF.R.S32.HI R4, RZ, 0x6, R0 ;  /* 0x00000006ff047819 */ /* 0x001fe40000011400 */
[----:B------:R-:W-:Y:S02]  /*7fd0*/  IADD3 R0, P5, R217, UR36, RZ ;  /* 0x00000024d9007c10 */ /* 0x000fe4000ffbe0ff */
[----:B-1----:R-:W-:Y:S01]  /*7fe0*/  IADD3 R3, P1, R23, UR36, RZ ;  /* 0x0000002417037c10 */ /* 0x002fe2000ff3e0ff */
[----:B------:R-:W-:Y:S01]  /*7ff0*/  STL [R1+0x718], R4 ;  /* 0x0007180401007387 */ /* 0x000fe20000100800 */
[----:B------:R-:W-:-:S03]  /*8000*/  UIADD3 UR36, UP0, UR10, 0x2, URZ ;  /* 0x000000020a247890 */ /* 0x000fc6000ff1e03f */
[----:B------:R0:W-:Y:S01]  /*8010*/  STL [R1+0x57c], R0 ;  /* 0x00057c0001007387 */ /* 0x0001e20000100800 */
[----:B------:R-:W-:-:S03]  /*8020*/  UIADD3.X UR37, UR37, -0x7fffffe0, URZ, UP0, !UPT ;  /* 0x8000002025257890 */ /* 0x000fc600087fe43f */
[----:B------:R1:W-:Y:S01]  /*8030*/  STL [R1+0x584], R3 ;  /* 0x0005840301007387 */ /* 0x0003e20000100800 */
[----:B0-----:R-:W-:Y:S02]  /*8040*/  IADD3 R0, P0, R217, UR6, RZ ;  /* 0x00000006d9007c10 */ /* 0x001fe4000ff1e0ff */
[----:B-1----:R-:W-:-:S03]  /*8050*/  IADD3 R3, P4, R23, UR6, RZ ;  /* 0x0000000617037c10 */ /* 0x002fc6000ff9e0ff */
[----:B------:R0:W-:Y:S01]  /*8060*/  STL [R1+0x58c], R0 ;  /* 0x00058c0001007387 */ /* 0x0001e20000100800 */
[----:B------:R-:W-:-:S03]  /*8070*/  USHF.R.S32.HI UR6, URZ, 0x1f, UR9 ;  /* 0x0000001f3f067899 */ /* 0x000fc60008011409 */
[----:B------:R1:W-:Y:S01]  /*8080*/  STL [R1+0x594], R3 ;  /* 0x0005940301007387 */ /* 0x0003e20000100800 */
[----:B0-----:R-:W-:Y:S01]  /*8090*/  IMAD R0, R218, 0x40, R2 ;  /* 0x00000040da007824 */ /* 0x001fe200078e0202 */
[----:B------:R-:W-:Y:S02]  /*80a0*/  IADD3 R2, P2, R23, UR61, RZ ;  /* 0x0000003d17027c10 */ /* 0x000fe4000ff5e0ff */
[----:B-1----:R-:W-:Y:S02]  /*80b0*/  IADD3 R3, P3, R217, UR61, RZ ;  /* 0x0000003dd9037c10 */ /* 0x002fe4000ff7e0ff */
[----:B------:R-:W-:Y:S01]  /*80c0*/  STL [R1+0x6f8], R0 ;  /* 0x0006f80001007387 */ /* 0x000fe20000100800 */
[C---:B------:R-:W-:Y:S01]  /*80d0*/  LOP3.LUT R4, R0.reuse, 0x10, RZ, 0x3c, !PT ;  /* 0x0000001000047812 */ /* 0x040fe200078e3cff */
[----:B------:R-:W-:Y:S02]  /*80e0*/  UIMAD UR61, UR11, 0xf, URZ ;  /* 0x0000000f0b3d78a4 */ /* 0x000fe4000f8e023f */
[----:B------:R0:W-:Y:S04]  /*80f0*/  STL [R1+0x59c], R3 ;  /* 0x00059c0301007387 */ /* 0x0001e80000100800 */
[----:B------:R1:W-:Y:S04]  /*8100*/  STL [R1+0x5a4], R2 ;  /* 0x0005a40201007387 */ /* 0x0003e80000100800 */
[----:B------:R-:W-:Y:S01]  /*8110*/  STL [R1+0x704], R4 ;  /* 0x0007040401007387 */ /* 0x000fe20000100800 */
[----:B0-----:R-:W-:-:S02]  /*8120*/  LOP3.LUT R3, R0, 0x20, RZ, 0x3c, !PT ;  /* 0x0000002000037812 */ /* 0x001fc400078e3cff */
[----:B-1----:R-:W-:-:S03]  /*8130*/  LOP3.LUT R2, R0, 0x30, RZ, 0x3c, !PT ;  /* 0x0000003000027812 */ /* 0x002fc600078e3cff */
[----:B------:R0:W-:Y:S01]  /*8140*/  STL [R1+0x700], R3 ;  /* 0x0007000301007387 */ /* 0x0001e20000100800 */
[----:B------:R-:W-:-:S03]  /*8150*/  IADD3 R0, P6, R217, UR32, RZ ;  /* 0x00000020d9007c10 */ /* 0x000fc6000ffde0ff */
[----:B------:R1:W-:Y:S04]  /*8160*/  STL [R1+0x6fc], R2 ;  /* 0x0006fc0201007387 */ /* 0x0003e80000100800 */
[----:B------:R2:W-:Y:S01]  /*8170*/  STL [R1+0x5ac], R0 ;  /* 0x0005ac0001007387 */ /* 0x0005e20000100800 */
[----:B0-----:R-:W-:Y:S02]  /*8180*/  IADD3.X R3, R216, UR33, RZ, P5, !PT ;  /* 0x00000021d8037c10 */ /* 0x001fe4000affe4ff */
[----:B-1----:R-:W-:-:S03]  /*8190*/  IADD3 R2, P5, R23, UR32, RZ ;  /* 0x0000002017027c10 */ /* 0x002fc6000ffbe0ff */
[----:B------:R0:W-:Y:S01]  /*81a0*/  STL [R1+0x578], R3 ;  /* 0x0005780301007387 */ /* 0x0001e20000100800 */
[----:B--2---:R-:W-:-:S03]  /*81b0*/  IADD3.X R0, R22, UR33, RZ, P1, !PT ;  /* 0x0000002116007c10 */ /* 0x004fc60008ffe4ff */
[----:B------:R1:W-:Y:S01]  /*81c0*/  STL [R1+0x5b4], R2 ;  /* 0x0005b40201007387 */ /* 0x0003e20000100800 */
[----:B------:R-:W-:-:S03]  /*81d0*/  UIADD3.64 UR32, UR36, 0xfe, URZ ;  /* 0x000000fe24207897 */ /* 0x000fc6000fffe03f */
[----:B------:R2:W-:Y:S01]  /*81e0*/  STL [R1+0x580], R0 ;  /* 0x0005800001007387 */ /* 0x0005e20000100800 */
[----:B0-----:R-:W-:Y:S02]  /*81f0*/  IADD3.X R3, R216, UR29, RZ, P0, !PT ;  /* 0x0000001dd8037c10 */ /* 0x001fe400087fe4ff */
[----:B-1----:R-:W-:Y:S02]  /*8200*/  IADD3 R2, P1, R217, UR28, RZ ;  /* 0x0000001cd9027c10 */ /* 0x002fe4000ff3e0ff */
[----:B--2---:R-:W-:-:S03]  /*8210*/  IADD3 R0, P0, R23, UR28, RZ ;  /* 0x0000001c17007c10 */ /* 0x004fc6000ff1e0ff */
[----:B------:R0:W-:Y:S04]  /*8220*/  STL [R1+0x5bc], R2 ;  /* 0x0005bc0201007387 */ /* 0x0001e80000100800 */
[----:B------:R1:W-:Y:S04]  /*8230*/  STL [R1+0x588], R3 ;  /* 0x0005880301007387 */ /* 0x0003e80000100800 */
[----:B------:R2:W-:Y:S01]  /*8240*/  STL [R1+0x5c4], R0 ;  /* 0x0005c40001007387 */ /* 0x0005e20000100800 */
[----:B0-----:R-:W-:Y:S01]  /*8250*/  IADD3.X R2, R22, UR29, RZ, P4, !PT ;  /* 0x0000001d16027c10 */ /* 0x001fe2000a7fe4ff */
[----:B------:R-:W-:Y:S01]  /*8260*/  UIADD3.64 UR28, UR36, 0x100, URZ ;  /* 0x00000100241c7897 */ /* 0x000fe2000fffe03f */
[----:B-1----:R-:W-:-:S03]  /*8270*/  IADD3.X R3, R216, UR25, RZ, P3, !PT ;  /* 0x00000019d8037c10 */ /* 0x002fc60009ffe4ff */
[----:B------:R0:W-:Y:S01]  /*8280*/  STL [R1+0x590], R2 ;  /* 0x0005900201007387 */ /* 0x0001e20000100800 */
[----:B--2---:R-:W-:-:S05]  /*8290*/  IADD3 R0, P4, R217, UR24, RZ ;  /* 0x00000018d9007c10 */ /* 0x004fca000ff9e0ff */
[----:B------:R1:W-:Y:S01]  /*82a0*/  STL [R1+0x5cc], R0 ;  /* 0x0005cc0001007387 */ /* 0x0003e20000100800 */
[----:B0-----:R-:W-:-:S03]  /*82b0*/  IADD3 R2, P3, R23, UR24, RZ ;  /* 0x0000001817027c10 */ /* 0x001fc6000ff7e0ff */
[----:B------:R0:W-:Y:S04]  /*82c0*/  STL [R1+0x598], R3 ;  /* 0x0005980301007387 */ /* 0x0001e80000100800 */
[----:B------:R2:W-:Y:S01]  /*82d0*/  STL [R1+0x5d4], R2 ;  /* 0x0005d40201007387 */ /* 0x0005e20000100800 */
[----:B-1----:R-:W-:Y:S01]  /*82e0*/  IADD3.X R0, R22, UR25, RZ, P2, !PT ;  /* 0x0000001916007c10 */ /* 0x002fe200097fe4ff */
[----:B------:R-:W-:Y:S01]  /*82f0*/  UIADD3.64 UR24, UR36, 0x1fe, URZ ;  /* 0x000001fe24187897 */ /* 0x000fe2000fffe03f */
[----:B0-----:R-:W-:-:S03]  /*8300*/  IADD3.X R3, R216, UR21, RZ, P6, !PT ;  /* 0x00000015d8037c10 */ /* 0x001fc6000b7fe4ff */
        /* <DEDUP_REMOVED lines=13> */
[----:B------:R-:W-:Y:S04]  /*83e0*/  STL [R1+0x5b8], R3 ;  /* 0x0005b80301007387 */ /* 0x000fe80000100800 */
[----:B------:R0:W-:Y:S01]  /*83f0*/  STL [R1+0x5f4], R2 ;  /* 0x0005f40201007387 */ /* 0x0001e20000100800 */
[----:B-1----:R-:W-:Y:S01]  /*8400*/  IADD3.X R0, R22, UR17, RZ, P0, !PT ;  /* 0x0000001116007c10 */ /* 0x002fe200087fe4ff */
[----:B------:R-:W-:-:S04]  /*8410*/  UIADD3.64 UR16, UR36, 0x2fe, URZ ;  /* 0x000002fe24107897 */ /* 0x000fc8000fffe03f */
[----:B------:R1:W-:Y:S01]  /*8420*/  STL [R1+0x5c0], R0 ;  /* 0x0005c00001007387 */ /* 0x0003e20000100800 */
[----:B0-----:R-:W-:-:S05]  /*8430*/  IADD3 R2, P0, R217, UR12, RZ ;  /* 0x0000000cd9027c10 */ /* 0x001fca000ff1e0ff */
[----:B------:R0:W-:Y:S01]  /*8440*/  STL [R1+0x5fc], R2 ;  /* 0x0005fc0201007387 */ /* 0x0001e20000100800 */
[----:B-1----:R-:W-:-:S05]  /*8450*/  IADD3.X R0, R216, UR13, RZ, P4, !PT ;  /* 0x0000000dd8007c10 */ /* 0x002fca000a7fe4ff */
[----:B------:R1:W-:Y:S01]  /*8460*/  STL [R1+0x5c8], R0 ;  /* 0x0005c80001007387 */ /* 0x0003e20000100800 */
[----:B0-----:R-:W-:-:S05]  /*8470*/  IADD3 R2, P4, R23, UR12, RZ ;  /* 0x0000000c17027c10 */ /* 0x001fca000ff9e0ff */
[----:B------:R0:W-:Y:S01]  /*8480*/  STL [R1+0x604], R2 ;  /* 0x0006040201007387 */ /* 0x0001e20000100800 */
[----:B-1----:R-:W-:Y:S01]  /*8490*/  IADD3.X R0, R22, UR13, RZ, P3, !PT ;  /* 0x0000000d16007c10 */ /* 0x002fe20009ffe4ff */
[----:B------:R-:W-:Y:S01]  /*84a0*/  UIADD3.64 UR12, UR36, 0x300, URZ ;  /* 0x00000300240c7897 */ /* 0x000fe2000fffe03f */
[----:B------:R-:W-:-:S03]  /*84b0*/  IADD3 R3, P3, R217, UR61, RZ ;  /* 0x0000003dd9037c10 */ /* 0x000fc6000ff7e0ff */
[----:B------:R1:W-:Y:S01]  /*84c0*/  STL [R1+0x5d0], R0 ;  /* 0x0005d00001007387 */ /* 0x0003e20000100800 */
[----:B0-----:R-:W-:-:S03]  /*84d0*/  IADD3.X R2, R216, UR42, RZ, P2, !PT ;  /* 0x0000002ad8027c10 */ /* 0x001fc600097fe4ff */
[----:B------:R0:W-:Y:S04]  /*84e0*/  STL [R1+0x60c], R3 ;  /* 0x00060c0301007387 */ /* 0x0001e80000100800 */
[----:B------:R2:W-:Y:S01]  /*84f0*/  STL [R1+0x5d8], R2 ;  /* 0x0005d80201007387 */ /* 0x0005e20000100800 */
[----:B-1----:R-:W-:Y:S02]  /*8500*/  IADD3 R0, P2, R23, UR61, RZ ;  /* 0x0000003d17007c10 */ /* 0x002fe4000ff5e0ff */
[----:B0-----:R-:W-:-:S03]  /*8510*/  IADD3.X R3, R22, UR42, RZ, P6, !PT ;  /* 0x0000002a16037c10 */ /* 0x001fc6000b7fe4ff */
[----:B------:R0:W-:Y:S01]  /*8520*/  STL [R1+0x614], R0 ;  /* 0x0006140001007387 */ /* 0x0001e20000100800 */
[----:B------:R-:W-:Y:S01]  /*8530*/  UMOV UR42, UR4 ;  /* 0x00000004002a7c82 */ /* 0x000fe20008000000 */
[----:B--2---:R-:W-:Y:S02]  /*8540*/  IADD3 R2, P6, R217, UR14, RZ ;  /* 0x0000000ed9027c10 */ /* 0x004fe4000ffde0ff */
[----:B------:R1:W-:Y:S04]  /*8550*/  STL [R1+0x5e0], R3 ;  /* 0x0005e00301007387 */ /* 0x0003e80000100800 */
[----:B------:R2:W-:Y:S01]  /*8560*/  STL [R1+0x61c], R2 ;  /* 0x00061c0201007387 */ /* 0x0005e20000100800 */
[----:B0-----:R-:W-:Y:S02]  /*8570*/  IADD3.X R0, R216, UR43, RZ, P5, !PT ;  /* 0x0000002bd8007c10 */ /* 0x001fe4000affe4ff */
[----:B-1----:R-:W-:-:S03]  /*8580*/  IADD3 R3, P5, R23, UR14, RZ ;  /* 0x0000000e17037c10 */ /* 0x002fc6000ffbe0ff */
[----:B------:R0:W-:Y:S01]  /*8590*/  STL [R1+0x5e8], R0 ;  /* 0x0005e80001007387 */ /* 0x0001e20000100800 */
[----:B--2---:R-:W-:-:S03]  /*85a0*/  IADD3.X R2, R22, UR43, RZ, P1, !PT ;  /* 0x0000002b16027c10 */ /* 0x004fc60008ffe4ff */
[----:B------:R1:W-:Y:S01]  /*85b0*/  STL [R1+0x624], R3 ;  /* 0x0006240301007387 */ /* 0x0003e20000100800 */
[----:B------:R-:W-:-:S03]  /*85c0*/  UMOV UR43, 0x80000020 ;  /* 0x80000020002b7882 */ /* 0x000fc60000000000 */
[----:B------:R2:W-:Y:S01]  /*85d0*/  STL [R1+0x5f0], R2 ;  /* 0x0005f00201007387 */ /* 0x0005e20000100800 */
[----:B0-----:R-:W-:Y:S02]  /*85e0*/  IADD3 R0, P1, R217, UR15, RZ ;  /* 0x0000000fd9007c10 */ /* 0x001fe4000ff3e0ff */
[----:B-1----:R-:W-:-:S03]  /*85f0*/  IADD3.X R3, R216, UR46, RZ, P0, !PT ;  /* 0x0000002ed8037c10 */ /* 0x002fc600087fe4ff */
[----:B------:R0:W-:Y:S01]  /*8600*/  STL [R1+0x62c], R0 ;  /* 0x00062c0001007387 */ /* 0x0001e20000100800 */
[----:B--2---:R-:W-:-:S03]  /*8610*/  IADD3 R2, P0, R23, UR15, RZ ;  /* 0x0000000f17027c10 */ /* 0x004fc6000ff1e0ff */
[----:B------:R1:W-:Y:S04]  /*8620*/  STL [R1+0x5f8], R3 ;  /* 0x0005f80301007387 */ /* 0x0003e80000100800 */
[----:B------:R2:W-:Y:S01]  /*8630*/  STL [R1+0x634], R2 ;  /* 0x0006340201007387 */ /* 0x0005e20000100800 */
[----:B0-----:R-:W-:Y:S02]  /*8640*/  IADD3.X R0, R22, UR46, RZ, P4, !PT ;  /* 0x0000002e16007c10 */ /* 0x001fe4000a7fe4ff */
[----:B-1----:R-:W-:-:S03]  /*8650*/  IADD3 R3, P4, R217, UR18, RZ ;  /* 0x00000012d9037c10 */ /* 0x002fc6000ff9e0ff */
[----:B------:R0:W-:Y:S01]  /*8660*/  STL [R1+0x600], R0 ;  /* 0x0006000001007387 */ /* 0x0001e20000100800 */
[----:B--2---:R-:W-:-:S03]  /*8670*/  IADD3.X R2, R216, UR47, RZ, P3, !PT ;  /* 0x0000002fd8027c10 */ /* 0x004fc60009ffe4ff */
[----:B------:R1:W-:Y:S04]  /*8680*/  STL [R1+0x63c], R3 ;  /* 0x00063c0301007387 */ /* 0x0003e80000100800 */
        /* <DEDUP_REMOVED lines=92> */
[----:B-1----:R-:W-:-:S03]  /*8c50*/  IADD3.X R3, R216, UR59, RZ, P5, !PT ;  /* 0x0000003bd8037c10 */ /* 0x002fc6000affe4ff */
[----:B------:R0:W-:Y:S01]  /*8c60*/  STL [R1+0x6c0], R0 ;  /* 0x0006c00001007387 */ /* 0x0001e20000100800 */
[----:B--2---:R-:W-:-:S03]  /*8c70*/  IADD3.X R2, R22, UR59, RZ, P1, !PT ;  /* 0x0000003b16027c10 */ /* 0x004fc60008ffe4ff */
        /* <DEDUP_REMOVED lines=8> */
[----:B0-----:R-:W-:-:S05]  /*8d00*/  IADD3.X R0, R22, UR41, RZ, P2, !PT ;  /* 0x0000002916007c10 */ /* 0x001fca00097fe4ff */
[----:B------:R1:W-:Y:S02]  /*8d10*/  STL [R1+0x6f0], R0 ;  /* 0x0006f00001007387 */ /* 0x0003e40000100800 */
.L_x_2:
[----:B-1----:R-:W2:Y:S01]  /*8d20*/  LDL R2, [R1+0x100] ;  /* 0x0001000001027983 */ /* 0x002ea20000100800 */
[----:B------:R-:W2:Y:S03]  /*8d30*/  LDC R0, c[0x0][0x230] ;  /* 0x00008c00ff007b82 */ /* 0x000ea60000000800 */
[----:B------:R-:W-:Y:S04]  /*8d40*/  STL [R1+0xa40], R88 ;  /* 0x000a405801007387 */ /* 0x000fe80000100800 */
        /* <DEDUP_REMOVED lines=17> */
[----:B------:R-:W-:Y:S04]  /*8e60*/  STL.64 [R1+0x9f8], R214 ;  /* 0x0009f8d601007387 */ /* 0x000fe80000100a00 */
        /* <DEDUP_REMOVED lines=20> */
[----:B------:R-:W-:Y:S04]  /*8fb0*/  STL [R1+0xa80], R174 ;  /* 0x000a80ae01007387 */ /* 0x000fe80000100800 */
[----:B------:R-:W-:Y:S04]  /*8fc0*/  STL [R1+0xa7c], R175 ;  /* 0x000a7caf01007387 */ /* 0x000fe80000100800 */
        /* <DEDUP_REMOVED lines=14> */
[----:B------:R-:W-:Y:S04]  /*90b0*/  STL.64 [R1+0x928], R162 ;  /* 0x000928a201007387 */ /* 0x000fe80000100a00 */
[----:B------:R-:W-:Y:S04]  /*90c0*/  STL.64 [R1+0x920], R160 ;  /* 0x000920a001007387 */ /* 0x000fe80000100a00 */
[----:B------:R-:W-:Y:S04]  /*90d0*/  STL.64 [R1+0x918], R158 ;  /* 0x0009189e01007387 */ /* 0x000fe80000100a00 */
[----:B------:R-:W-:Y:S04]  /*90e0*/  STL.64 [R1+0x910], R156 ;  /* 0x0009109c01007387 */ /* 0x000fe80000100a00 */
[----:B------:R-:W-:Y:S04]  /*90f0*/  STL.64 [R1+0x908], R154 ;  /* 0x0009089a01007387 */ /* 0x000fe80000100a00 */
[----:B------:R-:W-:Y:S04]  /*9100*/  STL.64 [R1+0x900], R152 ;  /* 0x0009009801007387 */ /* 0x000fe80000100a00 */
[----:B------:R0:W-:Y:S04]  /*9110*/  STL [R1+0x8fc], R105 ;  /* 0x0008fc6901007387 */ /* 0x0001e80000100800 */
[----:B0-----:R-:W3:Y:S04]  /*9120*/  LDL.LU R105, [R1+0x6f4] ;  /* 0x0006f40001697983 */ /* 0x001ee80000300800 */
[----:B------:R0:W-:Y:S04]  /*9130*/  STL [R1+0x8f8], R106 ;  /* 0x0008f86a01007387 */ /* 0x0001e80000100800 */
[----:B0-----:R-:W4:Y:S04]  /*9140*/  LDL.LU R106, [R1+0x6ec] ;  /* 0x0006ec00016a7983 */ /* 0x001f280000300800 */
        /* <DEDUP_REMOVED lines=217> */
[----:B0-----:R-:W4:Y:S01]  /*9ee0*/  LDL.LU R87, [R1+0x478] ;  /* 0x0004780001577983 */ /* 0x001f220000300800 */
[----:B--2---:R-:W-:-:S03]  /*9ef0*/  IMAD R0, R2, -0x40, R0 ;  /* 0xffffffc002007824 */ /* 0x004fc600078e0200 */
[----:B-----5:R-:W-:Y:S04]  /*9f00*/  STL [R1+0x728], R18 ;  /* 0x0007281201007387 */ /* 0x020fe80000100800 */
[----:B------:R0:W-:Y:S04]  /*9f10*/  STL [R1+0x724], R17 ;  /* 0x0007241101007387 */ /* 0x0001e80000100800 */
[----:B------:R1:W-:Y:S04]  /*9f20*/  STL [R1+0x720], R16 ;  /* 0x0007201001007387 */ /* 0x0003e80000100800 */
[----:B0-----:R-:W2:Y:S01]  /*9f30*/  LDL R17, [R1+0x648] ;  /* 0x0006480001117983 */ /* 0x001ea20000100800 */
[----:B------:R-:W-:-:S02]  /*9f40*/  ISETP.GT.AND P0, PT, R0, RZ, PT ;  /* 0x000000ff0000720c */ /* 0x000fc40003f04270 */
[----:B------:R-:W-:Y:S01]  /*9f50*/  ISETP.GT.AND P1, PT, R0, 0x1, PT ;  /* 0x000000010000780c */ /* 0x000fe20003f24270 */
[----:B------:R-:W-:Y:S01]  /*9f60*/  STL [R1+0xa48], R23 ;  /* 0x000a481701007387 */ /* 0x000fe20000100800 */
[----:B------:R-:W-:Y:S02]  /*9f70*/  PRMT R248, RZ, 0x7610, R248 ;  /* 0x00007610fff87816 */ /* 0x000fe400000000f8 */
[----:B------:R-:W-:Y:S01]  /*9f80*/  PRMT R165, RZ, 0x7610, R165 ;  /* 0x00007610ffa57816 */ /* 0x000fe200000000a5 */
[----:B------:R-:W-:Y:S06]  /*9f90*/  STL [R1+0xa44], R22 ;  /* 0x000a441601007387 */ /* 0x000fec0000100800 */
[----:B------:R-:W-:-:S02]  /*9fa0*/  @P0 IMAD.MOV.U32 R2, RZ, RZ, R23 ;  /* 0x000000ffff020224 */ /* 0x000fc400078e0017 */
[----:B------:R-:W-:-:S05]  /*9fb0*/  @P0 IMAD.MOV.U32 R3, RZ, RZ, R22 ;  /* 0x000000ffff030224 */ /* 0x000fca00078e0016 */
[----:B------:R0:W2:Y:S01]  /*9fc0*/  @P0 LDG.E.U8 R248, desc[UR44][R2.64] ;  /* 0x0000002c02f80981 */ /* 0x0000a2000c1e1100 */
[----:B------:R-:W-:Y:S02]  /*9fd0*/  ISETP.GT.AND P2, PT, R0, 0x2, PT ;  /* 0x000000020000780c */ /* 0x000fe40003f44270 */
[----:B------:R-:W-:Y:S01]  /*9fe0*/  PRMT R246, RZ, 0x7610, R246 ;  /* 0x00007610fff67816 */ /* 0x000fe200000000f6 */
[----:B------:R-:W-:Y:S01]  /*9ff0*/  STL [R1+0xa50], R217 ;  /* 0x000a50d901007387 */ /* 0x000fe20000100800 */
[----:B------:R-:W-:Y:S02]  /*a000*/  PRMT R171, RZ, 0x7610, R171 ;  /* 0x00007610ffab7816 */ /* 0x000fe400000000ab */
[----:B------:R-:W-:Y:S01]  /*a010*/  PRMT R245, RZ, 0x7610, R245 ;  /* 0x00007610fff57816 */ /* 0x000fe200000000f5 */
[----:B------:R-:W-:Y:S01]  /*a020*/  STL [R1+0xa4c], R216 ;  /* 0x000a4cd801007387 */ /* 0x000fe20000100800 */
[----:B0-----:R-:W-:Y:S02]  /*a030*/  @P0 IMAD.MOV.U32 R2, RZ, RZ, R217 ;  /* 0x000000ffff020224 */ /* 0x001fe400078e00d9 */
[----:B------:R-:W-:-:S05]  /*a040*/  @P0 IMAD.MOV.U32 R3, RZ, RZ, R216 ;  /* 0x000000ffff030224 */ /* 0x000fca00078e00d8 */
[----:B------:R0:W2:Y:S01]  /*a050*/  @P0 LDG.E.U8 R165, desc[UR44][R2.64] ;  /* 0x0000002c02a50981 */ /* 0x0000a2000c1e1100 */
[----:B------:R-:W-:Y:S02]  /*a060*/  PRMT R172, RZ, 0x7610, R172 ;  /* 0x00007610ffac7816 */ /* 0x000fe400000000ac */
[----:B------:R-:W-:Y:S01]  /*a070*/  PRMT R243, RZ, 0x7610, R243 ;  /* 0x00007610fff37816 */ /* 0x000fe200000000f3 */
[----:B---3--:R-:W-:Y:S01]  /*a080*/  STL [R1+0xa58], R105 ;  /* 0x000a586901007387 */ /* 0x008fe20000100800 */
[----:B0-----:R-:W-:Y:S02]  /*a090*/  @P1 IMAD.MOV.U32 R2, RZ, RZ, R105 ;  /* 0x000000ffff021224 */ /* 0x001fe400078e0069 */
[----:B----4-:R-:W-:Y:S01]  /*a0a0*/  @P1 IMAD.MOV.U32 R3, RZ, RZ, R111 ;  /* 0x000000ffff031224 */ /* 0x010fe200078e006f */
[----:B------:R-:W-:Y:S01]  /*a0b0*/  ISETP.GT.AND P0, PT, R0, 0x3, PT ;  /* 0x000000030000780c */ /* 0x000fe20003f04270 */
[----:B------:R-:W-:Y:S04]  /*a0c0*/  STL [R1+0xa54], R111 ;  /* 0x000a546f01007387 */ /* 0x000fe80000100800 */
[----:B------:R0:W3:Y:S01]  /*a0d0*/  @P1 LDG.E.U8 R246, desc[UR44][R2.64] ;  /* 0x0000002c02f61981 */ /* 0x0000e2000c1e1100 */
[----:B------:R-:W-:-:S02]  /*a0e0*/  PRMT R173, RZ, 0x7610, R173 ;  /* 0x00007610ffad7816 */ /* 0x000fc400000000ad */
[----:B------:R-:W-:Y:S01]  /*a0f0*/  PRMT R242, RZ, 0x7610, R242 ;  /* 0x00007610fff27816 */ /* 0x000fe200000000f2 */
[----:B------:R-:W-:Y:S01]  /*a100*/  STL [R1+0xa60], R106 ;  /* 0x000a606a01007387 */ /* 0x000fe20000100800 */
[----:B------:R-:W-:Y:S02]  /*a110*/  PRMT R174, RZ, 0x7610, R174 ;  /* 0x00007610ffae7816 */ /* 0x000fe400000000ae */
[----:B------:R-:W-:Y:S01]  /*a120*/  PRMT R239, RZ, 0x7610, R239 ;  /* 0x00007610ffef7816 */ /* 0x000fe200000000ef */
[----:B------:R-:W-:Y:S01]  /*a130*/  STL [R1+0xa5c], R113 ;  /* 0x000a5c7101007387 */ /* 0x000fe20000100800 */
[----:B0-----:R-:W-:Y:S02]  /*a140*/  @P1 IMAD.MOV.U32 R2, RZ, RZ, R106 ;  /* 0x000000ffff021224 */ /* 0x001fe400078e006a */
[----:B------:R-:W-:-:S05]  /*a150*/  @P1 IMAD.MOV.U32 R3, RZ, RZ, R113 ;  /* 0x000000ffff031224 */ /* 0x000fca00078e0071 */
[----:B------:R0:W4:Y:S01]  /*a160*/  @P1 LDG.E.U8 R171, desc[UR44][R2.64] ;  /* 0x0000002c02ab1981 */ /* 0x000122000c1e1100 */
[----:B------:R-:W-:Y:S01]  /*a170*/  ISETP.GT.AND P1, PT, R0, 0x4, PT ;  /* 0x000000040000780c */ /* 0x000fe20003f24270 */
[----:B0-----:R-:W-:Y:S02]  /*a180*/  @P2 IMAD.MOV.U32 R2, RZ, RZ, R107 ;  /* 0x000000ffff022224 */ /* 0x001fe400078e006b */
[----:B------:R-:W-:-:S05]  /*a190*/  @P2 IMAD.MOV.U32 R3, RZ, RZ, R115 ;  /* 0x000000ffff032224 */ /* 0x000fca00078e0073 */
[----:B------:R0:W4:Y:S02]  /*a1a0*/  @P2 LDG.E.U8 R245, desc[UR44][R2.64] ;  /* 0x0000002c02f52981 */ /* 0x000124000c1e1100 */
        /* <DEDUP_REMOVED lines=16> */
[----:B------:R0:W4:Y:S01]  /*a2b0*/  @P1 LDG.E.U8 R174, desc[UR44][R2.64] ;  /* 0x0000002c02ae1981 */ /* 0x000122000c1e1100 */
[----:B------:R-:W-:Y:S01]  /*a2c0*/  PRMT R175, RZ, 0x7610, R175 ;  /* 0x00007610ffaf7816 */ /* 0x000fe200000000af */
[----:B0-----:R-:W-:Y:S02]  /*a2d0*/  @P2 IMAD.MOV.U32 R2, RZ, RZ, R116 ;  /* 0x000000ffff022224 */ /* 0x001fe400078e0074 */
[----:B------:R-:W-:-:S05]  /*a2e0*/  @P2 IMAD.MOV.U32 R3, RZ, RZ, R127 ;  /* 0x000000ffff032224 */ /* 0x000fca00078e007f */
[----:B------:R0:W4:Y:S01]  /*a2f0*/  @P2 LDG.E.U8 R239, desc[UR44][R2.64] ;  /* 0x0000002c02ef2981 */ /* 0x000122000c1e1100 */
[----:B------:R-:W-:Y:S02]  /*a300*/  ISETP.GT.AND P1, PT, R0, 0x7, PT ;  /* 0x000000070000780c */ /* 0x000fe40003f24270 */
[----:B------:R-:W-:Y:S01]  /*a310*/  PRMT R236, RZ, 0x7610, R236 ;  /* 0x00007610ffec7816 */ /* 0x000fe200000000ec */
[----:B0-----:R-:W-:Y:S02]  /*a320*/  @P2 IMAD.MOV.U32 R2, RZ, RZ, R118 ;  /* 0x000000ffff022224 */ /* 0x001fe400078e0076 */
[----:B------:R-:W-:-:S05]  /*a330*/  @P2 IMAD.MOV.U32 R3, RZ, RZ, R129 ;  /* 0x000000ffff032224 */ /* 0x000fca00078e0081 */
[----:B------:R0:W4:Y:S01]  /*a340*/  @P2 LDG.E.U8 R175, desc[UR44][R2.64] ;  /* 0x0000002c02af2981 */ /* 0x000122000c1e1100 */
[----:B------:R-:W-:Y:S02]  /*a350*/  PRMT R104, RZ, 0x7610, R104 ;  /* 0x00007610ff687816 */ /* 0x000fe40000000068 */
        /* <DEDUP_REMOVED lines=8> */
[----:B-1----:R-:W-:Y:S02]  /*a3e0*/  PRMT R16, RZ, 0x7610, R16 ;  /* 0x00007610ff107816 */ /* 0x002fe40000000010 */
        /* <DEDUP_REMOVED lines=27> */
[----:B------:R-:W-:Y:S02]  /*a5a0*/  PRMT R223, RZ, 0x7610, R223 ;  /* 0x00007610ffdf7816 */ /* 0x000fe400000000df */
[----:B------:R-:W-:Y:S02]  /*a5b0*/  PRMT R244, RZ, 0x7610, R244 ;  /* 0x00007610fff47816 */ /* 0x000fe400000000f4 */
[----:B------:R-:W-:Y:S01]  /*a5c0*/  ISETP.GT.AND P0, PT, R0, 0xc, PT ;  /* 0x0000000c0000780c */ /* 0x000fe20003f04270 */
[----:B0-----:R-:W-:Y:S02]  /*a5d0*/  @P1 IMAD.MOV.U32 R2, RZ, RZ, R136 ;  /* 0x000000ffff021224 */ /* 0x001fe400078e0088 */
[----:B------:R-:W-:-:S05]  /*a5e0*/  @P1 IMAD.MOV.U32 R3, RZ, RZ, R147 ;  /* 0x000000ffff031224 */ /* 0x000fca00078e0093 */
[----:B------:R0:W4:Y:S02]  /*a5f0*/  @P1 LDG.E.U8 R226, desc[UR44][R2.64] ;  /* 0x0000002c02e21981 */ /* 0x000124000c1e1100 */
[----:B0-----:R-:W-:Y:S02]  /*a600*/  @P1 IMAD.MOV.U32 R2, RZ, RZ, R138 ;  /* 0x000000ffff021224 */ /* 0x001fe400078e008a */
[----:B------:R-:W-:-:S05]  /*a610*/  @P1 IMAD.MOV.U32 R3, RZ, RZ, R149 ;  /* 0x000000ffff031224 */ /* 0x000fca00078e0095 */
[----:B------:R0:W4:Y:S01]  /*a620*/  @P1 LDG.E.U8 R247, desc[UR44][R2.64] ;  /* 0x0000002c02f71981 */ /* 0x000122000c1e1100 */
[----:B------:R-:W-:Y:S02]  /*a630*/  PRMT R220, RZ, 0x7610, R220 ;  /* 0x00007610ffdc7816 */ /* 0x000fe400000000dc */
[----:B------:R-:W-:Y:S02]  /*a640*/  PRMT R241, RZ, 0x7610, R241 ;  /* 0x00007610fff17816 */ /* 0x000fe400000000f1 */
[----:B------:R-:W-:Y:S01]  /*a650*/  ISETP.GT.AND P1, PT, R0, 0xd, PT ;  /* 0x0000000d0000780c */ /* 0x000fe20003f24270 */
[----:B0-----:R-:W-:Y:S02]  /*a660*/  @P2 IMAD.MOV.U32 R2, RZ, RZ, R140 ;  /* 0x000000ffff022224 */ /* 0x001fe400078e008c */
[----:B------:R-:W-:-:S05]  /*a670*/  @P2 IMAD.MOV.U32 R3, RZ, RZ, R151 ;  /* 0x000000ffff032224 */ /* 0x000fca00078e0097 */
[----:B------:R0:W4:Y:S02]  /*a680*/  @P2 LDG.E.U8 R223, desc[UR44][R2.64] ;  /* 0x0000002c02df2981 */ /* 0x000124000c1e1100 */
[----:B0-----:R-:W-:Y:S02]  /*a690*/  @P2 IMAD.MOV.U32 R2, RZ, RZ, R142 ;  /* 0x000000ffff022224 */ /* 0x001fe400078e008e */
[----:B--2---:R-:W-:Y:S01]  /*a6a0*/  @P2 IMAD.MOV.U32 R3, RZ, RZ, R17 ;  /* 0x000000ffff032224 */ /* 0x004fe200078e0011 */
[----:B------:R-:W-:Y:S01]  /*a6b0*/  PRMT R21, RZ, 0x7610, R21 ;  /* 0x00007610ff157816 */ /* 0x000fe20000000015 */
[----:B------:R-:W2:Y:S04]  /*a6c0*/  LDL R17, [R1+0x624] ;  /* 0x0006240001117983 */ /* 0x000ea80000100800 */
[----:B------:R0:W4:Y:S04]  /*a6d0*/  @P2 LDG.E.U8 R244, desc[UR44][R2.64] ;  /* 0x0000002c02f42981 */ /* 0x000128000c1e1100 */
[----:B------:R-:W3:Y:S01]  /*a6e0*/  LDL R3, [R1+0x640] ;  /* 0x0006400001037983 */ /* 0x000ee20000100800 */
[----:B0-----:R-:W-:-:S05]  /*a6f0*/  @P0 IMAD.MOV.U32 R2, RZ, RZ, R144 ;  /* 0x000000ffff020224 */ /* 0x001fca00078e0090 */
[----:B---3--:R0:W3:Y:S04]  /*a700*/  @P0 LDG.E.U8 R220, desc[UR44][R2.64] ;  /* 0x0000002c02dc0981 */ /* 0x0080e8000c1e1100 */
[----:B------:R-:W2:Y:S01]  /*a710*/  LDL R3, [R1+0x638] ;  /* 0x0006380001037983 */ /* 0x000ea20000100800 */
[----:B0-----:R-:W-:Y:S01]  /*a720*/  @P0 IMAD.MOV.U32 R2, RZ, RZ, R146 ;  /* 0x000000ffff020224 */ /* 0x001fe200078e0092 */
[----:B------:R-:W-:Y:S02]  /*a730*/  PRMT R238, RZ, 0x7610, R238 ;  /* 0x00007610ffee7816 */ /* 0x000fe400000000ee */
[----:B------:R-:W-:Y:S02]  /*a740*/  ISETP.GT.AND P2, PT, R0, 0xe, PT ;  /* 0x0000000e0000780c */ /* 0x000fe40003f44270 */
[----:B--2---:R0:W2:Y:S04]  /*a750*/  @P0 LDG.E.U8 R241, desc[UR44][R2.64] ;  /* 0x0000002c02f10981 */ /* 0x0040a8000c1e1100 */
[----:B------:R-:W4:Y:S01]  /*a760*/  LDL R3, [R1+0x630] ;  /* 0x0006300001037983 */ /* 0x000f220000100800 */
[----:B0-----:R-:W-:-:S05]  /*a770*/  @P1 IMAD.MOV.U32 R2, RZ, RZ, R148 ;  /* 0x000000ffff021224 */ /* 0x001fca00078e0094 */
[----:B----4-:R0:W4:Y:S04]  /*a780*/  @P1 LDG.E.U8 R21, desc[UR44][R2.64] ;  /* 0x0000002c02151981 */ /* 0x010128000c1e1100 */
[----:B------:R-:W3:Y:S01]  /*a790*/  LDL R3, [R1+0x628] ;  /* 0x0006280001037983 */ /* 0x000ee20000100800 */
[----:B0-----:R-:W-:Y:S01]  /*a7a0*/  @P1 IMAD.MOV.U32 R2, RZ, RZ, R150 ;  /* 0x000000ffff021224 */ /* 0x001fe200078e0096 */
[----:B------:R-:W-:Y:S02]  /*a7b0*/  PRMT R7, RZ, 0x7610, R7 ;  /* 0x00007610ff077816 */ /* 0x000fe40000000007 */
[----:B------:R-:W-:Y:S02]  /*a7c0*/  PRMT R235, RZ, 0x7610, R235 ;  /* 0x00007610ffeb7816 */ /* 0x000fe400000000eb */
[----:B------:R-:W-:Y:S01]  /*a7d0*/  ISETP.GT.AND P0, PT, R0, 0xf, PT ;  /* 0x0000000f0000780c */ /* 0x000fe20003f04270 */
[----:B---3--:R0:W3:Y:S04]  /*a7e0*/  @P1 LDG.E.U8 R238, desc[UR44][R2.64] ;  /* 0x0000002c02ee1981 */ /* 0x0080e8000c1e1100 */
[----:B------:R-:W2:Y:S01]  /*a7f0*/  LDL R3, [R1+0x620] ;  /* 0x0006200001037983 */ /* 0x000ea20000100800 */
[----:B0-----:R-:W-:Y:S01]  /*a800*/  @P2 IMAD.MOV.U32 R2, RZ, RZ, R17 ;  /* 0x000000ffff022224 */ /* 0x001fe200078e0011 */
[----:B------:R-:W-:-:S02]  /*a810*/  PRMT R6, RZ, 0x7610, R6 ;  /* 0x00007610ff067816 */ /* 0x000fc40000000006 */
[----:B------:R-:W-:Y:S01]  /*a820*/  PRMT R231, RZ, 0x7610, R231 ;  /* 0x00007610ffe77816 */ /* 0x000fe200000000e7 */
[----:B------:R-:W4:Y:S01]  /*a830*/  LDL R17, [R1+0x5fc] ;  /* 0x0005fc0001117983 */ /* 0x000f220000100800 */
[----:B------:R-:W-:-:S03]  /*a840*/  ISETP.GT.AND P1, PT, R0, 0x10, PT ;  /* 0x000000100000780c */ /* 0x000fc60003f24270 */
[----:B--2---:R0:W2:Y:S04]  /*a850*/  @P2 LDG.E.U8 R7, desc[UR44][R2.64] ;  /* 0x0000002c02072981 */ /* 0x0040a8000c1e1100 */
[----:B------:R-:W0:Y:S04]  /*a860*/  LDL R2, [R1+0x618] ;  /* 0x0006180001027983 */ /* 0x000e280000100800 */
[----:B------:R-:W0:Y:S02]  /*a870*/  LDL R3, [R1+0x61c] ;  /* 0x00061c0001037983 */ /* 0x000e240000100800 */
[----:B0-----:R-:W-:-:S04]  /*a880*/  @P2 LOP3.LUT R3, R3, R2, RZ, 0x3c, !PT ;  /* 0x0000000203032212 */ /* 0x001fc800078e3cff */
[----:B------:R-:W-:-:S04]  /*a890*/  @P2 LOP3.LUT R2, R3, R2, RZ, 0x3c, !PT ;  /* 0x0000000203022212 */ /* 0x000fc800078e3cff */
[----:B------:R-:W-:-:S05]  /*a8a0*/  @P2 LOP3.LUT R3, R3, R2, RZ, 0x3c, !PT ;  /* 0x0000000203032212 */ /* 0x000fca00078e3cff */
[----:B------:R0:W3:Y:S04]  /*a8b0*/  @P2 LDG.E.U8 R235, desc[UR44][R2.64] ;  /* 0x0000002c02eb2981 */ /* 0x0000e8000c1e1100 */
        /* <DEDUP_REMOVED lines=13> */
[----:B------:R-:W0:Y:S01]  /*a990*/  LDL R3, [R1+0x604] ;  /* 0x0006040001037983 */ /* 0x000e220000100800 */
[----:B------:R-:W-:Y:S02]  /*a9a0*/  PRMT R234, RZ, 0x7610, R234 ;  /* 0x00007610ffea7816 */ /* 0x000fe400000000ea */
[----:B0-----:R-:W-:-:S04]  /*a9b0*/  @P1 LOP3.LUT R3, R3, R2, RZ, 0x3c, !PT ;  /* 0x0000000203031212 */ /* 0x001fc800078e3cff */
[----:B------:R-:W-:-:S04]  /*a9c0*/  @P1 LOP3.LUT R2, R3, R2, RZ, 0x3c, !PT ;  /* 0x0000000203021212 */ /* 0x000fc800078e3cff */
[----:B------:R-:W-:-:S05]  /*a9d0*/  @P1 LOP3.LUT R3, R3, R2, RZ, 0x3c, !PT ;  /* 0x0000000203031212 */ /* 0x000fca00078e3cff */
[----:B------:R4:W3:Y:S04]  /*a9e0*/  @P1 LDG.E.U8 R234, desc[UR44][R2.64] ;  /* 0x0000002c02ea1981 */ /* 0x0008e8000c1e1100 */
[----:B------:R-:W2:Y:S01]  /*a9f0*/  LDL R3, [R1+0x5f8] ;  /* 0x0005f80001037983 */ /* 0x000ea20000100800 */
[----:B------:R-:W-:Y:S01]  /*aa00*/  PRMT R166, RZ, 0x7610, R166 ;  /* 0x00007610ffa67816 */ /* 0x000fe200000000a6 */
[----:B----4-:R-:W-:Y:S01]  /*aa10*/  @P1 IMAD.MOV.U32 R2, RZ, RZ, R17 ;  /* 0x000000ffff021224 */ /* 0x010fe200078e0011 */
[----:B------:R-:W-:Y:S01]  /*aa20*/  ISETP.GT.AND P2, PT, R0, 0x11, PT ;  /* 0x000000110000780c */ /* 0x000fe20003f44270 */
[----:B------:R-:W4:Y:S04]  /*aa30*/  LDL R17, [R1+0x5d4] ;  /* 0x0005d40001117983 */ /* 0x000f280000100800 */
[----:B--2---:R0:W2:Y:S04]  /*aa40*/  @P1 LDG.E.U8 R166, desc[UR44][R2.64] ;  /* 0x0000002c02a61981 */ /* 0x0040a8000c1e1100 */
[----:B------:R-:W0:Y:S04]  /*aa50*/  LDL R2, [R1+0x5f0] ;  /* 0x0005f00001027983 */ /* 0x000e280000100800 */
[----:B------:R-:W0:Y:S01]  /*aa60*/  LDL R3, [R1+0x5f4] ;  /* 0x0005f40001037983 */ /* 0x000e220000100800 */
[----:B------:R-:W-:-:S02]  /*aa70*/  PRMT R230, RZ, 0x7610, R230 ;  /* 0x00007610ffe67816 */ /* 0x000fc400000000e6 */
[----:B0-----:R-:W-:-:S04]  /*aa80*/  @P2 LOP3.LUT R3, R3, R2, RZ, 0x3c, !PT ;  /* 0x0000000203032212 */ /* 0x001fc800078e3cff */
[----:B------:R-:W-:-:S04]  /*aa90*/  @P2 LOP3.LUT R2, R3, R2, RZ, 0x3c, !PT ;  /* 0x0000000203022212 */ /* 0x000fc800078e3cff */
[----:B------:R-:W-:-:S05]  /*aaa0*/  @P2 LOP3.LUT R3, R3, R2, RZ, 0x3c, !PT ;  /* 0x0000000203032212 */ /* 0x000fca00078e3cff */
[----:B------:R0:W2:Y:S04]  /*aab0*/  @P2 LDG.E.U8 R230, desc[UR44][R2.64] ;  /* 0x0000002c02e62981 */ /* 0x0000a8000c1e1100 */
[----:B------:R-:W0:Y:S04]  /*aac0*/  LDL R2, [R1+0x5e8] ;  /* 0x0005e80001027983 */ /* 0x000e280000100800 */
[----:B------:R-:W0:Y:S01]  /*aad0*/  LDL R3, [R1+0x5ec] ;  /* 0x0005ec0001037983 */ /* 0x000e220000100800 */
[----:B------:R-:W-:Y:S02]  /*aae0*/  PRMT R167, RZ, 0x7610, R167 ;  /* 0x00007610ffa77816 */ /* 0x000fe400000000a7 */
[----:B0-----:R-:W-:-:S04]  /*aaf0*/  @P2 LOP3.LUT R3, R3, R2, RZ, 0x3c, !PT ;  /* 0x0000000203032212 */ /* 0x001fc800078e3cff */
[----:B------:R-:W-:-:S04]  /*ab00*/  @P2 LOP3.LUT R2, R3, R2, RZ, 0x3c, !PT ;  /* 0x0000000203022212 */ /* 0x000fc800078e3cff */
[----:B------:R-:W-:-:S05]  /*ab10*/  @P2 LOP3.LUT R3, R3, R2, RZ, 0x3c, !PT ;  /* 0x0000000203032212 */ /* 0x000fca00078e3cff */
[----:B------:R0:W2:Y:S04]  /*ab20*/  @P2 LDG.E.U8 R167, desc[UR44][R2.64] ;  /* 0x0000002c02a72981 */ /* 0x0000a8000c1e1100 */
[----:B------:R-:W0:Y:S04]  /*ab30*/  LDL R2, [R1+0x5e0] ;  /* 0x0005e00001027983 */ /* 0x000e280000100800 */
[----:B------:R-:W0:Y:S01]  /*ab40*/  LDL R3, [R1+0x5e4] ;  /* 0x0005e40001037983 */ /* 0x000e220000100800 */
[----:B------:R-:W-:Y:S02]  /*ab50*/  ISETP.GT.AND P0, PT, R0, 0x12, PT ;  /* 0x000000120000780c */ /* 0x000fe40003f04270 */
[----:B------:R-:W-:-:S11]  /*ab60*/  PRMT R228, RZ, 0x7610, R228 ;  /* 0x00007610ffe47816 */ /* 0x000fd600000000e4 */
[----:B0-----:R-:W-:-:S04]  /*ab70*/  @P0 LOP3.LUT R3, R3, R2, RZ, 0x3c, !PT ;  /* 0x0000000203030212 */ /* 0x001fc800078e3cff */
[----:B------:R-:W-:-:S04]  /*ab80*/  @P0 LOP3.LUT R2, R3, R2, RZ, 0x3c, !PT ;  /* 0x0000000203020212 */ /* 0x000fc800078e3cff */
[----:B------:R-:W-:-:S05]  /*ab90*/  @P0 LOP3.LUT R3, R3, R2, RZ, 0x3c, !PT ;  /* 0x0000000203030212 */ /* 0x000fca00078e3cff */
[----:B------:R0:W2:Y:S04]  /*aba0*/  @P0 LDG.E.U8 R228, desc[UR44][R2.64] ;  /* 0x0000002c02e40981 */ /* 0x0000a8000c1e1100 */
[----:B------:R-:W0:Y:S04]  /*abb0*/  LDL R2, [R1+0x5d8] ;  /* 0x0005d80001027983 */ /* 0x000e280000100800 */
[----:B------:R-:W0:Y:S01]  /*abc0*/  LDL R3, [R1+0x5dc] ;  /* 0x0005dc0001037983 */ /* 0x000e220000100800 */
[----:B------:R-:W-:Y:S02]  /*abd0*/  PRMT R168, RZ, 0x7610, R168 ;  /* 0x00007610ffa87816 */ /* 0x000fe400000000a8 */
[----:B------:R-:W-:-:S02]  /*abe0*/  ISETP.GT.AND P1, PT, R0, 0x13, PT ;  /* 0x000000130000780c */ /* 0x000fc40003f24270 */
[----:B0-----:R-:W-:-:S04]  /*abf0*/  @P0 LOP3.LUT R3, R3, R2, RZ, 0x3c, !PT ;  /* 0x0000000203030212 */ /* 0x001fc800078e3cff */
[----:B------:R-:W-:-:S04]  /*ac00*/  @P0 LOP3.LUT R2, R3, R2, RZ, 0x3c, !PT ;  /* 0x0000000203020212 */ /* 0x000fc800078e3cff */
[----:B------:R-:W-:-:S05]  /*ac10*/  @P0 LOP3.LUT R3, R3, R2, RZ, 0x3c, !PT ;  /* 0x0000000203030212 */ /* 0x000fca00078e3cff */
[----:B------:R4:W2:Y:S04]  /*ac20*/  @P0 LDG.E.U8 R168, desc[UR44][R2.64] ;  /* 0x0000002c02a80981 */ /* 0x0008a8000c1e1100 */
[----:B------:R-:W3:Y:S01]  /*ac30*/  LDL R3, [R1+0x5d0] ;  /* 0x0005d00001037983 */ /* 0x000ee20000100800 */
[----:B------:R-:W-:Y:S01]  /*ac40*/  PRMT R225, RZ, 0x7610, R225 ;  /* 0x00007610ffe17816 */ /* 0x000fe200000000e1 */
[----:B----4-:R-:W-:Y:S01]  /*ac50*/  @P1 IMAD.MOV.U32 R2, RZ, RZ, R17 ;  /* 0x000000ffff021224 */ /* 0x010fe200078e0011 */
[----:B------:R-:W-:Y:S01]  /*ac60*/  PRMT R169, RZ, 0x7610, R169 ;  /* 0x00007610ffa97816 */ /* 0x000fe200000000a9 */
[----:B------:R-:W4:Y:S04]  /*ac70*/  LDL R17, [R1+0x5ac] ;  /* 0x0005ac0001117983 */ /* 0x000f280000100800 */
[----:B---3--:R0:W3:Y:S04]  /*ac80*/  @P1 LDG.E.U8 R225, desc[UR44][R2.64] ;  /* 0x0000002c02e11981 */ /* 0x0080e8000c1e1100 */
        /* <DEDUP_REMOVED lines=8> */
[----:B------:R-:W-:Y:S02]  /*ad10*/  ISETP.GT.AND P2, PT, R0, 0x14, PT ;  /* 0x000000140000780c */ /* 0x000fe40003f44270 */
[----:B------:R-:W-:-:S11]  /*ad20*/  PRMT R222, RZ, 0x7610, R222 ;  /* 0x00007610ffde7816 */ /* 0x000fd600000000de */
        /* <DEDUP_REMOVED lines=67> */
[----:B------:R-:W0:Y:S01]  /*b160*/  LDL R3, [R1+0x574] ;  /* 0x0005740001037983 */ /* 0x000e220000100800 */
[----:B------:R-:W-:Y:S02]  /*b170*/  ISETP.GT.AND P1, PT, R0, 0x19, PT ;  /* 0x000000190000780c */ /* 0x000fe40003f24270 */
[----:B------:R-:W-:Y:S01]  /*b180*/  PRMT R14, RZ, 0x7610, R14 ;  /* 0x00007610ff0e7816 */ /* 0x000fe2000000000e */
[----:B------:R1:W-:Y:S10]  /*b190*/  STL [R1+0x840], R25 ;  /* 0x0008401901007387 */ /* 0x0003f40000100800 */
[----:B0-----:R-:W-:-:S02]  /*b1a0*/  @P1 IMAD.MOV.U32 R2, RZ, RZ, R3 ;  /* 0x000000ffff021224 */ /* 0x001fc400078e0003 */
[----:B------:R-:W-:Y:S02]  /*b1b0*/  @P1 IMAD.MOV.U32 R3, RZ, RZ, R25 ;  /* 0x000000ffff031224 */ /* 0x000fe400078e0019 */
[----:B-1----:R-:W2:Y:S04]  /*b1c0*/  LDL.LU R25, [R1+0x55c] ;  /* 0x00055c0001197983 */ /* 0x002ea80000300800 */
[----:B------:R0:W3:Y:S04]  /*b1d0*/  @P1 LDG.E.U8 R14, desc[UR44][R2.64] ;  /* 0x0000002c020e1981 */ /* 0x0000e8000c1e1100 */
[----:B------:R-:W0:Y:S04]  /*b1e0*/  LDL R3, [R1+0x56c] ;  /* 0x00056c0001037983 */ /* 0x000e280000100800 */
[----:B------:R1:W-:Y:S01]  /*b1f0*/  STL [R1+0x83c], R27 ;  /* 0x00083c1b01007387 */ /* 0x0003e20000100800 */
[----:B------:R-:W-:-:S02]  /*b200*/  ISETP.GT.AND P2, PT, R0, 0x1a, PT ;  /* 0x0000001a0000780c */ /* 0x000fc40003f44270 */
[----:B------:R-:W-:Y:S02]  /*b210*/  PRMT R237, RZ, 0x7610, R237 ;  /* 0x00007610ffed7816 */ /* 0x000fe400000000ed */
[----:B------:R-:W-:Y:S02]  /*b220*/  ISETP.GT.AND P0, PT, R0, 0x1b, PT ;  /* 0x0000001b0000780c */ /* 0x000fe40003f04270 */
[----:B------:R-:W-:Y:S01]  /*b230*/  PRMT R13, RZ, 0x7610, R13 ;  /* 0x00007610ff0d7816 */ /* 0x000fe2000000000d */
[----:B0-----:R-:W-:Y:S02]  /*b240*/  @P1 IMAD.MOV.U32 R2, RZ, RZ, R3 ;  /* 0x000000ffff021224 */ /* 0x001fe400078e0003 */
[----:B------:R-:W-:Y:S02]  /*b250*/  @P1 IMAD.MOV.U32 R3, RZ, RZ, R27 ;  /* 0x000000ffff031224 */ /* 0x000fe400078e001b */
[----:B-1----:R-:W3:Y:S04]  /*b260*/  LDL.LU R27, [R1+0x554] ;  /* 0x00055400011b7983 */ /* 0x002ee80000300800 */
[----:B------:R4:W3:Y:S01]  /*b270*/  @P1 LDG.E.U8 R237, desc[UR44][R2.64] ;  /* 0x0000002c02ed1981 */ /* 0x0008e2000c1e1100 */
[----:B------:R-:W-:Y:S01]  /*b280*/  PRMT R233, RZ, 0x7610, R233 ;  /* 0x00007610ffe97816 */ /* 0x000fe200000000e9 */
[----:B----4-:R-:W-:-:S02]  /*b290*/  @P2 IMAD.MOV.U32 R2, RZ, RZ, R17 ;  /* 0x000000ffff022224 */ /* 0x010fc400078e0011 */
[----:B------:R-:W-:Y:S01]  /*b2a0*/  @P2 IMAD.MOV.U32 R3, RZ, RZ, R29 ;  /* 0x000000ffff032224 */ /* 0x000fe200078e001d */
[----:B------:R-:W-:Y:S01]  /*b2b0*/  ISETP.GT.AND P1, PT, R0, 0x1c, PT ;  /* 0x0000001c0000780c */ /* 0x000fe20003f24270 */
[----:B------:R-:W4:Y:S04]  /*b2c0*/  LDL R17, [R1+0x468] ;  /* 0x0004680001117983 */ /* 0x000f280000100800 */
[----:B------:R2:W4:Y:S01]  /*b2d0*/  @P2 LDG.E.U8 R13, desc[UR44][R2.64] ;  /* 0x0000002c020d2981 */ /* 0x000522000c1e1100 */
[----:B------:R-:W-:Y:S01]  /*b2e0*/  PRMT R12, RZ, 0x7610, R12 ;  /* 0x00007610ff0c7816 */ /* 0x000fe2000000000c */
[----:B--2---:R-:W-:Y:S02]  /*b2f0*/  @P2 IMAD.MOV.U32 R2, RZ, RZ, R25 ;  /* 0x000000ffff022224 */ /* 0x004fe400078e0019 */
[----:B------:R-:W-:-:S05]  /*b300*/  @P2 IMAD.MOV.U32 R3, RZ, RZ, R31 ;  /* 0x000000ffff032224 */ /* 0x000fca00078e001f */
[----:B------:R0:W2:Y:S01]  /*b310*/  @P2 LDG.E.U8 R233, desc[UR44][R2.64] ;  /* 0x0000002c02e92981 */ /* 0x0000a2000c1e1100 */
[----:B------:R-:W-:Y:S01]  /*b320*/  PRMT R229, RZ, 0x7610, R229 ;  /* 0x00007610ffe57816 */ /* 0x000fe200000000e5 */
[----:B0-----:R-:W-:Y:S01]  /*b330*/  @P0 IMAD.MOV.U32 R3, RZ, RZ, R33 ;  /* 0x000000ffff030224 */ /* 0x001fe200078e0021 */
[----:B------:R-:W-:Y:S02]  /*b340*/  ISETP.GT.AND P2, PT, R0, 0x1d, PT ;  /* 0x0000001d0000780c */ /* 0x000fe40003f44270 */
[----:B------:R-:W-:Y:S02]  /*b350*/  PRMT R11, RZ, 0x7610, R11 ;  /* 0x00007610ff0b7816 */ /* 0x000fe4000000000b */
[----:B------:R-:W-:Y:S02]  /*b360*/  PRMT R227, RZ, 0x7610, R227 ;  /* 0x00007610ffe37816 */ /* 0x000fe400000000e3 */
[----:B------:R-:W-:Y:S02]  /*b370*/  PRMT R10, RZ, 0x7610, R10 ;  /* 0x00007610ff0a7816 */ /* 0x000fe4000000000a */
[----:B------:R-:W-:-:S02]  /*b380*/  PRMT R224, RZ, 0x7610, R224 ;  /* 0x00007610ffe07816 */ /* 0x000fc400000000e0 */
[----:B------:R-:W-:Y:S02]  /*b390*/  PRMT R9, RZ, 0x7610, R9 ;  /* 0x00007610ff097816 */ /* 0x000fe40000000009 */
[----:B------:R-:W-:Y:S02]  /*b3a0*/  PRMT R221, RZ, 0x7610, R221 ;  /* 0x00007610ffdd7816 */ /* 0x000fe400000000dd */
        /* <DEDUP_REMOVED lines=19> */
[----:B------:R-:W-:Y:S01]  /*b4e0*/  PRMT R101, RZ, 0x7610, R101 ;  /* 0x00007610ff657816 */ /* 0x000fe20000000065 */
[----:B---3--:R-:W-:-:S05]  /*b4f0*/  @P0 IMAD.MOV.U32 R2, RZ, RZ, R27 ;  /* 0x000000ffff020224 */ /* 0x008fca00078e001b */
[----:B------:R0:W3:Y:S02]  /*b500*/  @P0 LDG.E.U8 R12, desc[UR44][R2.64] ;  /* 0x0000002c020c0981 */ /* 0x0000e4000c1e1100 */
[----:B0-----:R-:W-:Y:S02]  /*b510*/  @P0 IMAD.MOV.U32 R2, RZ, RZ, R24 ;  /* 0x000000ffff020224 */ /* 0x001fe400078e0018 */
[----:B------:R-:W-:-:S05]  /*b520*/  @P0 IMAD.MOV.U32 R3, RZ, RZ, R35 ;  /* 0x000000ffff030224 */ /* 0x000fca00078e0023 */
[----:B------:R0:W2:Y:S02]  /*b530*/  @P0 LDG.E.U8 R229, desc[UR44][R2.64] ;  /* 0x0000002c02e50981 */ /* 0x0000a4000c1e1100 */
[----:B0-----:R-:W-:Y:S02]  /*b540*/  @P1 IMAD.MOV.U32 R2, RZ, RZ, R26 ;  /* 0x000000ffff021224 */ /* 0x001fe400078e001a */
[----:B------:R-:W-:-:S05]  /*b550*/  @P1 IMAD.MOV.U32 R3, RZ, RZ, R37 ;  /* 0x000000ffff031224 */ /* 0x000fca00078e0025 */
[----:B------:R0:W2:Y:S01]  /*b560*/  @P1 LDG.E.U8 R11, desc[UR44][R2.64] ;  /* 0x0000002c020b1981 */ /* 0x0000a2000c1e1100 */
[----:B------:R-:W-:Y:S01]  /*b570*/  ISETP.GT.AND P0, PT, R0, 0x1e, PT ;  /* 0x0000001e0000780c */ /* 0x000fe20003f04270 */
        /* <DEDUP_REMOVED lines=84> */
[----:B------:R0:W2:Y:S04]  /*bac0*/  @P0 LDG.E.U8 R101, desc[UR44][R2.64] ;  /* 0x0000002c02650981 */ /* 0x0000a8000c1e1100 */
[----:B------:R-:W4:Y:S01]  /*bad0*/  LDL R3, [R1+0x470] ;  /* 0x0004700001037983 */ /* 0x000f220000100800 */
[----:B------:R-:W-:Y:S02]  /*bae0*/  ISETP.GT.AND P1, PT, R0, 0x29, PT ;  /* 0x000000290000780c */ /* 0x000fe40003f24270 */
[----:B------:R-:W-:Y:S02]  /*baf0*/  PRMT R88, RZ, 0x7610, R88 ;  /* 0x00007610ff587816 */ /* 0x000fe40000000058 */
[----:B------:R-:W-:-:S09]  /*bb00*/  PRMT R102, RZ, 0x7610, R102 ;  /* 0x00007610ff667816 */ /* 0x000fd20000000066 */
[----:B0-----:R-:W-:-:S05]  /*bb10*/  @P1 IMAD.MOV.U32 R2, RZ, RZ, R78 ;  /* 0x000000ffff021224 */ /* 0x001fca00078e004e */
[----:B----4-:R0:W4:Y:S02]  /*bb20*/  @P1 LDG.E.U8 R88, desc[UR44][R2.64] ;  /* 0x0000002c02581981 */ /* 0x010124000c1e1100 */
[----:B0-----:R-:W-:Y:S02]  /*bb30*/  @P1 IMAD.MOV.U32 R2, RZ, RZ, R80 ;  /* 0x000000ffff021224 */ /* 0x001fe400078e0050 */
[----:B------:R-:W-:Y:S01]  /*bb40*/  @P1 IMAD.MOV.U32 R3, RZ, RZ, R17 ;  /* 0x000000ffff031224 */ /* 0x000fe200078e0011 */
[----:B------:R-:W-:Y:S01]  /*bb50*/  ISETP.GT.AND P0, PT, R0, 0x2a, PT ;  /* 0x0000002a0000780c */ /* 0x000fe20003f04270 */
[----:B------:R-:W3:Y:S04]  /*bb60*/  LDL R17, [R1+0x444] ;  /* 0x0004440001117983 */ /* 0x000ee80000100800 */
[----:B------:R0:W4:Y:S04]  /*bb70*/  @P1 LDG.E.U8 R102, desc[UR44][R2.64] ;  /* 0x0000002c02661981 */ /* 0x000128000c1e1100 */
[----:B------:R-:W2:Y:S01]  /*bb80*/  LDL R3, [R1+0x460] ;  /* 0x0004600001037983 */ /* 0x000ea20000100800 */
[----:B------:R-:W-:-:S03]  /*bb90*/  PRMT R89, RZ, 0x7610, R89 ;  /* 0x00007610ff597816 */ /* 0x000fc60000000059 */
[----:B0-----:R-:W-:Y:S01]  /*bba0*/  @P0 IMAD.MOV.U32 R2, RZ, RZ, R82 ;  /* 0x000000ffff020224 */ /* 0x001fe200078e0052 */
[----:B------:R-:W-:-:S04]  /*bbb0*/  PRMT R103, RZ, 0x7610, R103 ;  /* 0x00007610ff677816 */ /* 0x000fc80000000067 */
[----:B--2---:R0:W2:Y:S04]  /*bbc0*/  @P0 LDG.E.U8 R89, desc[UR44][R2.64] ;  /* 0x0000002c02590981 */ /* 0x0040a8000c1e1100 */
[----:B------:R-:W3:Y:S01]  /*bbd0*/  LDL R3, [R1+0x458] ;  /* 0x0004580001037983 */ /* 0x000ee20000100800 */
[----:B0-----:R-:W-:Y:S01]  /*bbe0*/  @P0 IMAD.MOV.U32 R2, RZ, RZ, R84 ;  /* 0x000000ffff020224 */ /* 0x001fe200078e0054 */
[----:B------:R-:W-:Y:S02]  /*bbf0*/  ISETP.GT.AND P1, PT, R0, 0x2b, PT ;  /* 0x0000002b0000780c */ /* 0x000fe40003f24270 */
[----:B------:R-:W-:Y:S02]  /*bc00*/  PRMT R90, RZ, 0x7610, R90 ;  /* 0x00007610ff5a7816 */ /* 0x000fe4000000005a */
[----:B---3--:R0:W3:Y:S04]  /*bc10*/  @P0 LDG.E.U8 R103, desc[UR44][R2.64] ;  /* 0x0000002c02670981 */ /* 0x0080e8000c1e1100 */
[----:B------:R-:W4:Y:S05]  /*bc20*/  LDL R3, [R1+0x450] ;  /* 0x0004500001037983 */ /* 0x000f2a0000100800 */
[----:B0-----:R-:W-:-:S05]  /*bc30*/  @P1 IMAD.MOV.U32 R2, RZ, RZ, R86 ;  /* 0x000000ffff021224 */ /* 0x001fca00078e0056 */
[----:B----4-:R0:W4:Y:S04]  /*bc40*/  @P1 LDG.E.U8 R90, desc[UR44][R2.64] ;  /* 0x0000002c025a1981 */ /* 0x010128000c1e1100 */
[----:B------:R-:W0:Y:S04]  /*bc50*/  LDL R2, [R1+0x448] ;  /* 0x0004480001027983 */ /* 0x000e280000100800 */
[----:B------:R-:W0:Y:S01]  /*bc60*/  LDL R3, [R1+0x44c] ;  /* 0x00044c0001037983 */ /* 0x000e220000100800 */
[----:B------:R-:W-:Y:S02]  /*bc70*/  PRMT R188, RZ, 0x7610, R188 ;  /* 0x00007610ffbc7816 */ /* 0x000fe400000000bc */
[----:B------:R-:W-:-:S02]  /*bc80*/  ISETP.GT.AND P0, PT, R0, 0x2c, PT ;  /* 0x0000002c0000780c */ /* 0x000fc40003f04270 */
[----:B0-----:R-:W-:-:S04]  /*bc90*/  @P1 LOP3.LUT R3, R3, R2, RZ, 0x3c, !PT ;  /* 0x0000000203031212 */ /* 0x001fc800078e3cff */
[----:B------:R-:W-:-:S04]  /*bca0*/  @P1 LOP3.LUT R2, R3, R2, RZ, 0x3c, !PT ;  /* 0x0000000203021212 */ /* 0x000fc800078e3cff */
[----:B------:R-:W-:-:S05]  /*bcb0*/  @P1 LOP3.LUT R3, R3, R2, RZ, 0x3c, !PT ;  /* 0x0000000203031212 */ /* 0x000fca00078e3cff */
[----:B------:R0:W3:Y:S04]  /*bcc0*/  @P1 LDG.E.U8 R188, desc[UR44][R2.64] ;  /* 0x0000002c02bc1981 */ /* 0x0000e8000c1e1100 */
[----:B------:R-:W2:Y:S01]  /*bcd0*/  LDL R3, [R1+0x440] ;  /* 0x0004400001037983 */ /* 0x000ea20000100800 */
[----:B------:R-:W-:Y:S01]  /*bce0*/  PRMT R91, RZ, 0x7610, R91 ;  /* 0x00007610ff5b7816 */ /* 0x000fe2000000005b */
[----:B0-----:R-:W-:Y:S01]  /*bcf0*/  @P0 IMAD.MOV.U32 R2, RZ, RZ, R17 ;  /* 0x000000ffff020224 */ /* 0x001fe200078e0011 */
[----:B------:R-:W-:Y:S01]  /*bd00*/  PRMT R215, RZ, 0x7610, R215 ;  /* 0x00007610ffd77816 */ /* 0x000fe200000000d7 */
[----:B------:R-:W4:Y:S04]  /*bd10*/  LDL R17, [R1+0x41c] ;  /* 0x00041c0001117983 */ /* 0x000f280000100800 */
        /* <DEDUP_REMOVED lines=242> */
[----:B------:R0:W3:Y:S02]  /*cc40*/  @P1 LDG.E.U8 R195, desc[UR44][R2.64] ;  /* 0x0000002c02c31981 */ /* 0x0000e4000c1e1100 */
[----:B0-----:R-:W-:Y:S02]  /*cc50*/  LOP3.LUT R2, R246, 0xffff, RZ, 0xc0, !PT ;  /* 0x0000fffff6027812 */ /* 0x001fe400078ec0ff */
[----:B------:R-:W-:-:S04]  /*cc60*/  LOP3.LUT R3, R248, 0xffff, RZ, 0xc0, !PT ;  /* 0x0000fffff8037812 */ /* 0x000fc800078ec0ff */
[----:B------:R-:W-:Y:S02]  /*cc70*/  PRMT R246, R3, 0x3340, R2 ;  /* 0x0000334003f67816 */ /* 0x000fe40000000002 */
[----:B------:R-:W2:Y:S01]  /*cc80*/  LDL R2, [R1+0x328] ;  /* 0x0003280001027983 */ /* 0x000ea20000100800 */
[----:B------:R-:W-:Y:S01]  /*cc90*/  PRMT R178, RZ, 0x7610, R178 ;  /* 0x00007610ffb27816 */ /* 0x000fe200000000b2 */
[----:B--2---:R-:W-:Y:S02]  /*cca0*/  @P1 IMAD.MOV.U32 R3, RZ, RZ, R2 ;  /* 0x000000ffff031224 */ /* 0x004fe400078e0002 */
[----:B----4-:R-:W-:Y:S01]  /*ccb0*/  @P1 IMAD.MOV.U32 R2, RZ, RZ, R17 ;  /* 0x000000ffff021224 */ /* 0x010fe200078e0011 */
[----:B------:R-:W-:Y:S01]  /*ccc0*/  ISETP.GT.AND P0, PT, R0, 0x3e, PT ;  /* 0x0000003e0000780c */ /* 0x000fe20003f04270 */
[----:B------:R-:W2:Y:S04]  /*ccd0*/  LDL R17, [R1+0x314] ;  /* 0x0003140001117983 */ /* 0x000ea80000100800 */
[----:B------:R0:W4:Y:S02]  /*cce0*/  @P1 LDG.E.U8 R178, desc[UR44][R2.64] ;  /* 0x0000002c02b21981 */ /* 0x000124000c1e1100 */
[----:B0-----:R-:W-:-:S02]  /*ccf0*/  LOP3.LUT R3, R245, 0xffff, RZ, 0xc0, !PT ;  /* 0x0000fffff5037812 */ /* 0x001fc400078ec0ff */
[----:B------:R-:W-:-:S04]  /*cd00*/  LOP3.LUT R2, R243, 0xffff, RZ, 0xc0, !PT ;  /* 0x0000fffff3027812 */ /* 0x000fc800078ec0ff */
[----:B------:R-:W-:Y:S02]  /*cd10*/  PRMT R243, R3, 0x3340, R2 ;  /* 0x0000334003f37816 */ /* 0x000fe40000000002 */
[----:B------:R-:W3:Y:S04]  /*cd20*/  LDL R3, [R1+0x320] ;  /* 0x0003200001037983 */ /* 0x000ee80000100800 */
[----:B------:R-:W3:Y:S01]  /*cd30*/  LDL R2, [R1+0x324] ;  /* 0x0003240001027983 */ /* 0x000ee20000100800 */
[----:B------:R-:W-:-:S06]  /*cd40*/  PRMT R194, RZ, 0x7610, R194 ;  /* 0x00007610ffc27816 */ /* 0x000fcc00000000c2 */
[----:B---3--:R0:W3:Y:S02]  /*cd50*/  @P0 LDG.E.U8 R194, desc[UR44][R2.64] ;  /* 0x0000002c02c20981 */ /* 0x0080e4000c1e1100 */
[----:B0-----:R-:W-:Y:S02]  /*cd60*/  LOP3.LUT R3, R242, 0xffff, RZ, 0xc0, !PT ;  /* 0x0000fffff2037812 */ /* 0x001fe400078ec0ff */
[----:B------:R-:W-:-:S04]  /*cd70*/  LOP3.LUT R2, R239, 0xffff, RZ, 0xc0, !PT ;  /* 0x0000ffffef027812 */ /* 0x000fc800078ec0ff */
[----:B------:R-:W-:Y:S02]  /*cd80*/  PRMT R239, R3, 0x3340, R2 ;  /* 0x0000334003ef7816 */ /* 0x000fe40000000002 */
[----:B------:R-:W2:Y:S04]  /*cd90*/  LDL R3, [R1+0x318] ;  /* 0x0003180001037983 */ /* 0x000ea80000100800 */
[----:B------:R-:W2:Y:S01]  /*cda0*/  LDL R2, [R1+0x31c] ;  /* 0x00031c0001027983 */ /* 0x000ea20000100800 */
[----:B------:R-:W-:-:S06]  /*cdb0*/  PRMT R193, RZ, 0x7610, R193 ;  /* 0x00007610ffc17816 */ /* 0x000fcc00000000c1 */
[----:B--2---:R0:W2:Y:S02]  /*cdc0*/  @P0 LDG.E.U8 R193, desc[UR44][R2.64] ;  /* 0x0000002c02c10981 */ /* 0x0040a4000c1e1100 */
[----:B0-----:R-:W-:Y:S02]  /*cdd0*/  LOP3.LUT R2, R232, 0xffff, RZ, 0xc0, !PT ;  /* 0x0000ffffe8027812 */ /* 0x001fe400078ec0ff */
[----:B------:R-:W-:-:S04]  /*cde0*/  LOP3.LUT R3, R236, 0xffff, RZ, 0xc0, !PT ;  /* 0x0000ffffec037812 */ /* 0x000fc800078ec0ff */
[----:B------:R-:W-:Y:S02]  /*cdf0*/  PRMT R232, R3, 0x3340, R2 ;  /* 0x0000334003e87816 */ /* 0x000fe40000000002 */
[----:B------:R-:W4:Y:S01]  /*ce00*/  LDL R2, [R1+0x310] ;  /* 0x0003100001027983 */ /* 0x000f220000100800 */
[----:B------:R-:W-:Y:S02]  /*ce10*/  ISETP.GT.AND P0, PT, R0, 0x3f, PT ;  /* 0x0000003f0000780c */ /* 0x000fe40003f04270 */
[----:B------:R-:W-:Y:S02]  /*ce20*/  PRMT R192, RZ, 0x7610, R192 ;  /* 0x00007610ffc07816 */ /* 0x000fe400000000c0 */
[----:B------:R-:W-:Y:S02]  /*ce30*/  LOP3.LUT R5, R5, 0xffff, RZ, 0xc0, !PT ;  /* 0x0000ffff05057812 */ /* 0x000fe400078ec0ff */
[----:B------:R-:W-:-:S07]  /*ce40*/  LOP3.LUT R4, R4, 0xffff, RZ, 0xc0, !PT ;  /* 0x0000ffff04047812 */ /* 0x000fce00078ec0ff */
[----:B----4-:R-:W-:Y:S02]  /*ce50*/  @P0 IMAD.MOV.U32 R3, RZ, RZ, R2 ;  /* 0x000000ffff030224 */ /* 0x010fe400078e0002 */
[----:B------:R-:W-:Y:S02]  /*ce60*/  @P0 IMAD.MOV.U32 R2, RZ, RZ, R17 ;  /* 0x000000ffff020224 */ /* 0x000fe400078e0011 */
[----:B------:R-:W4:Y:S04]  /*ce70*/  LDL R17, [R1+0x6f8] ;  /* 0x0006f80001117983 */ /* 0x000f280000100800 */
[----:B------:R0:W2:Y:S02]  /*ce80*/  @P0 LDG.E.U8 R192, desc[UR44][R2.64] ;  /* 0x0000002c02c00981 */ /* 0x0000a4000c1e1100 */
[----:B0-----:R-:W-:-:S02]  /*ce90*/  LOP3.LUT R3, R226, 0xffff, RZ, 0xc0, !PT ;  /* 0x0000ffffe2037812 */ /* 0x001fc400078ec0ff */
[----:B------:R-:W-:Y:S02]  /*cea0*/  PRMT R226, R5, 0x3340, R4 ;  /* 0x0000334005e27816 */ /* 0x000fe40000000004 */
[----:B------:R-:W-:Y:S02]  /*ceb0*/  LOP3.LUT R5, R220, 0xffff, RZ, 0xc0, !PT ;  /* 0x0000ffffdc057812 */ /* 0x000fe400078ec0ff */
[----:B------:R-:W-:Y:S01]  /*cec0*/  LOP3.LUT R4, R21, 0xffff, RZ, 0xc0, !PT ;  /* 0x0000ffff15047812 */ /* 0x000fe200078ec0ff */
[----:B------:R-:W3:Y:S04]  /*ced0*/  LDL R220, [R1+0x30c] ;  /* 0x00030c0001dc7983 */ /* 0x000ee80000100800 */
[----:B------:R-:W4:Y:S01]  /*cee0*/  LDL R21, [R1+0x308] ;  /* 0x0003080001157983 */ /* 0x000f220000100800 */
[----:B------:R-:W-:-:S04]  /*cef0*/  LOP3.LUT R2, R223, 0xffff, RZ, 0xc0, !PT ;  /* 0x0000ffffdf027812 */ /* 0x000fc800078ec0ff */
[----:B------:R-:W-:Y:S02]  /*cf00*/  PRMT R223, R3, 0x3340, R2 ;  /* 0x0000334003df7816 */ /* 0x000fe40000000002 */
[----:B------:R-:W-:Y:S02]  /*cf10*/  LOP3.LUT R3, R7, 0xffff, RZ, 0xc0, !PT ;  /* 0x0000ffff07037812 */ /* 0x000fe400078ec0ff */
[----:B------:R-:W-:Y:S02]  /*cf20*/  LOP3.LUT R2, R6, 0xffff, RZ, 0xc0, !PT ;  /* 0x0000ffff06027812 */ /* 0x000fe400078ec0ff */
[----:B------:R-:W-:Y:S02]  /*cf30*/  PRMT R7, R5, 0x3340, R4 ;  /* 0x0000334005077816 */ /* 0x000fe40000000004 */
[----:B------:R-:W-:Y:S02]  /*cf40*/  PRMT R2, R3, 0x3340, R2 ;  /* 0x0000334003027816 */ /* 0x000fe40000000002 */
[----:B------:R-:W-:-:S02]  /*cf50*/  PRMT R191, RZ, 0x7610, R191 ;  /* 0x00007610ffbf7816 */ /* 0x000fc400000000bf */
[----:B------:R-:W-:Y:S02]  /*cf60*/  PRMT R7, R7, 0x5410, R2 ;  /* 0x0000541007077816 */ /* 0x000fe40000000002 */
[----:B------:R-:W-:Y:S02]  /*cf70*/  PRMT R4, R246, 0x5410, R243 ;  /* 0x00005410f6047816 */ /* 0x000fe400000000f3 */
[----:B------:R-:W-:Y:S02]  /*cf80*/  PRMT R5, R239, 0x5410, R232 ;  /* 0x00005410ef057816 */ /* 0x000fe400000000e8 */
[----:B------:R-:W-:Y:S01]  /*cf90*/  PRMT R6, R226, 0x5410, R223 ;  /* 0x00005410e2067816 */ /* 0x000fe200000000df */
[----:B---3--:R-:W-:Y:S02]  /*cfa0*/  @P0 IMAD.MOV.U32 R2, RZ, RZ, R220 ;  /* 0x000000ffff020224 */ /* 0x008fe400078e00dc */
[----:B----4-:R-:W-:-:S05]  /*cfb0*/  @P0 IMAD.MOV.U32 R3, RZ, RZ, R21 ;  /* 0x000000ffff030224 */ /* 0x010fca00078e0015 */
[----:B------:R0:W3:Y:S01]  /*cfc0*/  @P0 LDG.E.U8 R191, desc[UR44][R2.64] ;  /* 0x0000002c02bf0981 */ /* 0x0000e2000c1e1100 */
[----:B------:R-:W-:Y:S01]  /*cfd0*/  BAR.SYNC.DEFER_BLOCKING 0x0 ;  /* 0x0000000000007b1d */ /* 0x000fe20000010000 */
[----:B0-----:R-:W-:Y:S02]  /*cfe0*/  LOP3.LUT R3, R172, 0xffff, RZ, 0xc0, !PT ;  /* 0x0000ffffac037812 */ /* 0x001fe400078ec0ff */
[----:B------:R-:W-:-:S04]  /*cff0*/  LOP3.LUT R2, R173, 0xffff, RZ, 0xc0, !PT ;  /* 0x0000ffffad027812 */ /* 0x000fc800078ec0ff */
[----:B------:R-:W-:Y:S02]  /*d000*/  PRMT R226, R3, 0x3340, R2 ;  /* 0x0000334003e27816 */ /* 0x000fe40000000002 */
[----:B------:R-:W-:Y:S02]  /*d010*/  LOP3.LUT R3, R104, 0xffff, RZ, 0xc0, !PT ;  /* 0x0000ffff68037812 */ /* 0x000fe400078ec0ff */
[----:B------:R-:W-:Y:S01]  /*d020*/  LOP3.LUT R2, R16, 0xffff, RZ, 0xc0, !PT ;  /* 0x0000ffff10027812 */ /* 0x000fe200078ec0ff */
[----:B------:R0:W-:Y:S03]  /*d030*/  STS.128 [R17+UR7], R4 ;  /* 0x0000000411007988 */ /* 0x0001e60008000c07 */
[----:B------:R-:W-:Y:S02]  /*d040*/  PRMT R220, R3, 0x3340, R2 ;  /* 0x0000334003dc7816 */ /* 0x000fe40000000002 */
[----:B------:R-:W-:-:S02]  /*d050*/  LOP3.LUT R3, R247, 0xffff, RZ, 0xc0, !PT ;  /* 0x0000fffff7037812 */ /* 0x000fc400078ec0ff */
[----:B------:R-:W-:Y:S02]  /*d060*/  LOP3.LUT R2, R244, 0xffff, RZ, 0xc0, !PT ;  /* 0x0000fffff4027812 */ /* 0x000fe400078ec0ff */
[----:B0-----:R-:W-:Y:S02]  /*d070*/  LOP3.LUT R5, R165, 0xffff, RZ, 0xc0, !PT ;  /* 0x0000ffffa5057812 */ /* 0x001fe400078ec0ff */
[----:B------:R-:W-:Y:S01]  /*d080*/  LOP3.LUT R4, R171, 0xffff, RZ, 0xc0, !PT ;  /* 0x0000ffffab047812 */ /* 0x000fe200078ec0ff */
[----:B------:R-:W4:Y:S03]  /*d090*/  LDL.LU R165, [R1+0xa90] ;  /* 0x000a900001a57983 */ /* 0x000f260000300800 */
[----:B------:R-:W-:Y:S01]  /*d0a0*/  PRMT R232, R5, 0x3340, R4 ;  /* 0x0000334005e87816 */ /* 0x000fe20000000004 */
[----:B------:R-:W2:Y:S01]  /*d0b0*/  LDL.LU R171, [R1+0xa8c] ;  /* 0x000a8c0001ab7983 */ /* 0x000ea20000300800 */
[----:B------:R-:W-:-:S02]  /*d0c0*/  LOP3.LUT R5, R174, 0xffff, RZ, 0xc0, !PT ;  /* 0x0000ffffae057812 */ /* 0x000fc400078ec0ff */
[----:B------:R-:W-:Y:S01]  /*d0d0*/  LOP3.LUT R4, R175, 0xffff, RZ, 0xc0, !PT ;  /* 0x0000ffffaf047812 */ /* 0x000fe200078ec0ff */
[----:B------:R-:W3:Y:S03]  /*d0e0*/  LDL.LU R172, [R1+0xa88] ;  /* 0x000a880001ac7983 */ /* 0x000ee60000300800 */
[----:B------:R-:W-:Y:S01]  /*d0f0*/  PRMT R223, R5, 0x3340, R4 ;  /* 0x0000334005df7816 */ /* 0x000fe20000000004 */
[----:B------:R-:W4:Y:S01]  /*d100*/  LDL.LU R173, [R1+0xa84] ;  /* 0x000a840001ad7983 */ /* 0x000f220000300800 */
[----:B------:R-:W-:Y:S02]  /*d110*/  LOP3.LUT R5, R252, 0xffff, RZ, 0xc0, !PT ;  /* 0x0000fffffc057812 */ /* 0x000fe400078ec0ff */
[----:B------:R-:W-:Y:S01]  /*d120*/  LOP3.LUT R4, R250, 0xffff, RZ, 0xc0, !PT ;  /* 0x0000fffffa047812 */ /* 0x000fe200078ec0ff */
[----:B------:R-:W2:Y:S01]  /*d130*/  LDL.LU R174, [R1+0xa80] ;  /* 0x000a800001ae7983 */ /* 0x000ea20000300800 */
[----:B------:R-:W-:-:S02]  /*d140*/  PRMT R6, R3, 0x3340, R2 ;  /* 0x0000334003067816 */ /* 0x000fc40000000002 */
[----:B------:R-:W-:Y:S01]  /*d150*/  PRMT R21, R5, 0x3340, R4 ;  /* 0x0000334005157816 */ /* 0x000fe20000000004 */
[----:B------:R-:W3:Y:S01]  /*d160*/  LDL.LU R175, [R1+0xa7c] ;  /* 0x000a7c0001af7983 */ /* 0x000ee20000300800 */
[----:B------:R-:W-:Y:S02]  /*d170*/  LOP3.LUT R5, R241, 0xffff, RZ, 0xc0, !PT ;  /* 0x0000fffff1057812 */ /* 0x000fe400078ec0ff */
[----:B------:R-:W-:Y:S01]  /*d180*/  LOP3.LUT R4, R238, 0xffff, RZ, 0xc0, !PT ;  /* 0x0000ffffee047812 */ /* 0x000fe200078ec0ff */
[----:B------:R-:W4:Y:S01]  /*d190*/  LDL.LU R104, [R1+0xa78] ;  /* 0x000a780001687983 */ /* 0x000f220000300800 */
[----:B------:R-:W-:Y:S02]  /*d1a0*/  LOP3.LUT R3, R235, 0xffff, RZ, 0xc0, !PT ;  /* 0x0000ffffeb037812 */ /* 0x000fe400078ec0ff */
[----:B------:R-:W-:Y:S02]  /*d1b0*/  LOP3.LUT R2, R231, 0xffff, RZ, 0xc0, !PT ;  /* 0x0000ffffe7027812 */ /* 0x000fe400078ec0ff */
[----:B------:R-:W-:-:S02]  /*d1c0*/  PRMT R7, R5, 0x3340, R4 ;  /* 0x0000334005077816 */ /* 0x000fc40000000004 */
[----:B------:R-:W-:Y:S02]  /*d1d0*/  PRMT R2, R3, 0x3340, R2 ;  /* 0x0000334003027816 */ /* 0x000fe40000000002 */
[----:B------:R-:W-:Y:S02]  /*d1e0*/  PRMT R4, R232, 0x5410, R226 ;  /* 0x00005410e8047816 */ /* 0x000fe400000000e2 */
[----:B------:R-:W-:Y:S02]  /*d1f0*/  PRMT R5, R223, 0x5410, R220 ;  /* 0x00005410df057816 */ /* 0x000fe400000000dc */
[----:B------:R-:W-:Y:S02]  /*d200*/  PRMT R6, R21, 0x5410, R6 ;  /* 0x0000541015067816 */ /* 0x000fe40000000006 */
[----:B------:R-:W-:-:S05]  /*d210*/  PRMT R7, R7, 0x5410, R2 ;  /* 0x0000541007077816 */ /* 0x000fca0000000002 */
[----:B------:R0:W-:Y:S04]  /*d220*/  STS.128 [R17+UR7+0x2000], R4 ;  /* 0x0020000411007988 */ /* 0x0001e80008000c07 */
[----:B0-----:R-:W2:Y:S01]  /*d230*/  LDL R17, [R1+0x704] ;  /* 0x0007040001117983 */ /* 0x001ea20000100800 */
[----:B------:R-:W0:Y:S01]  /*d240*/  S2R R16, SR_TID.X ;  /* 0x0000000000107919 */ /* 0x000e220000002100 */
[----:B------:R-:W-:Y:S02]  /*d250*/  LOP3.LUT R4, R234, 0xffff, RZ, 0xc0, !PT ;  /* 0x0000ffffea047812 */ /* 0x000fe400078ec0ff */
[----:B------:R-:W-:Y:S02]  /*d260*/  LOP3.LUT R3, R230, 0xffff, RZ, 0xc0, !PT ;  /* 0x0000ffffe6037812 */ /* 0x000fe400078ec0ff */
[----:B------:R-:W-:-:S02]  /*d270*/  LOP3.LUT R2, R228, 0xffff, RZ, 0xc0, !PT ;  /* 0x0000ffffe4027812 */ /* 0x000fc400078ec0ff */
[----:B------:R-:W-:Y:S02]  /*d280*/  PRMT R220, R4, 0x3340, R3 ;  /* 0x0000334004dc7816 */ /* 0x000fe40000000003 */
[----:B------:R-:W-:Y:S02]  /*d290*/  LOP3.LUT R4, R222, 0xffff, RZ, 0xc0, !PT ;  /* 0x0000ffffde047812 */ /* 0x000fe400078ec0ff */
[----:B------:R-:W-:Y:S02]  /*d2a0*/  LOP3.LUT R3, R219, 0xffff, RZ, 0xc0, !PT ;  /* 0x0000ffffdb037812 */ /* 0x000fe400078ec0ff */
[----:B0-----:R-:W-:-:S04]  /*d2b0*/  LOP3.LUT R16, R16, 0x3f, RZ, 0xc0, !PT ;  /* 0x0000003f10107812 */ /* 0x001fc800078ec0ff */
[----:B------:R-:W-:Y:S02]  /*d2c0*/  ISETP.GE.AND P0, PT, R16, R0, PT ;  /* 0x000000001000720c */ /* 0x000fe40003f06270 */
[----:B------:R-:W-:Y:S01]  /*d2d0*/  LOP3.LUT R0, R225, 0xffff, RZ, 0xc0, !PT ;  /* 0x0000ffffe1007812 */ /* 0x000fe200078ec0ff */
[----:B------:R-:W3:Y:S03]  /*d2e0*/  LDL.LU R16, [R1+0x104] ;  /* 0x0001040001107983 */ /* 0x000ee60000300800 */
[----:B------:R-:W-:Y:S02]  /*d2f0*/  PRMT R21, R2, 0x3340, R0 ;  /* 0x0000334002157816 */ /* 0x000fe40000000000 */
[----:B------:R-:W-:Y:S02]  /*d300*/  LOP3.LUT R2, R20, 0xffff, RZ, 0xc0, !PT ;  /* 0x0000ffff14027812 */ /* 0x000fe400078ec0ff */
[----:B------:R-:W-:-:S02]  /*d310*/  LOP3.LUT R0, R19, 0xffff, RZ, 0xc0, !PT ;  /* 0x0000ffff13007812 */ /* 0x000fc400078ec0ff */
[----:B------:R-:W-:Y:S02]  /*d320*/  PRMT R19, R4, 0x3340, R3 ;  /* 0x0000334004137816 */ /* 0x000fe40000000003 */
[----:B------:R-:W-:Y:S02]  /*d330*/  PRMT R5, R2, 0x3340, R0 ;  /* 0x0000334002057816 */ /* 0x000fe40000000000 */
[----:B------:R-:W-:Y:S02]  /*d340*/  LOP3.LUT R4, R15, 0xffff, RZ, 0xc0, !PT ;  /* 0x0000ffff0f047812 */ /* 0x000fe400078ec0ff */
[----:B------:R-:W-:Y:S01]  /*d350*/  LOP3.LUT R3, R14, 0xffff, RZ, 0xc0, !PT ;  /* 0x0000ffff0e037812 */ /* 0x000fe200078ec0ff */
[----:B------:R-:W3:Y:S01]  /*d360*/  LDL R15, [R1+0x280] ;  /* 0x00028000010f7983 */ /* 0x000ee20000100800 */
[----:B------:R-:W-:Y:S02]  /*d370*/  LOP3.LUT R2, R13, 0xffff, RZ, 0xc0, !PT ;  /* 0x0000ffff0d027812 */ /* 0x000fe400078ec0ff */
[----:B------:R-:W-:Y:S01]  /*d380*/  LOP3.LUT R0, R12, 0xffff, RZ, 0xc0, !PT ;  /* 0x0000ffff0c007812 */ /* 0x000fe200078ec0ff */
[----:B------:R-:W3:Y:S01]  /*d390*/  LDL R13, [R1+0x2a4] ;  /* 0x0002a400010d7983 */ /* 0x000ee20000100800 */
[----:B------:R-:W-:-:S02]  /*d3a0*/  PRMT R7, R4, 0x3340, R3 ;  /* 0x0000334004077816 */ /* 0x000fc40000000003 */
[----:B------:R-:W-:Y:S01]  /*d3b0*/  PRMT R6, R2, 0x3340, R0 ;  /* 0x0000334002067816 */ /* 0x000fe20000000000 */
[----:B------:R-:W3:Y:S01]  /*d3c0*/  LDL R12, [R1+0x2a0] ;  /* 0x0002a000010c7983 */ /* 0x000ee20000100800 */
        /* <DEDUP_REMOVED lines=9> */
[----:B------:R-:W-:Y:S02]  /*d460*/  PRMT R6, R7, 0x5410, R6 ;  /* 0x0000541007067816 */ /* 0x000fe40000000006 */
[----:B------:R-:W-:Y:S01]  /*d470*/  PRMT R4, R220, 0x5410, R21 ;  /* 0x00005410dc047816 */ /* 0x000fe20000000015 */
[----:B------:R-:W3:Y:S01]  /*d480*/  LDL R2, [R1+0x108] ;  /* 0x0001080001027983 */ /* 0x000ee20000100800 */
[----:B------:R-:W-:Y:S02]  /*d490*/  PRMT R5, R19, 0x5410, R5 ;  /* 0x0000541013057816 */ /* 0x000fe40000000005 */
[----:B------:R-:W-:Y:S01]  /*d4a0*/  PRMT R7, R3, 0x5410, R0 ;  /* 0x0000541003077816 */ /* 0x000fe20000000000 */
[----:B------:R-:W3:Y:S04]  /*d4b0*/  LDL R10, [R1+0x2c0] ;  /* 0x0002c000010a7983 */ /* 0x000ee80000100800 */
[----:B------:R-:W3:Y:S04]  /*d4c0*/  LDL R0, [R1+0x304] ;  /* 0x0003040001007983 */ /* 0x000ee80000100800 */
[----:B------:R-:W3:Y:S04]  /*d4d0*/  LDL R14, [R1+0x27c] ;  /* 0x00027c00010e7983 */ /* 0x000ee80000100800 */
[----:B--2---:R0:W-:Y:S04]  /*d4e0*/  STS.128 [R17+UR7], R4 ;  /* 0x0000000411007988 */ /* 0x0041e80008000c07 */
[----:B0-----:R-:W2:Y:S01]  /*d4f0*/  LDL R7, [R1+0x300] ;  /* 0x0003000001077983 */ /* 0x001ea20000100800 */
[----:B----4-:R-:W-:-:S02]  /*d500*/  PRMT R104, RZ, 0x7610, R104 ;  /* 0x00007610ff687816 */ /* 0x010fc40000000068 */
[----:B---3--:R-:W-:Y:S02]  /*d510*/  PRMT R175, RZ, 0x7610, R175 ;  /* 0x00007610ffaf7816 */ /* 0x008fe400000000af */
[----:B------:R-:W-:Y:S02]  /*d520*/  PRMT R174, RZ, 0x7610, R174 ;  /* 0x00007610ffae7816 */ /* 0x000fe400000000ae */
[----:B------:R-:W-:Y:S01]  /*d530*/  PRMT R173, RZ, 0x7610, R173 ;  /* 0x00007610ffad7816 */ /* 0x000fe200000000ad */
[----:B------:R-:W-:Y:S01]  /*d540*/  @!P0 IMAD.MOV.U32 R3, RZ, RZ, R16 ;  /* 0x000000ffff038224 */ /* 0x000fe200078e0010 */
[----:B------:R-:W-:Y:S02]  /*d550*/  PRMT R172, RZ, 0x7610, R172 ;  /* 0x00007610ffac7816 */ /* 0x000fe400000000ac */
[----:B------:R-:W-:Y:S01]  /*d560*/  PRMT R171, RZ, 0x7610, R171 ;  /* 0x00007610ffab7816 */ /* 0x000fe200000000ab */
[----:B------:R0:W-:Y:S01]  /*d570*/  STL [R1+0x72c], R16 ;  /* 0x00072c1001007387 */ /* 0x0001e20000100800 */
[----:B------:R-:W-:-:S03]  /*d580*/  LOP3.LUT R4, R166, 0xffff, RZ, 0xc0, !PT ;  /* 0x0000ffffa6047812 */ /* 0x000fc600078ec0ff */
[----:B------:R-:W3:Y:S04]  /*d590*/  LDL.LU R166, [R1+0xa74] ;  /* 0x000a740001a67983 */ /* 0x000ee80000300800 */
[----:B------:R1:W4:Y:S02]  /*d5a0*/  @!P0 LDG.E.U8 R104, desc[UR44][R2.64] ;  /* 0x0000002c02688981 */ /* 0x000324000c1e1100 */
[----:B-1----:R-:W-:Y:S01]  /*d5b0*/  @!P0 IMAD.MOV.U32 R2, RZ, RZ, R0 ;  /* 0x000000ffff028224 */ /* 0x002fe200078e0000 */
[----:B------:R-:W-:Y:S01]  /*d5c0*/  LOP3.LUT R0, R169, 0xffff, RZ, 0xc0, !PT ;  /* 0x0000ffffa9007812 */ /* 0x000fe200078ec0ff */
[----:B--2---:R-:W-:-:S05]  /*d5d0*/  @!P0 IMAD.MOV.U32 R3, RZ, RZ, R7 ;  /* 0x000000ffff038224 */ /* 0x004fca00078e0007 */
[----:B------:R1:W2:Y:S02]  /*d5e0*/  @!P0 LDG.E.U8 R175, desc[UR44][R2.64] ;  /* 0x0000002c02af8981 */ /* 0x0002a4000c1e1100 */
[----:B-1----:R-:W-:Y:S02]  /*d5f0*/  @!P0 IMAD.MOV.U32 R2, RZ, RZ, R9 ;  /* 0x000000ffff028224 */ /* 0x002fe400078e0009 */
[----:B------:R-:W-:-:S05]  /*d600*/  @!P0 IMAD.MOV.U32 R3, RZ, RZ, R8 ;  /* 0x000000ffff038224 */ /* 0x000fca00078e0008 */
[----:B------:R1:W4:Y:S02]  /*d610*/  @!P0 LDG.E.U8 R174, desc[UR44][R2.64] ;  /* 0x0000002c02ae8981 */ /* 0x000324000c1e1100 */
        /* <DEDUP_REMOVED lines=9> */
[----:B-1----:R-:W-:Y:S02]  /*d6b0*/  LOP3.LUT R3, R167, 0xffff, RZ, 0xc0, !PT ;  /* 0x0000ffffa7037812 */ /* 0x002fe400078ec0ff */
[----:B------:R-:W3:Y:S01]  /*d6c0*/  LDL.LU R167, [R1+0xa70] ;  /* 0x000a700001a77983 */ /* 0x000ee20000300800 */
[----:B------:R-:W-:-:S03]  /*d6d0*/  LOP3.LUT R2, R168, 0xffff, RZ, 0xc0, !PT ;  /* 0x0000ffffa8027812 */ /* 0x000fc600078ec0ff */
[----:B------:R-:W2:Y:S04]  /*d6e0*/  LDL.LU R168, [R1+0xa6c] ;  /* 0x000a6c0001a87983 */ /* 0x000ea80000300800 */
[----:B------:R-:W4:Y:S04]  /*d6f0*/  LDL.LU R169, [R1+0xa68] ;  /* 0x000a680001a97983 */ /* 0x000f280000300800 */
[----:B------:R-:W3:Y:S01]  /*d700*/  LDL R13, [R1+0x260] ;  /* 0x00026000010d7983 */ /* 0x000ee20000100800 */
[----:B------:R-:W-:Y:S02]  /*d710*/  PRMT R10, R4, 0x3340, R3 ;  /* 0x00003340040a7816 */ /* 0x000fe40000000003 */
[----:B------:R-:W-:-:S02]  /*d720*/  PRMT R9, R2, 0x3340, R0 ;  /* 0x0000334002097816 */ /* 0x000fc40000000000 */
[----:B------:R-:W-:Y:S02]  /*d730*/  LOP3.LUT R4, R170, 0xffff, RZ, 0xc0, !PT ;  /* 0x0000ffffaa047812 */ /* 0x000fe400078ec0ff */
[----:B------:R-:W-:Y:S01]  /*d740*/  LOP3.LUT R2, R251, 0xffff, RZ, 0xc0, !PT ;  /* 0x0000fffffb027812 */ /* 0x000fe200078ec0ff */
[----:B------:R-:W2:Y:S01]  /*d750*/  LDL.LU R170, [R1+0xa64] ;  /* 0x000a640001aa7983 */ /* 0x000ea20000300800 */
[----:B------:R-:W-:Y:S02]  /*d760*/  LOP3.LUT R0, R249, 0xffff, RZ, 0xc0, !PT ;  /* 0x0000fffff9007812 */ /* 0x000fe400078ec0ff */
[----:B------:R-:W-:Y:S01]  /*d770*/  LOP3.LUT R3, R18, 0xffff, RZ, 0xc0, !PT ;  /* 0x0000ffff12037812 */ /* 0x000fe200078ec0ff */
[----:B0-----:R-:W4:Y:S01]  /*d780*/  LDL R16, [R1+0x25c] ;  /* 0x00025c0001107983 */ /* 0x001f220000100800 */
[----:B------:R-:W-:Y:S02]  /*d790*/  PRMT R5, R2, 0x3340, R0 ;  /* 0x0000334002057816 */ /* 0x000fe40000000000 */
[----:B------:R-:W-:Y:S01]  /*d7a0*/  PRMT R8, R4, 0x3340, R3 ;  /* 0x0000334004087816 */ /* 0x000fe20000000003 */
[----:B------:R-:W4:Y:S01]  /*d7b0*/  LDL R15, [R1+0x23c] ;  /* 0x00023c00010f7983 */ /* 0x000f220000100800 */
[----:B------:R-:W-:-:S02]  /*d7c0*/  LOP3.LUT R2, R233, 0xffff, RZ, 0xc0, !PT ;  /* 0x0000ffffe9027812 */ /* 0x000fc400078ec0ff */
[----:B------:R-:W-:Y:S01]  /*d7d0*/  LOP3.LUT R0, R229, 0xffff, RZ, 0xc0, !PT ;  /* 0x0000ffffe5007812 */ /* 0x000fe200078ec0ff */
[----:B------:R-:W4:Y:S01]  /*d7e0*/  LDL R14, [R1+0x240] ;  /* 0x00024000010e7983 */ /* 0x000f220000100800 */
[----:B------:R-:W-:Y:S02]  /*d7f0*/  LOP3.LUT R4, R240, 0xffff, RZ, 0xc0, !PT ;  /* 0x0000fffff0047812 */ /* 0x000fe400078ec0ff */
[----:B------:R-:W-:Y:S01]  /*d800*/  LOP3.LUT R3, R237, 0xffff, RZ, 0xc0, !PT ;  /* 0x0000ffffed037812 */ /* 0x000fe200078ec0ff */
[----:B------:R-:W4:Y:S01]  /*d810*/  LDL R12, [R1+0x21c] ;  /* 0x00021c00010c7983 */ /* 0x000f220000100800 */
[----:B------:R-:W-:Y:S02]  /*d820*/  PRMT R6, R2, 0x3340, R0 ;  /* 0x0000334002067816 */ /* 0x000fe40000000000 */
[----:B------:R-:W-:Y:S01]  /*d830*/  PRMT R7, R4, 0x3340, R3 ;  /* 0x0000334004077816 */ /* 0x000fe20000000003 */
[----:B------:R-:W4:Y:S01]  /*d840*/  LDL R11, [R1+0x220] ;  /* 0x00022000010b7983 */ /* 0x000f220000100800 */
[----:B------:R-:W-:-:S02]  /*d850*/  LOP3.LUT R2, R221, 0xffff, RZ, 0xc0, !PT ;  /* 0x0000ffffdd027812 */ /* 0x000fc400078ec0ff */
[----:B------:R-:W-:Y:S02]  /*d860*/  LOP3.LUT R0, R218, 0xffff, RZ, 0xc0, !PT ;  /* 0x0000ffffda007812 */ /* 0x000fe400078ec0ff */
[----:B------:R-:W-:Y:S02]  /*d870*/  LOP3.LUT R4, R227, 0xffff, RZ, 0xc0, !PT ;  /* 0x0000ffffe3047812 */ /* 0x000fe400078ec0ff */
[----:B------:R-:W-:Y:S02]  /*d880*/  LOP3.LUT R3, R224, 0xffff, RZ, 0xc0, !PT ;  /* 0x0000ffffe0037812 */ /* 0x000fe400078ec0ff */
[----:B------:R-:W-:Y:S02]  /*d890*/  PRMT R0, R2, 0x3340, R0 ;  /* 0x0000334002007816 */ /* 0x000fe40000000000 */
[----:B------:R-:W-:Y:S02]  /*d8a0*/  PRMT R3, R4, 0x3340, R3 ;  /* 0x0000334004037816 */ /* 0x000fe40000000003 */
[----:B------:R-:W-:-:S02]  /*d8b0*/  PRMT R6, R7, 0x5410, R6 ;  /* 0x0000541007067816 */ /* 0x000fc40000000006 */
[----:B------:R-:W-:Y:S02]  /*d8c0*/  PRMT R7, R3, 0x5410, R0 ;  /* 0x0000541003077816 */ /* 0x000fe40000000000 */
[----:B------:R-:W4:Y:S01]  /*d8d0*/  LDL R0, [R1+0x200] ;  /* 0x0002000001007983 */ /* 0x000f220000100800 */
[----:B------:R-:W-:Y:S02]  /*d8e0*/  PRMT R4, R10, 0x5410, R9 ;  /* 0x000054100a047816 */ /* 0x000fe40000000009 */
[----:B------:R-:W-:Y:S01]  /*d8f0*/  PRMT R5, R8, 0x5410, R5 ;  /* 0x0000541008057816 */ /* 0x000fe20000000005 */
[----:B------:R-:W4:Y:S04]  /*d900*/  LDL R10, [R1+0x1dc] ;  /* 0x0001dc00010a7983 */ /* 0x000f280000100800 */
[----:B------:R-:W4:Y:S04]  /*d910*/  LDL R9, [R1+0x1e0] ;  /* 0x0001e00001097983 */ /* 0x000f280000100800 */
[----:B------:R0:W-:Y:S01]  /*d920*/  STS.128 [R17+UR7+0x2000], R4 ;  /* 0x0020000411007988 */ /* 0x0001e20008000c07 */
[----:B---3--:R-:W-:-:S03]  /*d930*/  @!P0 IMAD.MOV.U32 R2, RZ, RZ, R13 ;  /* 0x000000ffff028224 */ /* 0x008fc600078e000d */
[----:B------:R-:W3:Y:S04]  /*d940*/  LDL R13, [R1+0x1fc] ;  /* 0x0001fc00010d7983 */ /* 0x000ee80000100800 */
[----:B------:R-:W3:Y:S01]  /*d950*/  LDL.LU R18, [R1+0x114] ;  /* 0x0001140001127983 */ /* 0x000ee20000300800 */
[----:B--2---:R-:W-:-:S03]  /*d960*/  PRMT R170, RZ, 0x7610, R170 ;  /* 0x00007610ffaa7816 */ /* 0x004fc600000000aa */
[----:B0-----:R-:W2:Y:S01]  /*d970*/  LDL.LU R17, [R1+0x10c] ;  /* 0x00010c0001117983 */ /* 0x001ea20000300800 */
[----:B----4-:R-:W-:-:S03]  /*d980*/  @!P0 IMAD.MOV.U32 R3, RZ, RZ, R16 ;  /* 0x000000ffff038224 */ /* 0x010fc600078e0010 */
[----:B------:R-:W4:Y:S01]  /*d990*/  LDL R5, [R1+0x1c0] ;  /* 0x0001c00001057983 */ /* 0x000f220000100800 */
[----:B------:R-:W-:-:S03]  /*d9a0*/  PRMT R169, RZ, 0x7610, R169 ;  /* 0x00007610ffa97816 */ /* 0x000fc600000000a9 */
[----:B------:R0:W2:Y:S04]  /*d9b0*/  @!P0 LDG.E.U8 R170, desc[UR44][R2.64] ;  /* 0x0000002c02aa8981 */ /* 0x0000a8000c1e1100 */
[----:B------:R-:W2:Y:S01]  /*d9c0*/  LDL R8, [R1+0x1bc] ;  /* 0x0001bc0001087983 */ /* 0x000ea20000100800 */
[----:B------:R-:W-:-:S03]  /*d9d0*/  PRMT R168, RZ, 0x7610, R168 ;  /* 0x00007610ffa87816 */ /* 0x000fc600000000a8 */
[----:B------:R-:W2:Y:S01]  /*d9e0*/  LDL R4, [R1+0x17c] ;  /* 0x00017c0001047983 */ /* 0x000ea20000100800 */
[----:B0-----:R-:W-:Y:S02]  /*d9f0*/  @!P0 IMAD.MOV.U32 R2, RZ, RZ, R14 ;  /* 0x000000ffff028224 */ /* 0x001fe400078e000e */
[----:B------:R-:W-:Y:S01]  /*da00*/  @!P0 IMAD.MOV.U32 R3, RZ, RZ, R15 ;  /* 0x000000ffff038224 */ /* 0x000fe200078e000f */
[----:B------:R-:W-:Y:S01]  /*da10*/  PRMT R167, RZ, 0x7610, R167 ;  /* 0x00007610ffa77816 */ /* 0x000fe200000000a7 */
[----:B------:R-:W2:Y:S04]  /*da20*/  LDL R7, [R1+0x15c] ;  /* 0x00015c0001077983 */ /* 0x000ea80000100800 */
[----:B------:R0:W2:Y:S04]  /*da30*/  @!P0 LDG.E.U8 R169, desc[UR44][R2.64] ;  /* 0x0000002c02a98981 */ /* 0x0000a8000c1e1100 */
[----:B------:R-:W2:Y:S01]  /*da40*/  LDL R6, [R1+0x160] ;  /* 0x0001600001067983 */ /* 0x000ea20000100800 */
[----:B0-----:R-:W-:-:S02]  /*da50*/  @!P0 IMAD.MOV.U32 R2, RZ, RZ, R11 ;  /* 0x000000ffff028224 */ /* 0x001fc400078e000b */
[----:B------:R-:W-:Y:S01]  /*da60*/  @!P0 IMAD.MOV.U32 R3, RZ, RZ, R12 ;  /* 0x000000ffff038224 */ /* 0x000fe200078e000c */
[----:B------:R-:W2:Y:S04]  /*da70*/  LDL R11, [R1+0x1a0] ;  /* 0x0001a000010b7983 */ /* 0x000ea80000100800 */
[----:B------:R-:W2:Y:S04]  /*da80*/  LDL R12, [R1+0x19c] ;  /* 0x00019c00010c7983 */ /* 0x000ea80000100800 */
[----:B------:R0:W2:Y:S02]  /*da90*/  @!P0 LDG.E.U8 R168, desc[UR44][R2.64] ;  /* 0x0000002c02a88981 */ /* 0x0000a4000c1e1100 */
[----:B0-----:R-:W-:-:S02]  /*daa0*/  @!P0 IMAD.MOV.U32 R2, RZ, RZ, R0 ;  /* 0x000000ffff028224 */ /* 0x001fc400078e0000 */
[----:B------:R-:W2:Y:S01]  /*dab0*/  LDL R0, [R1+0x180] ;  /* 0x0001800001007983 */ /* 0x000ea20000100800 */
[----:B------:R-:W-:Y:S02]  /*dac0*/  PRMT R166, RZ, 0x7610, R166 ;  /* 0x00007610ffa67816 */ /* 0x000fe400000000a6 */
[----:B------:R-:W-:Y:S02]  /*dad0*/  PRMT R165, RZ, 0x7610, R165 ;  /* 0x00007610ffa57816 */ /* 0x000fe400000000a5 */
[----:B------:R-:W-:Y:S01]  /*dae0*/  PRMT R164, RZ, 0x7610, R164 ;  /* 0x00007610ffa47816 */ /* 0x000fe200000000a4 */
[----:B---3--:R-:W-:-:S05]  /*daf0*/  @!P0 IMAD.MOV.U32 R3, RZ, RZ, R13 ;  /* 0x000000ffff038224 */ /* 0x008fca00078e000d */
[----:B------:R0:W3:Y:S02]  /*db00*/  @!P0 LDG.E.U8 R167, desc[UR44][R2.64] ;  /* 0x0000002c02a78981 */ /* 0x0000e4000c1e1100 */
[----:B0-----:R-:W-:Y:S02]  /*db10*/  @!P0 IMAD.MOV.U32 R2, RZ, RZ, R9 ;  /* 0x000000ffff028224 */ /* 0x001fe400078e0009 */
[----:B------:R-:W-:Y:S01]  /*db20*/  @!P0 IMAD.MOV.U32 R3, RZ, RZ, R10 ;  /* 0x000000ffff038224 */ /* 0x000fe200078e000a */
[----:B------:R-:W3:Y:S04]  /*db30*/  LDL R9, [R1+0x140] ;  /* 0x0001400001097983 */ /* 0x000ee80000100800 */
[----:B------:R-:W3:Y:S04]  /*db40*/  LDL R10, [R1+0x13c] ;  /* 0x00013c00010a7983 */ /* 0x000ee80000100800 */
[----:B------:R4:W3:Y:S02]  /*db50*/  @!P0 LDG.E.U8 R166, desc[UR44][R2.64] ;  /* 0x0000002c02a68981 */ /* 0x0008e4000c1e1100 */
[----:B----4-:R-:W-:-:S02]  /*db60*/  @!P0 IMAD.MOV.U32 R2, RZ, RZ, R5 ;  /* 0x000000ffff028224 */ /* 0x010fc400078e0005 */
[----:B------:R-:W4:Y:S01]  /*db70*/  LDL R5, [R1+0x120] ;  /* 0x0001200001057983 */ /* 0x000f220000100800 */
[----:B--2---:R-:W-:-:S03]  /*db80*/  @!P0 IMAD.MOV.U32 R3, RZ, RZ, R8 ;  /* 0x000000ffff038224 */ /* 0x004fc600078e0008 */
[----:B------:R-:W2:Y:S04]  /*db90*/  LDL R8, [R1+0x11c] ;  /* 0x00011c0001087983 */ /* 0x000ea80000100800 */
[----:B------:R0:W2:Y:S02]  /*dba0*/  @!P0 LDG.E.U8 R165, desc[UR44][R2.64] ;  /* 0x0000002c02a58981 */ /* 0x0000a4000c1e1100 */
[----:B0-----:R-:W-:Y:S02]  /*dbb0*/  @!P0 IMAD.MOV.U32 R2, RZ, RZ, R11 ;  /* 0x000000ffff028224 */ /* 0x001fe400078e000b */
[----:B------:R-:W-:-:S05]  /*dbc0*/  @!P0 IMAD.MOV.U32 R3, RZ, RZ, R12 ;  /* 0x000000ffff038224 */ /* 0x000fca00078e000c */
[----:B------:R0:W2:Y:S02]  /*dbd0*/  @!P0 LDG.E.U8 R164, desc[UR44][R2.64] ;  /* 0x0000002c02a48981 */ /* 0x0000a4000c1e1100 */
[----:B0-----:R-:W-:Y:S02]  /*dbe0*/  @!P0 IMAD.MOV.U32 R2, RZ, RZ, R0 ;  /* 0x000000ffff028224 */ /* 0x001fe400078e0000 */
[----:B------:R-:W2:Y:S01]  /*dbf0*/  LDL R0, [R1+0x2fc] ;  /* 0x0002fc0001007983 */ /* 0x000ea20000100800 */
[----:B------:R-:W-:-:S03]  /*dc00*/  @!P0 IMAD.MOV.U32 R3, RZ, RZ, R4 ;  /* 0x000000ffff038224 */ /* 0x000fc600078e0004 */
[----:B------:R-:W2:Y:S01]  /*dc10*/  LDL R4, [R1+0x2f8] ;  /* 0x0002f80001047983 */ /* 0x000ea20000100800 */
[----:B------:R-:W-:Y:S02]  /*dc20*/  PRMT R163, RZ, 0x7610, R163 ;  /* 0x00007610ffa37816 */ /* 0x000fe400000000a3 */
[----:B------:R-:W-:-:S04]  /*dc30*/  PRMT R162, RZ, 0x7610, R162 ;  /* 0x00007610ffa27816 */ /* 0x000fc800000000a2 */
[----:B------:R0:W2:Y:S01]  /*dc40*/  @!P0 LDG.E.U8 R163, desc[UR44][R2.64] ;  /* 0x0000002c02a38981 */ /* 0x0000a2000c1e1100 */
[----:B------:R-:W-:Y:S01]  /*dc50*/  PRMT R161, RZ, 0x7610, R161 ;  /* 0x00007610ffa17816 */ /* 0x000fe200000000a1 */
[----:B0-----:R-:W-:Y:S02]  /*dc60*/  @!P0 IMAD.MOV.U32 R2, RZ, RZ, R6 ;  /* 0x000000ffff028224 */ /* 0x001fe400078e0006 */
[----:B------:R-:W-:Y:S01]  /*dc70*/  @!P0 IMAD.MOV.U32 R3, RZ, RZ, R7 ;  /* 0x000000ffff038224 */ /* 0x000fe200078e0007 */
[----:B------:R-:W2:Y:S04]  /*dc80*/  LDL R6, [R1+0x2dc] ;  /* 0x0002dc0001067983 */ /* 0x000ea80000100800 */
[----:B------:R-:W2:Y:S04]  /*dc90*/  LDL R7, [R1+0x2d8] ;  /* 0x0002d80001077983 */ /* 0x000ea80000100800 */
[----:B------:R3:W2:Y:S01]  /*dca0*/  @!P0 LDG.E.U8 R162, desc[UR44][R2.64] ;  /* 0x0000002c02a28981 */ /* 0x0006a2000c1e1100 */
[----:B------:R-:W-:Y:S01]  /*dcb0*/  PRMT R160, RZ, 0x7610, R160 ;  /* 0x00007610ffa07816 */ /* 0x000fe200000000a0 */
[----:B---3--:R-:W-:-:S02]  /*dcc0*/  @!P0 IMAD.MOV.U32 R2, RZ, RZ, R9 ;  /* 0x000000ffff028224 */ /* 0x008fc400078e0009 */
[----:B------:R-:W-:-:S05]  /*dcd0*/  @!P0 IMAD.MOV.U32 R3, RZ, RZ, R10 ;  /* 0x000000ffff038224 */ /* 0x000fca00078e000a */
[----:B------:R4:W3:Y:S02]  /*dce0*/  @!P0 LDG.E.U8 R161, desc[UR44][R2.64] ;  /* 0x0000002c02a18981 */ /* 0x0008e4000c1e1100 */
[----:B----4-:R-:W-:Y:S02]  /*dcf0*/  @!P0 IMAD.MOV.U32 R2, RZ, RZ, R5 ;  /* 0x000000ffff028224 */ /* 0x010fe400078e0005 */
[----:B------:R-:W4:Y:S01]  /*dd00*/  LDL R5, [R1+0x2bc] ;  /* 0x0002bc0001057983 */ /* 0x000f220000100800 */
[----:B--2---:R-:W-:-:S03]  /*dd10*/  @!P0 IMAD.MOV.U32 R3, RZ, RZ, R8 ;  /* 0x000000ffff038224 */ /* 0x004fc600078e0008 */
[----:B------:R-:W2:Y:S04]  /*dd20*/  LDL R8, [R1+0x2b8] ;  /* 0x0002b80001087983 */ /* 0x000ea80000100800 */
[----:B------:R-:W3:Y:S04]  /*dd30*/  LDL.LU R16, [R1+0x12c] ;  /* 0x00012c0001107983 */ /* 0x000ee80000300800 */
[----:B------:R-:W3:Y:S04]  /*dd40*/  LDL R12, [R1+0x294] ;  /* 0x00029400010c7983 */ /* 0x000ee80000100800 */
[----:B------:R-:W3:Y:S04]  /*dd50*/  LDL R11, [R1+0x298] ;  /* 0x00029800010b7983 */ /* 0x000ee80000100800 */
[----:B------:R0:W3:Y:S01]  /*dd60*/  @!P0 LDG.E.U8 R160, desc[UR44][R2.64] ;  /* 0x0000002c02a08981 */ /* 0x0000e2000c1e1100 */
[----:B------:R-:W-:-:S03]  /*dd70*/  PRMT R159, RZ, 0x7610, R159 ;  /* 0x00007610ff9f7816 */ /* 0x000fc6000000009f */
[----:B------:R-:W3:Y:S04]  /*dd80*/  LDL R10, [R1+0x254] ;  /* 0x00025400010a7983 */ /* 0x000ee80000100800 */
[----:B------:R-:W3:Y:S01]  /*dd90*/  LDL R9, [R1+0x258] ;  /* 0x0002580001097983 */ /* 0x000ee20000100800 */
[----:B0-----:R-:W-:-:S03]  /*dda0*/  @!P0 IMAD.MOV.U32 R2, RZ, RZ, R0 ;  /* 0x000000ffff028224 */ /* 0x001fc600078e0000 */
[----:B------:R-:W3:Y:S01]  /*ddb0*/  LDL R0, [R1+0x278] ;  /* 0x0002780001007983 */ /* 0x000ee20000100800 */
[----:B------:R-:W-:-:S03]  /*ddc0*/  @!P0 IMAD.MOV.U32 R3, RZ, RZ, R4 ;  /* 0x000000ffff038224 */ /* 0x000fc600078e0004 */
[----:B------:R-:W3:Y:S04]  /*ddd0*/  LDL R4, [R1+0x274] ;  /* 0x0002740001047983 */ /* 0x000ee80000100800 */
[----:B------:R0:W3:Y:S01]  /*dde0*/  @!P0 LDG.E.U8 R159, desc[UR44][R2.64] ;  /* 0x0000002c029f8981 */ /* 0x0000e2000c1e1100 */
[----:B------:R-:W-:Y:S01]  /*ddf0*/  PRMT R158, RZ, 0x7610, R158 ;  /* 0x00007610ff9e7816 */ /* 0x000fe2000000009e */
[----:B0-----:R-:W-:Y:S02]  /*de00*/  @!P0 IMAD.MOV.U32 R3, RZ, RZ, R7 ;  /* 0x000000ffff038224 */ /* 0x001fe400078e0007 */
[----:B------:R-:W3:Y:S01]  /*de10*/  LDL R7, [R1+0x234] ;  /* 0x0002340001077983 */ /* 0x000ee20000100800 */
[----:B------:R-:W-:-:S03]  /*de20*/  @!P0 IMAD.MOV.U32 R2, RZ, RZ, R6 ;  /* 0x000000ffff028224 */ /* 0x000fc600078e0006 */
[----:B------:R-:W3:Y:S04]  /*de30*/  LDL R6, [R1+0x238] ;  /* 0x0002380001067983 */ /* 0x000ee80000100800 */
[----:B------:R4:W3:Y:S01]  /*de40*/  @!P0 LDG.E.U8 R158, desc[UR44][R2.64] ;  /* 0x0000002c029e8981 */ /* 0x0008e2000c1e1100 */
[----:B------:R-:W-:Y:S02]  /*de50*/  PRMT R157, RZ, 0x7610, R157 ;  /* 0x00007610ff9d7816 */ /* 0x000fe4000000009d */
[----:B------:R-:W-:Y:S01]  /*de60*/  PRMT R156, RZ, 0x7610, R156 ;  /* 0x00007610ff9c7816 */ /* 0x000fe2000000009c */
[----:B----4-:R-:W-:Y:S02]  /*de70*/  @!P0 IMAD.MOV.U32 R2, RZ, RZ, R5 ;  /* 0x000000ffff028224 */ /* 0x010fe400078e0005 */
[----:B------:R-:W4:Y:S01]  /*de80*/  LDL R5, [R1+0x218] ;  /* 0x0002180001057983 */ /* 0x000f220000100800 */
[----:B--2---:R-:W-:-:S03]  /*de90*/  @!P0 IMAD.MOV.U32 R3, RZ, RZ, R8 ;  /* 0x000000ffff038224 */ /* 0x004fc600078e0008 */
[----:B------:R-:W2:Y:S04]  /*dea0*/  LDL R8, [R1+0x214] ;  /* 0x0002140001087983 */ /* 0x000ea80000100800 */
[----:B------:R3:W2:Y:S02]  /*deb0*/  @!P0 LDG.E.U8 R157, desc[UR44][R2.64] ;  /* 0x0000002c029d8981 */ /* 0x0006a4000c1e1100 */
[----:B---3--:R-:W-:Y:S02]  /*dec0*/  @!P0 IMAD.MOV.U32 R2, RZ, RZ, R11 ;  /* 0x000000ffff028224 */ /* 0x008fe400078e000b */
[----:B------:R-:W-:Y:S01]  /*ded0*/  @!P0 IMAD.MOV.U32 R3, RZ, RZ, R12 ;  /* 0x000000ffff038224 */ /* 0x000fe200078e000c */
[----:B------:R-:W-:Y:S01]  /*dee0*/  PRMT R155, RZ, 0x7610, R155 ;  /* 0x00007610ff9b7816 */ /* 0x000fe2000000009b */
[----:B------:R-:W3:Y:S04]  /*def0*/  LDL R12, [R1+0x1b4] ;  /* 0x0001b400010c7983 */ /* 0x000ee80000100800 */
[----:B------:R0:W3:Y:S01]  /*df00*/  @!P0 LDG.E.U8 R156, desc[UR44][R2.64] ;  /* 0x0000002c029c8981 */ /* 0x0000e2000c1e1100 */
[----:B------:R-:W-:-:S02]  /*df10*/  PRMT R154, RZ, 0x7610, R154 ;  /* 0x00007610ff9a7816 */ /* 0x000fc4000000009a */
[----:B------:R-:W-:Y:S01]  /*df20*/  PRMT R153, RZ, 0x7610, R153 ;  /* 0x00007610ff997816 */ /* 0x000fe20000000099 */
[----:B------:R-:W3:Y:S01]  /*df30*/  LDL R11, [R1+0x194] ;  /* 0x00019400010b7983 */ /* 0x000ee20000100800 */
[----:B0-----:R-:W-:-:S03]  /*df40*/  @!P0 IMAD.MOV.U32 R2, RZ, RZ, R0 ;  /* 0x000000ffff028224 */ /* 0x001fc600078e0000 */
[----:B------:R-:W3:Y:S01]  /*df50*/  LDL R0, [R1+0x1f8] ;  /* 0x0001f80001007983 */ /* 0x000ee20000100800 */
[----:B------:R-:W-:-:S03]  /*df60*/  @!P0 IMAD.MOV.U32 R3, RZ, RZ, R4 ;  /* 0x000000ffff038224 */ /* 0x000fc600078e0004 */
[----:B------:R-:W3:Y:S04]  /*df70*/  LDL R4, [R1+0x1f4] ;  /* 0x0001f40001047983 */ /* 0x000ee80000100800 */
[----:B------:R0:W3:Y:S02]  /*df80*/  @!P0 LDG.E.U8 R155, desc[UR44][R2.64] ;  /* 0x0000002c029b8981 */ /* 0x0000e4000c1e1100 */
[----:B0-----:R-:W-:Y:S02]  /*df90*/  @!P0 IMAD.MOV.U32 R2, RZ, RZ, R9 ;  /* 0x000000ffff028224 */ /* 0x001fe400078e0009 */
[----:B------:R-:W-:Y:S01]  /*dfa0*/  @!P0 IMAD.MOV.U32 R3, RZ, RZ, R10 ;  /* 0x000000ffff038224 */ /* 0x000fe200078e000a */
[----:B------:R-:W-:Y:S01]  /*dfb0*/  PRMT R152, RZ, 0x7610, R152 ;  /* 0x00007610ff987816 */ /* 0x000fe20000000098 */
[----:B------:R-:W3:Y:S04]  /*dfc0*/  LDL R10, [R1+0x198] ;  /* 0x00019800010a7983 */ /* 0x000ee80000100800 */
[----:B------:R0:W3:Y:S04]  /*dfd0*/  @!P0 LDG.E.U8 R154, desc[UR44][R2.64] ;  /* 0x0000002c029a8981 */ /* 0x0000e8000c1e1100 */
[----:B------:R-:W3:Y:S01]  /*dfe0*/  LDL R9, [R1+0x174] ;  /* 0x0001740001097983 */ /* 0x000ee20000100800 */
[----:B0-----:R-:W-:-:S03]  /*dff0*/  @!P0 IMAD.MOV.U32 R3, RZ, RZ, R7 ;  /* 0x000000ffff038224 */ /* 0x001fc600078e0007 */
[----:B------:R-:W3:Y:S01]  /*e000*/  LDL R7, [R1+0x1d4] ;  /* 0x0001d40001077983 */ /* 0x000ee20000100800 */
[----:B------:R-:W-:-:S03]  /*e010*/  @!P0 IMAD.MOV.U32 R2, RZ, RZ, R6 ;  /* 0x000000ffff028224 */ /* 0x000fc600078e0006 */
[----:B------:R-:W3:Y:S04]  /*e020*/  LDL R6, [R1+0x1d8] ;  /* 0x0001d80001067983 */ /* 0x000ee80000100800 */
[----:B------:R4:W3:Y:S02]  /*e030*/  @!P0 LDG.E.U8 R153, desc[UR44][R2.64] ;  /* 0x0000002c02998981 */ /* 0x0008e4000c1e1100 */
[----:B----4-:R-:W-:Y:S02]  /*e040*/  @!P0 IMAD.MOV.U32 R2, RZ, RZ, R5 ;  /* 0x000000ffff028224 */ /* 0x010fe400078e0005 */
[----:B------:R-:W4:Y:S01]  /*e050*/  LDL R5, [R1+0x1b8] ;  /* 0x0001b80001057983 */ /* 0x000f220000100800 */
[----:B--2---:R-:W-:-:S03]  /*e060*/  @!P0 IMAD.MOV.U32 R3, RZ, RZ, R8 ;  /* 0x000000ffff038224 */ /* 0x004fc600078e0008 */
[----:B------:R-:W2:Y:S04]  /*e070*/  LDL R8, [R1+0x178] ;  /* 0x0001780001087983 */ /* 0x000ea80000100800 */
[----:B------:R3:W2:Y:S02]  /*e080*/  @!P0 LDG.E.U8 R152, desc[UR44][R2.64] ;  /* 0x0000002c02988981 */ /* 0x0006a4000c1e1100 */
[----:B---3--:R-:W-:Y:S02]  /*e090*/  @!P0 IMAD.MOV.U32 R2, RZ, RZ, R0 ;  /* 0x000000ffff028224 */ /* 0x008fe400078e0000 */
[----:B------:R-:W3:Y:S01]  /*e0a0*/  LDL R0, [R1+0x158] ;  /* 0x0001580001007983 */ /* 0x000ee20000100800 */
[----:B------:R-:W-:-:S03]  /*e0b0*/  @!P0 IMAD.MOV.U32 R3, RZ, RZ, R4 ;  /* 0x000000ffff038224 */ /* 0x000fc600078e0004 */
[----:B------:R-:W3:Y:S01]  /*e0c0*/  LDL R4, [R1+0x154] ;  /* 0x0001540001047983 */ /* 0x000ee20000100800 */
[----:B------:R-:W-:-:S06]  /*e0d0*/  PRMT R252, RZ, 0x7610, R252 ;  /* 0x00007610fffc7816 */ /* 0x000fcc00000000fc */
[----:B------:R0:W3:Y:S01]  /*e0e0*/  @!P0 LDG.E.U8 R252, desc[UR44][R2.64] ;  /* 0x0000002c02fc8981 */ /* 0x0000e2000c1e1100 */
[----:B------:R-:W-:Y:S02]  /*e0f0*/  PRMT R251, RZ, 0x7610, R251 ;  /* 0x00007610fffb7816 */ /* 0x000fe400000000fb */
[----:B------:R-:W-:Y:S02]  /*e100*/  PRMT R250, RZ, 0x7610, R250 ;  /* 0x00007610fffa7816 */ /* 0x000fe400000000fa */
[----:B------:R-:W-:Y:S01]  /*e110*/  PRMT R249, RZ, 0x7610, R249 ;  /* 0x00007610fff97816 */ /* 0x000fe200000000f9 */
[----:B0-----:R-:W-:Y:S02]  /*e120*/  @!P0 IMAD.MOV.U32 R3, RZ, RZ, R7 ;  /* 0x000000ffff038224 */ /* 0x001fe400078e0007 */
[----:B------:R-:W3:Y:S01]  /*e130*/  LDL R7, [R1+0x134] ;  /* 0x0001340001077983 */ /* 0x000ee20000100800 */
[----:B------:R-:W-:-:S03]  /*e140*/  @!P0 IMAD.MOV.U32 R2, RZ, RZ, R6 ;  /* 0x000000ffff028224 */ /* 0x000fc600078e0006 */
[----:B------:R-:W3:Y:S04]  /*e150*/  LDL R6, [R1+0x138] ;  /* 0x0001380001067983 */ /* 0x000ee80000100800 */
[----:B------:R0:W3:Y:S02]  /*e160*/  @!P0 LDG.E.U8 R251, desc[UR44][R2.64] ;  /* 0x0000002c02fb8981 */ /* 0x0000e4000c1e1100 */
[----:B0-----:R-:W-:Y:S01]  /*e170*/  @!P0 IMAD.MOV.U32 R3, RZ, RZ, R12 ;  /* 0x000000ffff038224 */ /* 0x001fe200078e000c */
[----:B------:R-:W-:Y:S01]  /*e180*/  PRMT R248, RZ, 0x7610, R248 ;  /* 0x00007610fff87816 */ /* 0x000fe200000000f8 */
[----:B------:R-:W3:Y:S01]  /*e190*/  LDL R12, [R1+0x2b0] ;  /* 0x0002b000010c7983 */ /* 0x000ee20000100800 */
[----:B----4-:R-:W-:-:S03]  /*e1a0*/  @!P0 IMAD.MOV.U32 R2, RZ, RZ, R5 ;  /* 0x000000ffff028224 */ /* 0x010fc600078e0005 */
[----:B------:R-:W4:Y:S04]  /*e1b0*/  LDL R5, [R1+0x118] ;  /* 0x0001180001057983 */ /* 0x000f280000100800 */
[----:B------:R0:W4:Y:S02]  /*e1c0*/  @!P0 LDG.E.U8 R250, desc[UR44][R2.64] ;  /* 0x0000002c02fa8981 */ /* 0x000124000c1e1100 */
[----:B0-----:R-:W-:Y:S02]  /*e1d0*/  @!P0 IMAD.MOV.U32 R2, RZ, RZ, R10 ;  /* 0x000000ffff028224 */ /* 0x001fe400078e000a */
[----:B------:R-:W-:Y:S01]  /*e1e0*/  @!P0 IMAD.MOV.U32 R3, RZ, RZ, R11 ;  /* 0x000000ffff038224 */ /* 0x000fe200078e000b */
[----:B------:R-:W-:Y:S01]  /*e1f0*/  PRMT R247, RZ, 0x7610, R247 ;  /* 0x00007610fff77816 */ /* 0x000fe200000000f7 */
[----:B------:R-:W4:Y:S04]  /*e200*/  LDL R11, [R1+0x2b4] ;  /* 0x0002b400010b7983 */ /* 0x000f280000100800 */
[----:B------:R2:W4:Y:S04]  /*e210*/  @!P0 LDG.E.U8 R249, desc[UR44][R2.64] ;  /* 0x0000002c02f98981 */ /* 0x000528000c1e1100 */
[----:B------:R-:W4:Y:S01]  /*e220*/  LDL R10, [R1+0x28c] ;  /* 0x00028c00010a7983 */ /* 0x000f220000100800 */
[----:B--2---:R-:W-:-:S02]  /*e230*/  @!P0 IMAD.MOV.U32 R2, RZ, RZ, R8 ;  /* 0x000000ffff028224 */ /* 0x004fc400078e0008 */
[----:B------:R-:W-:Y:S01]  /*e240*/  @!P0 IMAD.MOV.U32 R3, RZ, RZ, R9 ;  /* 0x000000ffff038224 */ /* 0x000fe200078e0009 */
[----:B------:R-:W2:Y:S04]  /*e250*/  LDL R8, [R1+0x2d0] ;  /* 0x0002d00001087983 */ /* 0x000ea80000100800 */
[----:B------:R3:W2:Y:S04]  /*e260*/  @!P0 LDG.E.U8 R248, desc[UR44][R2.64] ;  /* 0x0000002c02f88981 */ /* 0x0006a8000c1e1100 */
[----:B------:R-:W2:Y:S01]  /*e270*/  LDL R9, [R1+0x290] ;  /* 0x0002900001097983 */ /* 0x000ea20000100800 */
[----:B---3--:R-:W-:-:S03]  /*e280*/  @!P0 IMAD.MOV.U32 R2, RZ, RZ, R0 ;  /* 0x000000ffff028224 */ /* 0x008fc600078e0000 */
[----:B------:R-:W3:Y:S01]  /*e290*/  LDL R0, [R1+0x2f4] ;  /* 0x0002f40001007983 */ /* 0x000ee20000100800 */
[----:B------:R-:W-:-:S03]  /*e2a0*/  @!P0 IMAD.MOV.U32 R3, RZ, RZ, R4 ;  /* 0x000000ffff038224 */ /* 0x000fc600078e0004 */
[----:B------:R-:W2:Y:S04]  /*e2b0*/  LDL R4, [R1+0x2f0] ;  /* 0x0002f00001047983 */ /* 0x000ea80000100800 */
[----:B------:R0:W2:Y:S02]  /*e2c0*/  @!P0 LDG.E.U8 R247, desc[UR44][R2.64] ;  /* 0x0000002c02f78981 */ /* 0x0000a4000c1e1100 */
[----:B0-----:R-:W-:Y:S02]  /*e2d0*/  @!P0 IMAD.MOV.U32 R3, RZ, RZ, R7 ;  /* 0x000000ffff038224 */ /* 0x001fe400078e0007 */
[----:B------:R-:W2:Y:S01]  /*e2e0*/  LDL R7, [R1+0x2d4] ;  /* 0x0002d40001077983 */ /* 0x000ea20000100800 */
[----:B------:R-:W-:Y:S01]  /*e2f0*/  PRMT R246, RZ, 0x7610, R246 ;  /* 0x00007610fff67816 */ /* 0x000fe200000000f6 */
[----:B------:R-:W-:-:S02]  /*e300*/  @!P0 IMAD.MOV.U32 R2, RZ, RZ, R6 ;  /* 0x000000ffff028224 */ /* 0x000fc400078e0006 */
[----:B------:R-:W2:Y:S01]  /*e310*/  LDL R6, [R1+0x26c] ;  /* 0x00026c0001067983 */ /* 0x000ea20000100800 */
[----:B------:R-:W-:-:S03]  /*e320*/  PRMT R245, RZ, 0x7610, R245 ;  /* 0x00007610fff57816 */ /* 0x000fc600000000f5 */
[----:B------:R0:W2:Y:S02]  /*e330*/  @!P0 LDG.E.U8 R246, desc[UR44][R2.64] ;  /* 0x0000002c02f68981 */ /* 0x0000a4000c1e1100 */
[----:B0-----:R-:W-:Y:S02]  /*e340*/  @!P0 IMAD.MOV.U32 R3, RZ, RZ, R18 ;  /* 0x000000ffff038224 */ /* 0x001fe400078e0012 */
[----:B----4-:R-:W-:Y:S02]  /*e350*/  @!P0 IMAD.MOV.U32 R2, RZ, RZ, R5 ;  /* 0x000000ffff028224 */ /* 0x010fe400078e0005 */
[----:B------:R-:W4:Y:S04]  /*e360*/  LDL R5, [R1+0x270] ;  /* 0x0002700001057983 */ /* 0x000f280000100800 */
[----:B------:R3:W4:Y:S04]  /*e370*/  @!P0 LDG.E.U8 R245, desc[UR44][R2.64] ;  /* 0x0000002c02f58981 */ /* 0x000728000c1e1100 */
[----:B------:R-:W-:Y:S01]  /*e380*/  STL [R1+0x730], R18 ;  /* 0x0007301201007387 */ /* 0x000fe20000100800 */
[----:B---3--:R-:W-:-:S03]  /*e390*/  @!P0 IMAD.MOV.U32 R2, RZ, RZ, R0 ;  /* 0x000000ffff028224 */ /* 0x008fc600078e0000 */
[----:B------:R-:W3:Y:S01]  /*e3a0*/  LDL R0, [R1+0x250] ;  /* 0x0002500001007983 */ /* 0x000ee20000100800 */
[----:B--2---:R-:W-:-:S03]  /*e3b0*/  @!P0 IMAD.MOV.U32 R3, RZ, RZ, R4 ;  /* 0x000000ffff038224 */ /* 0x004fc600078e0004 */
[----:B------:R-:W2:Y:S01]  /*e3c0*/  LDL R4, [R1+0x24c] ;  /* 0x00024c0001047983 */ /* 0x000ea20000100800 */
[----:B------:R-:W-:Y:S02]  /*e3d0*/  PRMT R244, RZ, 0x7610, R244 ;  /* 0x00007610fff47816 */ /* 0x000fe400000000f4 */
[----:B------:R-:W-:-:S04]  /*e3e0*/  PRMT R243, RZ, 0x7610, R243 ;  /* 0x00007610fff37816 */ /* 0x000fc800000000f3 */
[----:B------:R0:W2:Y:S01]  /*e3f0*/  @!P0 LDG.E.U8 R244, desc[UR44][R2.64] ;  /* 0x0000002c02f48981 */ /* 0x0000a2000c1e1100 */
[----:B------:R-:W-:Y:S01]  /*e400*/  PRMT R242, RZ, 0x7610, R242 ;  /* 0x00007610fff27816 */ /* 0x000fe200000000f2 */
        /* <DEDUP_REMOVED lines=18> */
[----:B0-----:R-:W-:-:S03]  /*e530*/  @!P0 IMAD.MOV.U32 R3, RZ, RZ, R6 ;  /* 0x000000ffff038224 */ /* 0x001fc600078e0006 */
[----:B------:R-:W2:Y:S01]  /*e540*/  LDL R6, [R1+0x20c] ;  /* 0x00020c0001067983 */ /* 0x000ea20000100800 */
[----:B----4-:R-:W-:-:S03]  /*e550*/  @!P0 IMAD.MOV.U32 R2, RZ, RZ, R5 ;  /* 0x000000ffff028224 */ /* 0x010fc600078e0005 */
[----:B------:R-:W4:Y:S04]  /*e560*/  LDL R5, [R1+0x210] ;  /* 0x0002100001057983 */ /* 0x000f280000100800 */
[----:B------:R3:W4:Y:S02]  /*e570*/  @!P0 LDG.E.U8 R240, desc[UR44][R2.64] ;  /* 0x0000002c02f08981 */ /* 0x000724000c1e1100 */
[----:B---3--:R-:W-:Y:S02]  /*e580*/  @!P0 IMAD.MOV.U32 R2, RZ, RZ, R0 ;  /* 0x000000ffff028224 */ /* 0x008fe400078e0000 */
[----:B------:R-:W3:Y:S01]  /*e590*/  LDL R0, [R1+0x1f0] ;  /* 0x0001f00001007983 */ /* 0x000ee20000100800 */
[----:B--2---:R-:W-:-:S03]  /*e5a0*/  @!P0 IMAD.MOV.U32 R3, RZ, RZ, R4 ;  /* 0x000000ffff038224 */ /* 0x004fc600078e0004 */
[----:B------:R-:W2:Y:S01]  /*e5b0*/  LDL R4, [R1+0x1ec] ;  /* 0x0001ec0001047983 */ /* 0x000ea20000100800 */
[----:B------:R-:W-:-:S03]  /*e5c0*/  PRMT R238, RZ, 0x7610, R238 ;  /* 0x00007610ffee7816 */ /* 0x000fc600000000ee */
[----:B------:R0:W2:Y:S01]  /*e5d0*/  @!P0 LDG.E.U8 R239, desc[UR44][R2.64] ;  /* 0x0000002c02ef8981 */ /* 0x0000a2000c1e1100 */
[----:B------:R-:W-:Y:S01]  /*e5e0*/  PRMT R237, RZ, 0x7610, R237 ;  /* 0x00007610ffed7816 */ /* 0x000fe200000000ed */
[----:B0-----:R-:W-:Y:S02]  /*e5f0*/  @!P0 IMAD.MOV.U32 R3, RZ, RZ, R8 ;  /* 0x000000ffff038224 */ /* 0x001fe400078e0008 */
[----:B------:R-:W2:Y:S01]  /*e600*/  LDL R8, [R1+0x18c] ;  /* 0x00018c0001087983 */ /* 0x000ea20000100800 */
[----:B------:R-:W-:-:S03]  /*e610*/  @!P0 IMAD.MOV.U32 R2, RZ, RZ, R7 ;  /* 0x000000ffff028224 */ /* 0x000fc600078e0007 */
[----:B------:R-:W2:Y:S04]  /*e620*/  LDL R7, [R1+0x190] ;  /* 0x0001900001077983 */ /* 0x000ea80000100800 */
[----:B------:R0:W2:Y:S02]  /*e630*/  @!P0 LDG.E.U8 R238, desc[UR44][R2.64] ;  /* 0x0000002c02ee8981 */ /* 0x0000a4000c1e1100 */
[----:B0-----:R-:W-:Y:S02]  /*e640*/  @!P0 IMAD.MOV.U32 R3, RZ, RZ, R6 ;  /* 0x000000ffff038224 */ /* 0x001fe400078e0006 */
        /* <DEDUP_REMOVED lines=43> */
[----:B------:R-:W-:-:S05]  /*e900*/  @!P0 IMAD.MOV.U32 R2, RZ, RZ, R12 ;  /* 0x000000ffff028224 */ /* 0x000fca00078e000c */
[----:B------:R0:W2:Y:S01]  /*e910*/  @!P0 LDG.E.U8 R230, desc[UR44][R2.64] ;  /* 0x0000002c02e68981 */ /* 0x0000a2000c1e1100 */
[----:B------:R-:W-:Y:S01]  /*e920*/  PRMT R228, RZ, 0x7610, R228 ;  /* 0x00007610ffe47816 */ /* 0x000fe200000000e4 */
[----:B0-----:R-:W-:Y:S02]  /*e930*/  @!P0 IMAD.MOV.U32 R2, RZ, RZ, R11 ;  /* 0x000000ffff028224 */ /* 0x001fe400078e000b */
[----:B------:R-:W-:-:S05]  /*e940*/  @!P0 IMAD.MOV.U32 R3, RZ, RZ, R17 ;  /* 0x000000ffff038224 */ /* 0x000fca00078e0011 */
[----:B------:R0:W2:Y:S01]  /*e950*/  @!P0 LDG.E.U8 R229, desc[UR44][R2.64] ;  /* 0x0000002c02e58981 */ /* 0x0000a2000c1e1100 */
[----:B------:R-:W-:-:S03]  /*e960*/  PRMT R227, RZ, 0x7610, R227 ;  /* 0x00007610ffe37816 */ /* 0x000fc600000000e3 */
[----:B------:R-:W-:Y:S04]  /*e970*/  STL [R1+0x734], R16 ;  /* 0x0007341001007387 */ /* 0x000fe80000100800 */
[----:B------:R1:W-:Y:S04]  /*e980*/  STL [R1+0x738], R17 ;  /* 0x0007381101007387 */ /* 0x0003e80000100800 */
[----:B-1----:R-:W2:Y:S01]  /*e990*/  LDL.LU R17, [R1+0x164] ;  /* 0x0001640001117983 */ /* 0x002ea20000300800 */
[----:B0-----:R-:W-:Y:S01]  /*e9a0*/  @!P0 IMAD.MOV.U32 R3, RZ, RZ, R8 ;  /* 0x000000ffff038224 */ /* 0x001fe200078e0008 */
[----:B------:R-:W-:-:S02]  /*e9b0*/  PRMT R226, RZ, 0x7610, R226 ;  /* 0x00007610ffe27816 */ /* 0x000fc400000000e2 */
[----:B------:R-:W2:Y:S04]  /*e9c0*/  LDL R8, [R1+0x264] ;  /* 0x0002640001087983 */ /* 0x000ea80000100800 */
[----:B------:R-:W2:Y:S01]  /*e9d0*/  LDL R12, [R1+0x224] ;  /* 0x00022400010c7983 */ /* 0x000ea20000100800 */
[----:B------:R-:W-:-:S03]  /*e9e0*/  @!P0 IMAD.MOV.U32 R2, RZ, RZ, R6 ;  /* 0x000000ffff028224 */ /* 0x000fc600078e0006 */
[----:B------:R-:W2:Y:S04]  /*e9f0*/  LDL R11, [R1+0x228] ;  /* 0x00022800010b7983 */ /* 0x000ea80000100800 */
[----:B------:R0:W2:Y:S04]  /*ea00*/  @!P0 LDG.E.U8 R228, desc[UR44][R2.64] ;  /* 0x0000002c02e48981 */ /* 0x0000a8000c1e1100 */
[----:B------:R-:W2:Y:S01]  /*ea10*/  LDL R6, [R1+0x268] ;  /* 0x0002680001067983 */ /* 0x000ea20000100800 */
[----:B0-----:R-:W-:Y:S02]  /*ea20*/  @!P0 IMAD.MOV.U32 R2, RZ, RZ, R9 ;  /* 0x000000ffff028224 */ /* 0x001fe400078e0009 */
[----:B------:R-:W-:Y:S01]  /*ea30*/  @!P0 IMAD.MOV.U32 R3, RZ, RZ, R10 ;  /* 0x000000ffff038224 */ /* 0x000fe200078e000a */
[----:B------:R-:W-:Y:S01]  /*ea40*/  PRMT R225, RZ, 0x7610, R225 ;  /* 0x00007610ffe17816 */ /* 0x000fe200000000e1 */
[----:B------:R-:W2:Y:S04]  /*ea50*/  LDL R10, [R1+0x1e4] ;  /* 0x0001e400010a7983 */ /* 0x000ea80000100800 */
[----:B------:R4:W2:Y:S04]  /*ea60*/  @!P0 LDG.E.U8 R227, desc[UR44][R2.64] ;  /* 0x0000002c02e38981 */ /* 0x0008a8000c1e1100 */
[----:B------:R-:W2:Y:S01]  /*ea70*/  LDL R9, [R1+0x1e8] ;  /* 0x0001e80001097983 */ /* 0x000ea20000100800 */
[----:B----4-:R-:W-:-:S03]  /*ea80*/  @!P0 IMAD.MOV.U32 R3, RZ, RZ, R5 ;  /* 0x000000ffff038224 */ /* 0x010fc600078e0005 */
[----:B------:R-:W4:Y:S01]  /*ea90*/  LDL R5, [R1+0x244] ;  /* 0x0002440001057983 */ /* 0x000f220000100800 */
[----:B---3--:R-:W-:-:S03]  /*eaa0*/  @!P0 IMAD.MOV.U32 R2, RZ, RZ, R0 ;  /* 0x000000ffff028224 */ /* 0x008fc600078e0000 */
[----:B------:R-:W3:Y:S04]  /*eab0*/  LDL R0, [R1+0x248] ;  /* 0x0002480001007983 */ /* 0x000ee80000100800 */
[----:B------:R2:W3:Y:S02]  /*eac0*/  @!P0 LDG.E.U8 R226, desc[UR44][R2.64] ;  /* 0x0000002c02e28981 */ /* 0x0004e4000c1e1100 */
[----:B--2---:R-:W-:Y:S02]  /*ead0*/  @!P0 IMAD.MOV.U32 R2, RZ, RZ, R4 ;  /* 0x000000ffff028224 */ /* 0x004fe400078e0004 */
[----:B------:R-:W-:Y:S01]  /*eae0*/  @!P0 IMAD.MOV.U32 R3, RZ, RZ, R7 ;  /* 0x000000ffff038224 */ /* 0x000fe200078e0007 */
[----:B------:R-:W2:Y:S04]  /*eaf0*/  LDL R4, [R1+0x208] ;  /* 0x0002080001047983 */ /* 0x000ea80000100800 */
[----:B------:R-:W2:Y:S01]  /*eb00*/  LDL R7, [R1+0x204] ;  /* 0x0002040001077983 */ /* 0x000ea20000100800 */
[----:B------:R-:W-:-:S03]  /*eb10*/  PRMT R224, RZ, 0x7610, R224 ;  /* 0x00007610ffe07816 */ /* 0x000fc600000000e0 */
[----:B------:R0:W2:Y:S02]  /*eb20*/  @!P0 LDG.E.U8 R225, desc[UR44][R2.64] ;  /* 0x0000002c02e18981 */ /* 0x0000a4000c1e1100 */
[----:B0-----:R-:W-:Y:S02]  /*eb30*/  @!P0 IMAD.MOV.U32 R3, RZ, RZ, R8 ;  /* 0x000000ffff038224 */ /* 0x001fe400078e0008 */
[----:B------:R-:W2:Y:S01]  /*eb40*/  LDL R8, [R1+0x1c4] ;  /* 0x0001c40001087983 */ /* 0x000ea20000100800 */
[----:B------:R-:W-:-:S03]  /*eb50*/  @!P0 IMAD.MOV.U32 R2, RZ, RZ, R6 ;  /* 0x000000ffff028224 */ /* 0x000fc600078e0006 */
[----:B------:R-:W2:Y:S04]  /*eb60*/  LDL R6, [R1+0x1c8] ;  /* 0x0001c80001067983 */ /* 0x000ea80000100800 */
[----:B------:R4:W2:Y:S02]  /*eb70*/  @!P0 LDG.E.U8 R224, desc[UR44][R2.64] ;  /* 0x0000002c02e08981 */ /* 0x0008a4000c1e1100 */
[----:B----4-:R-:W-:Y:S02]  /*eb80*/  @!P0 IMAD.MOV.U32 R3, RZ, RZ, R5 ;  /* 0x000000ffff038224 */ /* 0x010fe400078e0005 */
[----:B------:R-:W4:Y:S01]  /*eb90*/  LDL R5, [R1+0x1a4] ;  /* 0x0001a40001057983 */ /* 0x000f220000100800 */
[----:B---3--:R-:W-:-:S03]  /*eba0*/  @!P0 IMAD.MOV.U32 R2, RZ, RZ, R0 ;  /* 0x000000ffff028224 */ /* 0x008fc600078e0000 */
[----:B------:R-:W3:Y:S01]  /*ebb0*/  LDL R0, [R1+0x1a8] ;  /* 0x0001a80001007983 */ /* 0x000ee20000100800 */
[----:B------:R-:W-:Y:S02]  /*ebc0*/  PRMT R223, RZ, 0x7610, R223 ;  /* 0x00007610ffdf7816 */ /* 0x000fe400000000df */
[----:B------:R-:W-:-:S04]  /*ebd0*/  PRMT R222, RZ, 0x7610, R222 ;  /* 0x00007610ffde7816 */ /* 0x000fc800000000de */
[----:B------:R0:W3:Y:S02]  /*ebe0*/  @!P0 LDG.E.U8 R223, desc[UR44][R2.64] ;  /* 0x0000002c02df8981 */ /* 0x0000e4000c1e1100 */
[----:B0-----:R-:W-:Y:S02]  /*ebf0*/  @!P0 IMAD.MOV.U32 R2, RZ, RZ, R11 ;  /* 0x000000ffff028224 */ /* 0x001fe400078e000b */
[----:B------:R-:W-:-:S05]  /*ec00*/  @!P0 IMAD.MOV.U32 R3, RZ, RZ, R12 ;  /* 0x000000ffff038224 */ /* 0x000fca00078e000c */
[----:B------:R2:W3:Y:S02]  /*ec10*/  @!P0 LDG.E.U8 R222, desc[UR44][R2.64] ;  /* 0x0000002c02de8981 */ /* 0x0004e4000c1e1100 */
[----:B--2---:R-:W-:Y:S02]  /*ec20*/  @!P0 IMAD.MOV.U32 R2, RZ, RZ, R4 ;  /* 0x000000ffff028224 */ /* 0x004fe400078e0004 */
[----:B------:R-:W-:Y:S01]  /*ec30*/  @!P0 IMAD.MOV.U32 R3, RZ, RZ, R7 ;  /* 0x000000ffff038224 */ /* 0x000fe200078e0007 */
[----:B------:R-:W2:Y:S04]  /*ec40*/  LDL R4, [R1+0x188] ;  /* 0x0001880001047983 */ /* 0x000ea80000100800 */
[----:B------:R-:W2:Y:S01]  /*ec50*/  LDL R7, [R1+0x184] ;  /* 0x0001840001077983 */ /* 0x000ea20000100800 */
[----:B------:R-:W-:-:S02]  /*ec60*/  PRMT R221, RZ, 0x7610, R221 ;  /* 0x00007610ffdd7816 */ /* 0x000fc400000000dd */
        /* <DEDUP_REMOVED lines=8> */
[----:B------:R-:W-:Y:S02]  /*ecf0*/  @!P0 IMAD.MOV.U32 R2, RZ, RZ, R6 ;  /* 0x000000ffff028224 */ /* 0x000fe400078e0006 */
[----:B------:R-:W2:Y:S04]  /*ed00*/  LDL R6, [R1+0x168] ;  /* 0x0001680001067983 */ /* 0x000ea80000100800 */
[----:B------:R4:W2:Y:S02]  /*ed10*/  @!P0 LDG.E.U8 R219, desc[UR44][R2.64] ;  /* 0x0000002c02db8981 */ /* 0x0008a4000c1e1100 */
[----:B----4-:R-:W-:-:S02]  /*ed20*/  @!P0 IMAD.MOV.U32 R3, RZ, RZ, R5 ;  /* 0x000000ffff038224 */ /* 0x010fc400078e0005 */
[----:B---3--:R-:W-:Y:S01]  /*ed30*/  @!P0 IMAD.MOV.U32 R2, RZ, RZ, R0 ;  /* 0x000000ffff028224 */ /* 0x008fe200078e0000 */
[----:B------:R-:W-:-:S04]  /*ed40*/  LOP3.LUT R0, R113, 0xffff, RZ, 0xc0, !PT ;  /* 0x0000ffff71007812 */ /* 0x000fc800078ec0ff */
[----:B------:R0:W3:Y:S02]  /*ed50*/  @!P0 LDG.E.U8 R218, desc[UR44][R2.64] ;  /* 0x0000002c02da8981 */ /* 0x0000e4000c1e1100 */
[----:B0-----:R-:W-:Y:S02]  /*ed60*/  LOP3.LUT R2, R106, 0xffff, RZ, 0xc0, !PT ;  /* 0x0000ffff6a027812 */ /* 0x001fe400078ec0ff */
[----:B------:R-:W4:Y:S04]  /*ed70*/  LDL.LU R106, [R1+0xa60] ;  /* 0x000a6000016a7983 */ /* 0x000f280000300800 */
[----:B------:R-:W3:Y:S04]  /*ed80*/  LDL.LU R18, [R1+0x144] ;  /* 0x0001440001127983 */ /* 0x000ee80000300800 */
[----:B------:R-:W4:Y:S04]  /*ed90*/  LDL.LU R113, [R1+0xa5c] ;  /* 0x000a5c0001717983 */ /* 0x000f280000300800 */
[----:B------:R-:W4:Y:S01]  /*eda0*/  LDL R5, [R1+0x148] ;  /* 0x0001480001057983 */ /* 0x000f220000100800 */
[----:B------:R-:W-:-:S02]  /*edb0*/  PRMT R12, R2, 0x3340, R0 ;  /* 0x00003340020c7816 */ /* 0x000fc40000000000 */
[----:B------:R-:W-:Y:S01]  /*edc0*/  PRMT R21, RZ, 0x7610, R21 ;  /* 0x00007610ff157816 */ /* 0x000fe20000000015 */
[----:B--2---:R-:W-:Y:S02]  /*edd0*/  @!P0 IMAD.MOV.U32 R2, RZ, RZ, R4 ;  /* 0x000000ffff028224 */ /* 0x004fe400078e0004 */
[----:B------:R-:W-:-:S05]  /*ede0*/  @!P0 IMAD.MOV.U32 R3, RZ, RZ, R7 ;  /* 0x000000ffff038224 */ /* 0x000fca00078e0007 */
[----:B------:R0:W2:Y:S02]  /*edf0*/  @!P0 LDG.E.U8 R21, desc[UR44][R2.64] ;  /* 0x0000002c02158981 */ /* 0x0000a4000c1e1100 */
[----:B0-----:R-:W-:Y:S02]  /*ee00*/  LOP3.LUT R2, R105, 0xffff, RZ, 0xc0, !PT ;  /* 0x0000ffff69027812 */ /* 0x001fe400078ec0ff */
[----:B------:R-:W2:Y:S04]  /*ee10*/  LDL.LU R105, [R1+0xa58] ;  /* 0x000a580001697983 */ /* 0x000ea80000300800 */
[----:B------:R-:W2:Y:S04]  /*ee20*/  LDL R4, [R1+0x124] ;  /* 0x0001240001047983 */ /* 0x000ea80000100800 */
[----:B------:R-:W2:Y:S01]  /*ee30*/  LDL.LU R16, [R1+0x128] ;  /* 0x0001280001107983 */ /* 0x000ea20000300800 */
[----:B------:R-:W-:Y:S01]  /*ee40*/  LOP3.LUT R0, R111, 0xffff, RZ, 0xc0, !PT ;  /* 0x0000ffff6f007812 */ /* 0x000fe200078ec0ff */
[----:B------:R-:W-:Y:S01]  /*ee50*/  @!P0 IMAD.MOV.U32 R3, RZ, RZ, R17 ;  /* 0x000000ffff038224 */ /* 0x000fe200078e0011 */
[----:B------:R-:W-:Y:S01]  /*ee60*/  PRMT R20, RZ, 0x7610, R20 ;  /* 0x00007610ff147816 */ /* 0x000fe20000000014 */
[----:B------:R-:W2:Y:S01]  /*ee70*/  LDL.LU R111, [R1+0xa54] ;  /* 0x000a5400016f7983 */ /* 0x000ea20000300800 */
[----:B------:R-:W-:-:S02]  /*ee80*/  PRMT R11, R2, 0x3340, R0 ;  /* 0x00003340020b7816 */ /* 0x000fc40000000000 */
[----:B------:R-:W-:Y:S01]  /*ee90*/  LOP3.LUT R0, R216, 0xffff, RZ, 0xc0, !PT ;  /* 0x0000ffffd8007812 */ /* 0x000fe200078ec0ff */
[----:B------:R-:W-:-:S05]  /*eea0*/  @!P0 IMAD.MOV.U32 R2, RZ, RZ, R6 ;  /* 0x000000ffff028224 */ /* 0x000fca00078e0006 */
[----:B------:R0:W2:Y:S01]  /*eeb0*/  @!P0 LDG.E.U8 R20, desc[UR44][R2.64] ;  /* 0x0000002c02148981 */ /* 0x0000a2000c1e1100 */
[----:B------:R-:W-:Y:S02]  /*eec0*/  PRMT R19, RZ, 0x7610, R19 ;  /* 0x00007610ff137816 */ /* 0x000fe40000000013 */
[----:B0-----:R-:W-:Y:S02]  /*eed0*/  LOP3.LUT R2, R217, 0xffff, RZ, 0xc0, !PT ;  /* 0x0000ffffd9027812 */ /* 0x001fe400078ec0ff */
[----:B------:R-:W2:Y:S02]  /*eee0*/  LDL.LU R217, [R1+0xa50] ;  /* 0x000a500001d97983 */ /* 0x000ea40000300800 */
[----:B------:R-:W-:Y:S02]  /*eef0*/  PRMT R10, R2, 0x3340, R0 ;  /* 0x00003340020a7816 */ /* 0x000fe40000000000 */
[----:B------:R-:W2:Y:S01]  /*ef00*/  LDL.LU R216, [R1+0xa4c] ;  /* 0x000a4c0001d87983 */ /* 0x000ea20000300800 */
[----:B------:R-:W-:Y:S01]  /*ef10*/  LOP3.LUT R0, R22, 0xffff, RZ, 0xc0, !PT ;  /* 0x0000ffff16007812 */ /* 0x000fe200078ec0ff */
[----:B---3--:R-:W-:-:S02]  /*ef20*/  @!P0 IMAD.MOV.U32 R3, RZ, RZ, R18 ;  /* 0x000000ffff038224 */ /* 0x008fc400078e0012 */
[----:B----4-:R-:W-:Y:S01]  /*ef30*/  @!P0 IMAD.MOV.U32 R2, RZ, RZ, R5 ;  /* 0x000000ffff028224 */ /* 0x010fe200078e0005 */
[----:B------:R-:W-:-:S04]  /*ef40*/  LOP3.LUT R5, R177, 0xffff, RZ, 0xc0, !PT ;  /* 0x0000ffffb1057812 */ /* 0x000fc800078ec0ff */
[----:B------:R0:W3:Y:S02]  /*ef50*/  @!P0 LDG.E.U8 R19, desc[UR44][R2.64] ;  /* 0x0000002c02138981 */ /* 0x0000e4000c1e1100 */
[----:B0-----:R-:W-:Y:S02]  /*ef60*/  LOP3.LUT R2, R23, 0xffff, RZ, 0xc0, !PT ;  /* 0x0000ffff17027812 */ /* 0x001fe400078ec0ff */
[----:B------:R-:W4:Y:S04]  /*ef70*/  LDL.LU R23, [R1+0xa48] ;  /* 0x000a480001177983 */ /* 0x000f280000300800 */
[----:B------:R-:W4:Y:S04]  /*ef80*/  LDL.LU R22, [R1+0xa44] ;  /* 0x000a440001167983 */ /* 0x000f280000300800 */
[----:B------:R-:W3:Y:S01]  /*ef90*/  LDL R177, [R1+0x700] ;  /* 0x0007000001b17983 */ /* 0x000ee20000100800 */
[----:B------:R-:W-:-:S02]  /*efa0*/  PRMT R9, R2, 0x3340, R0 ;  /* 0x0000334002097816 */ /* 0x000fc40000000000 */
[----:B------:R-:W-:Y:S01]  /*efb0*/  PRMT R0, RZ, 0x7610, R0 ;  /* 0x00007610ff007816 */ /* 0x000fe20000000000 */
[----:B--2---:R-:W-:Y:S02]  /*efc0*/  @!P0 IMAD.MOV.U32 R3, RZ, RZ, R4 ;  /* 0x000000ffff038224 */ /* 0x004fe400078e0004 */
[----:B------:R-:W-:Y:S01]  /*efd0*/  @!P0 IMAD.MOV.U32 R2, RZ, RZ, R16 ;  /* 0x000000ffff028224 */ /* 0x000fe200078e0010 */
[----:B------:R-:W-:Y:S02]  /*efe0*/  LOP3.LUT R4, R88, 0xffff, RZ, 0xc0, !PT ;  /* 0x0000ffff58047812 */ /* 0x000fe400078ec0ff */
[----:B------:R-:W2:Y:S04]  /*eff0*/  LDL.LU R88, [R1+0xa40] ;  /* 0x000a400001587983 */ /* 0x000ea80000300800 */
[----:B------:R0:W4:Y:S01]  /*f000*/  @!P0 LDG.E.U8 R0, desc[UR44][R2.64] ;  /* 0x0000002c02008981 */ /* 0x000122000c1e1100 */
[----:B------:R-:W-:-:S02]  /*f010*/  PRMT R8, R5, 0x3340, R4 ;  /* 0x0000334005087816 */ /* 0x000fc40000000004 */
[----:B------:R-:W-:Y:S02]  /*f020*/  LOP3.LUT R5, R91, 0xffff, RZ, 0xc0, !PT ;  /* 0x0000ffff5b057812 */ /* 0x000fe400078ec0ff */
[----:B------:R-:W-:Y:S02]  /*f030*/  LOP3.LUT R4, R92, 0xffff, RZ, 0xc0, !PT ;  /* 0x0000ffff5c047812 */ /* 0x000fe400078ec0ff */
[----:B0-----:R-:W-:Y:S02]  /*f040*/  LOP3.LUT R3, R89, 0xffff, RZ, 0xc0, !PT ;  /* 0x0000ffff59037812 */ /* 0x001fe400078ec0ff */
[----:B------:R-:W-:Y:S01]  /*f050*/  LOP3.LUT R2, R90, 0xffff, RZ, 0xc0, !PT ;  /* 0x0000ffff5a027812 */ /* 0x000fe200078ec0ff */
[----:B------:R-:W2:Y:S03]  /*f060*/  LDL.LU R89, [R1+0xa3c] ;  /* 0x000a3c0001597983 */ /* 0x000ea60000300800 */
[----:B------:R-:W-:Y:S01]  /*f070*/  PRMT R6, R3, 0x3340, R2 ;  /* 0x0000334003067816 */ /* 0x000fe20000000002 */
[----:B------:R-:W2:Y:S01]  /*f080*/  LDL.LU R90, [R1+0xa38] ;  /* 0x000a3800015a7983 */ /* 0x000ea20000300800 */
[----:B------:R-:W-:-:S02]  /*f090*/  LOP3.LUT R3, R93, 0xffff, RZ, 0xc0, !PT ;  /* 0x0000ffff5d037812 */ /* 0x000fc400078ec0ff */
[----:B------:R-:W-:Y:S01]  /*f0a0*/  LOP3.LUT R2, R94, 0xffff, RZ, 0xc0, !PT ;  /* 0x0000ffff5e027812 */ /* 0x000fe200078ec0ff */
[----:B------:R-:W2:Y:S01]  /*f0b0*/  LDL.LU R91, [R1+0xa34] ;  /* 0x000a3400015b7983 */ /* 0x000ea20000300800 */
[----:B------:R-:W-:Y:S02]  /*f0c0*/  PRMT R7, R5, 0x3340, R4 ;  /* 0x0000334005077816 */ /* 0x000fe40000000004 */
[----:B------:R-:W-:Y:S01]  /*f0d0*/  PRMT R2, R3, 0x3340, R2 ;  /* 0x0000334003027816 */ /* 0x000fe20000000002 */
[----:B------:R-:W2:Y:S01]  /*f0e0*/  LDL.LU R92, [R1+0xa30] ;  /* 0x000a3000015c7983 */ /* 0x000ea20000300800 */
[----:B------:R-:W-:Y:S02]  /*f0f0*/  LOP3.LUT R3, R97, 0xffff, RZ, 0xc0, !PT ;  /* 0x0000ffff61037812 */ /* 0x000fe400078ec0ff */
[----:B------:R-:W-:Y:S01]  /*f100*/  PRMT R7, R7, 0x5410, R2 ;  /* 0x0000541007077816 */ /* 0x000fe20000000002 */
[----:B------:R-:W2:Y:S01]  /*f110*/  LDL.LU R93, [R1+0xa2c] ;  /* 0x000a2c00015d7983 */ /* 0x000ea20000300800 */
[----:B------:R-:W-:-:S02]  /*f120*/  LOP3.LUT R2, R190, 0xffff, RZ, 0xc0, !PT ;  /* 0x0000ffffbe027812 */ /* 0x000fc400078ec0ff */
[----:B------:R-:W-:Y:S01]  /*f130*/  PRMT R4, R12, 0x5410, R11 ;  /* 0x000054100c047816 */ /* 0x000fe2000000000b */
[----:B------:R-:W2:Y:S01]  /*f140*/  LDL.LU R94, [R1+0xa28] ;  /* 0x000a2800015e7983 */ /* 0x000ea20000300800 */
[----:B------:R-:W-:Y:S02]  /*f150*/  PRMT R12, R3, 0x3340, R2 ;  /* 0x00003340030c7816 */ /* 0x000fe40000000002 */
[----:B------:R-:W-:Y:S02]  /*f160*/  LOP3.LUT R3, R100, 0xffff, RZ, 0xc0, !PT ;  /* 0x0000ffff64037812 */ /* 0x000fe400078ec0ff */
[----:B------:R-:W-:-:S04]  /*f170*/  LOP3.LUT R2, R189, 0xffff, RZ, 0xc0, !PT ;  /* 0x0000ffffbd027812 */ /* 0x000fc800078ec0ff */
        /* <DEDUP_REMOVED lines=8> */
[----:B------:R-:W-:Y:S02]  /*f200*/  LOP3.LUT R2, R184, 0xffff, RZ, 0xc0, !PT ;  /* 0x0000ffffb8027812 */ /* 0x000fe400078ec0ff */
[----:B------:R-:W-:Y:S02]  /*f210*/  PRMT R5, R10, 0x5410, R9 ;  /* 0x000054100a057816 */ /* 0x000fe40000000009 */
[----:B------:R-:W-:Y:S02]  /*f220*/  PRMT R184, R3, 0x3340, R2 ;  /* 0x0000334003b87816 */ /* 0x000fe40000000002 */
[----:B------:R-:W-:-:S02]  /*f230*/  LOP3.LUT R3, R209, 0xffff, RZ, 0xc0, !PT ;  /* 0x0000ffffd1037812 */ /* 0x000fc400078ec0ff */
[----:B------:R-:W-:Y:S02]  /*f240*/  LOP3.LUT R2, R185, 0xffff, RZ, 0xc0, !PT ;  /* 0x0000ffffb9027812 */ /* 0x000fe400078ec0ff */
[----:B------:R-:W-:Y:S02]  /*f250*/  PRMT R6, R8, 0x5410, R6 ;  /* 0x0000541008067816 */ /* 0x000fe40000000006 */
        /* <DEDUP_REMOVED lines=10> */
[----:B------:R-:W-:Y:S01]  /*f300*/  LOP3.LUT R2, R176, 0xffff, RZ, 0xc0, !PT ;  /* 0x0000ffffb0027812 */ /* 0x000fe200078ec0ff */
[----:B---3--:R0:W-:Y:S02]  /*f310*/  STS.128 [R177+UR7], R4 ;  /* 0x00000004b1007988 */ /* 0x0081e40008000c07 */
[----:B0-----:R-:W-:Y:S02]  /*f320*/  LOP3.LUT R5, R95, 0xffff, RZ, 0xc0, !PT ;  /* 0x0000ffff5f057812 */ /* 0x001fe400078ec0ff */
[----:B------:R-:W-:Y:S01]  /*f330*/  LOP3.LUT R4, R96, 0xffff, RZ, 0xc0, !PT ;  /* 0x0000ffff60047812 */ /* 0x000fe200078ec0ff */
[----:B------:R-:W2:Y:S03]  /*f340*/  LDL.LU R95, [R1+0xa24] ;  /* 0x000a2400015f7983 */ /* 0x000ea60000300800 */
[----:B------:R-:W-:Y:S01]  /*f350*/  PRMT R190, R5, 0x3340, R4 ;  /* 0x0000334005be7816 */ /* 0x000fe20000000004 */
[----:B------:R-:W2:Y:S01]  /*f360*/  LDL.LU R96, [R1+0xa20] ;  /* 0x000a200001607983 */ /* 0x000ea20000300800 */
[----:B------:R-:W-:-:S02]  /*f370*/  LOP3.LUT R5, R98, 0xffff, RZ, 0xc0, !PT ;  /* 0x0000ffff62057812 */ /* 0x000fc400078ec0ff */
[----:B------:R-:W-:Y:S01]  /*f380*/  LOP3.LUT R4, R99, 0xffff, RZ, 0xc0, !PT ;  /* 0x0000ffff63047812 */ /* 0x000fe200078ec0ff */
[----:B------:R-:W2:Y:S03]  /*f390*/  LDL.LU R97, [R1+0xa1c] ;  /* 0x000a1c0001617983 */ /* 0x000ea60000300800 */
[----:B------:R-:W-:Y:S01]  /*f3a0*/  PRMT R189, R5, 0x3340, R4 ;  /* 0x0000334005bd7816 */ /* 0x000fe20000000004 */
[----:B------:R-:W2:Y:S01]  /*f3b0*/  LDL.LU R98, [R1+0xa18] ;  /* 0x000a180001627983 */ /* 0x000ea20000300800 */
[----:B------:R-:W-:-:S03]  /*f3c0*/  LOP3.LUT R5, R101, 0xffff, RZ, 0xc0, !PT ;  /* 0x0000ffff65057812 */ /* 0x000fc600078ec0ff */
[----:B------:R-:W2:Y:S01]  /*f3d0*/  LDL.LU R99, [R1+0xa14] ;  /* 0x000a140001637983 */ /* 0x000ea20000300800 */
[----:B------:R-:W-:-:S03]  /*f3e0*/  LOP3.LUT R4, R102, 0xffff, RZ, 0xc0, !PT ;  /* 0x0000ffff66047812 */ /* 0x000fc600078ec0ff */
[----:B------:R-:W2:Y:S04]  /*f3f0*/  LDL.LU R100, [R1+0xa10] ;  /* 0x000a100001647983 */ /* 0x000ea80000300800 */
[----:B------:R-:W2:Y:S04]  /*f400*/  LDL.LU R101, [R1+0xa0c] ;  /* 0x000a0c0001657983 */ /* 0x000ea80000300800 */
[----:B------:R-:W2:Y:S04]  /*f410*/  LDL.LU R102, [R1+0xa08] ;  /* 0x000a080001667983 */ /* 0x000ea80000300800 */
[----:B------:R-:W2:Y:S04]  /*f420*/  LDL.LU R103, [R1+0xa04] ;  /* 0x000a040001677983 */ /* 0x000ea80000300800 */
[----:B------:R-:W3:Y:S01]  /*f430*/  LDL R176, [R1+0x6fc] ;  /* 0x0006fc0001b07983 */ /* 0x000ee20000100800 */
[----:B------:R-:W-:-:S02]  /*f440*/  PRMT R188, R5, 0x3340, R4 ;  /* 0x0000334005bc7816 */ /* 0x000fc40000000004 */
        /* <DEDUP_REMOVED lines=10> */
[----:B------:R-:W-:-:S02]  /*f4f0*/  PRMT R14, R188, 0x5410, R14 ;  /* 0x00005410bc0e7816 */ /* 0x000fc4000000000e */
[----:B------:R-:W-:Y:S02]  /*f500*/  PRMT R15, R187, 0x5410, R15 ;  /* 0x00005410bb0f7816 */ /* 0x000fe4000000000f */
[----:B------:R-:W-:Y:S02]  /*f510*/  PRMT R8, R5, 0x3340, R4 ;  /* 0x0000334005087816 */ /* 0x000fe40000000004 */
[----:B------:R-:W-:Y:S02]  /*f520*/  LOP3.LUT R5, R207, 0xffff, RZ, 0xc0, !PT ;  /* 0x0000ffffcf057812 */ /* 0x000fe400078ec0ff */
[----:B------:R-:W-:Y:S01]  /*f530*/  LOP3.LUT R4, R183, 0xffff, RZ, 0xc0, !PT ;  /* 0x0000ffffb7047812 */ /* 0x000fe200078ec0ff */
[----:B------:R0:W-:Y:S03]  /*f540*/  STS.128 [R177+UR7+0x2000], R12 ;  /* 0x0020000cb1007988 */ /* 0x0001e60008000c07 */
[----:B------:R-:W-:-:S02]  /*f550*/  PRMT R183, R5, 0x3340, R4 ;  /* 0x0000334005b77816 */ /* 0x000fc40000000004 */
[----:B------:R-:W-:Y:S02]  /*f560*/  LOP3.LUT R5, R205, 0xffff, RZ, 0xc0, !PT ;  /* 0x0000ffffcd057812 */ /* 0x000fe400078ec0ff */
[----:B------:R-:W-:Y:S01]  /*f570*/  LOP3.LUT R4, R203, 0xffff, RZ, 0xc0, !PT ;  /* 0x0000ffffcb047812 */ /* 0x000fe200078ec0ff */
[----:B0-----:R-:W0:Y:S03]  /*f580*/  S2R R15, SR_TID.X ;  /* 0x00000000000f7919 */ /* 0x001e260000002100 */
[----:B------:R-:W-:Y:S02]  /*f590*/  PRMT R9, R5, 0x3340, R4 ;  /* 0x0000334005097816 */ /* 0x000fe40000000004 */
[----:B------:R-:W-:Y:S02]  /*f5a0*/  LOP3.LUT R5, R202, 0xffff, RZ, 0xc0, !PT ;  /* 0x0000ffffca057812 */ /* 0x000fe400078ec0ff */
[----:B------:R-:W-:Y:S01]  /*f5b0*/  LOP3.LUT R4, R180, 0xffff, RZ, 0xc0, !PT ;  /* 0x0000ffffb4047812 */ /* 0x000fe200078ec0ff */
[----:B------:R-:W1:Y:S01]  /*f5c0*/  S2R R215, SR_TID.X ;  /* 0x0000000000d77919 */ /* 0x000e620000002100 */
[----:B------:R-:W-:-:S02]  /*f5d0*/  LOP3.LUT R3, R199, 0xffff, RZ, 0xc0, !PT ;  /* 0x0000ffffc7037812 */ /* 0x000fc400078ec0ff */
[----:B------:R-:W-:Y:S02]  /*f5e0*/  PRMT R180, R5, 0x3340, R4 ;  /* 0x0000334005b47816 */ /* 0x000fe40000000004 */
[----:B------:R-:W-:Y:S02]  /*f5f0*/  LOP3.LUT R5, R200, 0xffff, RZ, 0xc0, !PT ;  /* 0x0000ffffc8057812 */ /* 0x000fe400078ec0ff */
[----:B------:R-:W-:Y:S02]  /*f600*/  LOP3.LUT R4, R198, 0xffff, RZ, 0xc0, !PT ;  /* 0x0000ffffc6047812 */ /* 0x000fe400078ec0ff */
[----:B------:R-:W-:Y:S02]  /*f610*/  PRMT R6, R3, 0x3340, R2 ;  /* 0x0000334003067816 */ /* 0x000fe40000000002 */
[----:B------:R-:W-:Y:S02]  /*f620*/  PRMT R10, R5, 0x3340, R4 ;  /* 0x00003340050a7816 */ /* 0x000fe40000000004 */
[----:B------:R-:W-:-:S02]  /*f630*/  LOP3.LUT R5, R197, 0xffff, RZ, 0xc0, !PT ;  /* 0x0000ffffc5057812 */ /* 0x000fc400078ec0ff */
[----:B------:R-:W-:Y:S02]  /*f640*/  LOP3.LUT R4, R195, 0xffff, RZ, 0xc0, !PT ;  /* 0x0000ffffc3047812 */ /* 0x000fe400078ec0ff */
        /* <DEDUP_REMOVED lines=12> */
[----:B------:R-:W-:Y:S02]  /*f710*/  PRMT R10, R180, 0x5410, R10 ;  /* 0x00005410b40a7816 */ /* 0x000fe4000000000a */
[----:B------:R-:W-:Y:S02]  /*f720*/  PRMT R11, R178, 0x5410, R11 ;  /* 0x00005410b20b7816 */ /* 0x000fe4000000000b */
[----:B------:R-:W-:Y:S02]  /*f730*/  PRMT R4, R184, 0x5410, R185 ;  /* 0x00005410b8047816 */ /* 0x000fe400000000b9 */
[----:B------:R-:W-:Y:S02]  /*f740*/  PRMT R5, R181, 0x5410, R182 ;  /* 0x00005410b5057816 */ /* 0x000fe400000000b6 */
[----:B------:R-:W-:-:S02]  /*f750*/  PRMT R6, R179, 0x5410, R6 ;  /* 0x00005410b3067816 */ /* 0x000fc40000000006 */
[----:B------:R-:W-:Y:S02]  /*f760*/  PRMT R7, R7, 0x5410, R2 ;  /* 0x0000541007077816 */ /* 0x000fe40000000002 */
[----:B0-----:R-:W-:Y:S02]  /*f770*/  LOP3.LUT R15, R15, 0x7f, RZ, 0xc0, !PT ;  /* 0x0000007f0f0f7812 */ /* 0x001fe400078ec0ff */
[----:B-1----:R-:W-:-:S04]  /*f780*/  LOP3.LUT R215, R215, 0x7f, RZ, 0xc0, !PT ;  /* 0x0000007fd7d77812 */ /* 0x002fc800078ec0ff */
[----:B------:R-:W-:Y:S01]  /*f790*/  LOP3.LUT R3, R215, 0x10, RZ, 0x3c, !PT ;  /* 0x00000010d7037812 */ /* 0x000fe200078e3cff */
[----:B---3--:R-:W-:Y:S04]  /*f7a0*/  STS.128 [R176+UR7], R8 ;  /* 0x00000008b0007988 */ /* 0x008fe80008000c07 */
[----:B------:R-:W-:Y:S04]  /*f7b0*/  STS.128 [R176+UR7+0x2000], R4 ;  /* 0x00200004b0007988 */ /* 0x000fe80008000c07 */
[----:B------:R-:W-:Y:S04]  /*f7c0*/  STS.U8 [R15+UR7+0x4000], R175 ;  /* 0x004000af0f007988 */ /* 0x000fe80008000007 */
        /* <DEDUP_REMOVED lines=22> */
[----:B------:R0:W-:Y:S04]  /*f930*/  STS.U8 [R3+UR7+0x4e80], R152 ;  /* 0x004e809803007988 */ /* 0x0001e80008000007 */
[----:B0-----:R-:W3:Y:S04]  /*f940*/  LDL.LU.64 R152, [R1] ;  /* 0x0000000001987983 */ /* 0x001ee80000300a00 */
[----:B------:R-:W3:Y:S04]  /*f950*/  LDL.LU.64 R154, [R1+0x8] ;  /* 0x00000800019a7983 */ /* 0x000ee80000300a00 */
        /* <DEDUP_REMOVED lines=29> */
[----:B------:R-:W3:Y:S01]  /*fb30*/  LDL.LU.64 R214, [R1+0xf8] ;  /* 0x0000f80001d67983 */ /* 0x000ee20000300a00 */
[----:B------:R-:W-:-:S03]  /*fb40*/  LOP3.LUT R2, R15, 0x20, RZ, 0x3c, !PT ;  /* 0x000000200f027812 */ /* 0x000fc600078e3cff */
        /* <DEDUP_REMOVED lines=8> */
[----:B------:R-:W-:Y:S04]  /*fbd0*/  STS.U8 [R2+UR7+0x4100], R244 ;  /* 0x004100f402007988 */ /* 0x000fe80008000007 */
[----:B------:R-:W-:Y:S04]  /*fbe0*/  STS.U8 [R2+UR7+0x4300], R243 ;  /* 0x004300f302007988 */ /* 0x000fe80008000007 */
[----:B------:R-:W-:Y:S04]  /*fbf0*/  STS.U8 [R2+UR7+0x4500], R242 ;  /* 0x004500f202007988 */ /* 0x000fe80008000007 */
[----:B------:R-:W-:Y:S04]  /*fc00*/  STS.U8 [R2+UR7+0x4700], R241 ;  /* 0x004700f102007988 */ /* 0x000fe80008000007 */
[----:B------:R-:W-:Y:S04]  /*fc10*/  STS.U8 [R2+UR7+0x4900], R240 ;  /* 0x004900f002007988 */ /* 0x000fe80008000007 */
[----:B------:R-:W-:Y:S04]  /*fc20*/  STS.U8 [R2+UR7+0x4b00], R239 ;  /* 0x004b00ef02007988 */ /* 0x000fe80008000007 */
[----:B------:R-:W-:Y:S04]  /*fc30*/  STS.U8 [R2+UR7+0x4d00], R238 ;  /* 0x004d00ee02007988 */ /* 0x000fe80008000007 */
[----:B------:R-:W-:Y:S01]  /*fc40*/  STS.U8 [R2+UR7+0x4f00], R237 ;  /* 0x004f00ed02007988 */ /* 0x000fe20008000007 */
        /* <DEDUP_REMOVED lines=24> */
[----:B----4-:R-:W-:Y:S01]  /*fdd0*/  STS.U8 [R4+UR7+0x5d80], R0 ;  /* 0x005d800004007988 */ /* 0x010fe20008000007 */
[----:B------:R4:W-:Y:S06]  /*fde0*/  MEMBAR.ALL.CTA ;  /* 0x0000000000007992 */ /* 0x0009ec0000008000 */
[----:B----4-:R-:W4:Y:S04]  /*fdf0*/  FENCE.VIEW.ASYNC.S ;  /* 0x00000000000073c6 */ /* 0x010f280000000000 */
[----:B0-----:R-:W2:Y:S01]  /*fe00*/  LDL.LU R3, [R1+0x100] ;  /* 0x0001000001037983 */ /* 0x001ea20000300800 */
[----:B------:R-:W-:Y:S01]  /*fe10*/  UMOV UR40, UR10 ;  /* 0x0000000a00287c82 */ /* 0x000fe20008000000 */
[----:B------:R-:W-:-:S02]  /*fe20*/  UMOV UR41, 0x80000020 ;  /* 0x8000002000297882 */ /* 0x000fc40000000000 */
[----:B-1----:R-:W2:Y:S04]  /*fe30*/  LDL.LU R104, [R1+0xa00] ;  /* 0x000a000001687983 */ /* 0x002ea80000300800 */
[----:B------:R-:W2:Y:S01]  /*fe40*/  LDL R2, [R1+0x718] ;  /* 0x0007180001027983 */ /* 0x000ea20000100800 */
[----:B----4-:R-:W-:Y:S06]  /*fe50*/  BAR.SYNC.DEFER_BLOCKING 0x0 ;  /* 0x0000000000007b1d */ /* 0x010fec0000010000 */
[----:B---3--:R-:W-:-:S06]  /*fe60*/  WARPGROUP.ARRIVE ;  /* 0x00000000000079c5 */ /* 0x008fcc0000000000 */
[----:B------:R-:W-:Y:S03]  /*fe70*/  QGMMA.64x128x32.F32.E4M3.E4M3 R152, gdesc[UR40], R152, gsb0 ;  /* 0x01e00000289879f3 */ /* 0x000fe60008000898 */
[----:B------:R-:W-:Y:S02]  /*fe80*/  WARPGROUP.DEPBAR.LE gsb0, 0x0 ;  /* 0x00008000000079c5 */ /* 0x000fe40000010000 */
[----:B------:R-:W-:-:S07]  /*fe90*/  WARPGROUP.ARRIVE ;  /* 0x00000000000079c5 */ /* 0x000fce0000000000 */
[----:B------:R-:W-:Y:S01]  /*fea0*/  QGMMA.64x128x32.F32.E4M3.E4M3 R152, gdesc[UR36], R152, gsb0 ;  /* 0x01e00000249879f3 */ /* 0x000fe20008000898 */
[----:B------:R-:W-:Y:S02]  /*feb0*/  IADD3 R105, P6, R105, UR9, RZ ;  /* 0x0000000969697c10 */ /* 0x000fe4000ffde0ff */
[----:B------:R-:W-:Y:S02]  /*fec0*/  IADD3 R106, P1, R106, UR9, RZ ;  /* 0x000000096a6a7c10 */ /* 0x000fe4000ff3e0ff */
[----:B------:R-:W-:Y:S02]  /*fed0*/  IADD3 R23, P4, R23, UR9, RZ ;  /* 0x0000000917177c10 */ /* 0x000fe4000ff9e0ff */
[----:B------:R-:W-:Y:S02]  /*fee0*/  IADD3 R107, P2, R107, UR9, RZ ;  /* 0x000000096b6b7c10 */ /* 0x000fe4000ff5e0ff */
[----:B------:R-:W-:Y:S02]  /*fef0*/  IADD3 R217, P5, R217, UR9, RZ ;  /* 0x00000009d9d97c10 */ /* 0x000fe4000ffbe0ff */
[----:B------:R-:W-:Y:S01]  /*ff00*/  IADD3 R108, P3, R108, UR9, RZ ;  /* 0x000000096c6c7c10 */ /* 0x000fe2000ff7e0ff */
[----:B--2---:R-:W-:Y:S01]  /*ff10*/  VIADD R3, R3, 0x1 ;  /* 0x0000000103037836 */ /* 0x004fe20000000000 */
[----:B------:R-:W-:-:S02]  /*ff20*/  IADD3.X R22, R22, UR6, RZ, P4, !PT ;  /* 0x0000000616167c10 */ /* 0x000fc4000a7fe4ff */
[----:B------:R-:W-:Y:S02]  /*ff30*/  IADD3 R109, P4, R109, UR9, RZ ;  /* 0x000000096d6d7c10 */ /* 0x000fe4000ff9e0ff */
[----:B------:R-:W-:Y:S02]  /*ff40*/  IADD3.X R216, R216, UR6, RZ, P5, !PT ;  /* 0x00000006d8d87c10 */ /* 0x000fe4000affe4ff */
[----:B------:R-:W-:Y:S02]  /*ff50*/  IADD3 R110, P5, R110, UR9, RZ ;  /* 0x000000096e6e7c10 */ /* 0x000fe4000ffbe0ff */
[----:B------:R-:W-:Y:S02]  /*ff60*/  IADD3.X R111, R111, UR6, RZ, P6, !PT ;  /* 0x000000066f6f7c10 */ /* 0x000fe4000b7fe4ff */
[----:B------:R-:W-:Y:S02]  /*ff70*/  IADD3 R112, P6, R112, UR9, RZ ;  /* 0x0000000970707c10 */ /* 0x000fe4000ffde0ff */
[----:B------:R-:W-:-:S02]  /*ff80*/  IADD3.X R113, R113, UR6, RZ, P1, !PT ;  /* 0x0000000671717c10 */ /* 0x000fc40008ffe4ff */
[----:B------:R-:W-:Y:S02]  /*ff90*/  IADD3 R114, P1, R114, UR9, RZ ;  /* 0x0000000972727c10 */ /* 0x000fe4000ff3e0ff */
[----:B------:R-:W-:Y:S02]  /*ffa0*/  IADD3.X R115, R115, UR6, RZ, P2, !PT ;  /* 0x0000000673737c10 */ /* 0x000fe400097fe4ff */
[----:B------:R-:W-:Y:S02]  /*ffb0*/  IADD3 R116, P2, R116, UR9, RZ ;  /* 0x0000000974747c10 */ /* 0x000fe4000ff5e0ff */
[----:B------:R-:W-:Y:S02]  /*ffc0*/  IADD3.X R117, R117, UR6, RZ, P3, !PT ;  /* 0x0000000675757c10 */ /* 0x000fe40009ffe4ff */
[----:B------:R-:W-:Y:S02]  /*ffd0*/  IADD3 R118, P3, R118, UR9, RZ ;  /* 0x0000000976767c10 */ /* 0x000fe4000ff7e0ff */
[----:B------:R-:W-:Y:S01]  /*ffe0*/  IADD3.X R119, R119, UR6, RZ, P4, !PT ;  /* 0x0000000677777c10 */ /* 0x000fe2000a7fe4ff */
[----:B------:R-:W-:-:S02]  /*fff0*/  WARPGROUP.DEPBAR.LE gsb0, 0x0 ;  /* 0x00008000000079c5 */ /* 0x000fc40000010000 */
[----:B------:R-:W-:Y:S04]  /*10000*/  STL.64 [R1], R152 ;  /* 0x0000009801007387 */ /* 0x000fe80000100a00 */
        /* <DEDUP_REMOVED lines=30> */
[----:B------:R0:W-:Y:S04]  /*101f0*/  STL.64 [R1+0xf8], R214 ;  /* 0x0000f8d601007387 */ /* 0x0001e80000100a00 */
[----:B0-----:R-:W2:Y:S04]  /*10200*/  LDL.LU.64 R214, [R1+0x9f8] ;  /* 0x0009f80001d67983 */ /* 0x001ea80000300a00 */
[----:B------:R-:W2:Y:S04]  /*10210*/  LDL.LU.64 R212, [R1+0x9f0] ;  /* 0x0009f00001d47983 */ /* 0x000ea80000300a00 */
        /* <DEDUP_REMOVED lines=30> */
[----:B------:R-:W-:Y:S04]  /*10400*/  STL [R1+0x100], R3 ;  /* 0x0001000301007387 */ /* 0x000fe80000100800 */
[----:B------:R0:W-:Y:S04]  /*10410*/  STL [R1+0x6f4], R105 ;  /* 0x0006f46901007387 */ /* 0x0001e80000100800 */
[----:B0-----:R-:W3:Y:S04]  /*10420*/  LDL.LU R105, [R1+0x8fc] ;  /* 0x0008fc0001697983 */ /* 0x001ee80000300800 */
        /* <DEDUP_REMOVED lines=14> */
[----:B------:R0:W-:Y:S01]  /*10510*/  STL [R1+0x6e8], R113 ;  /* 0x0006e87101007387 */ /* 0x0001e20000100800 */
[----:B------:R-:W-:-:S03]  /*10520*/  IADD3 R120, P4, R120, UR9, RZ ;  /* 0x0000000978787c10 */ /* 0x000fc6000ff9e0ff */
[----:B0-----:R-:W3:Y:S04]  /*10530*/  LDL.LU R113, [R1+0x8dc] ;  /* 0x0008dc0001717983 */ /* 0x001ee80000300800 */
[----:B------:R0:W-:Y:S01]  /*10540*/  STL [R1+0x6bc], R114 ;  /* 0x0006bc7201007387 */ /* 0x0001e20000100800 */
[----:B------:R-:W-:-:S03]  /*10550*/  IADD3.X R121, R121, UR6, RZ, P5, !PT ;  /* 0x0000000679797c10 */ /* 0x000fc6000affe4ff */
        /* <DEDUP_REMOVED lines=71> */
[----:B------:R-:W-:-:S03]  /*109d0*/  IADD3.X R143, R143, UR6, RZ, P4, !PT ;  /* 0x000000068f8f7c10 */ /* 0x000fc6000a7fe4ff */
[----:B0-----:R-:W3:Y:S04]  /*109e0*/  LDL.LU R139, [R1+0x874] ;  /* 0x00087400018b7983 */ /* 0x001ee80000300800 */
[----:B------:R0:W-:Y:S04]  /*109f0*/  STL [R1+0x654], R140 ;  /* 0x0006548c01007387 */ /* 0x0001e80000100800 */
[----:B0-----:R-:W3:Y:S04]  /*10a00*/  LDL.LU R140, [R1+0x870] ;  /* 0x00087000018c7983 */ /* 0x001ee80000300800 */
[----:B------:R0:W-:Y:S04]  /*10a10*/  STL [R1+0x678], R141 ;  /* 0x0006788d01007387 */ /* 0x0001e80000100800 */
[----:B0-----:R-:W3:Y:S04]  /*10a20*/  LDL.LU R141, [R1+0x86c] ;  /* 0x00086c00018d7983 */ /* 0x001ee80000300800 */
[----:B------:R0:W-:Y:S04]  /*10a30*/  STL [R1+0x64c], R142 ;  /* 0x00064c8e01007387 */ /* 0x0001e80000100800 */
[----:B0-----:R-:W3:Y:S04]  /*10a40*/  LDL.LU R142, [R1+0x868] ;  /* 0x00086800018e7983 */ /* 0x001ee80000300800 */
[----:B------:R-:W4:Y:S04]  /*10a50*/  LDL.LU R246, [R1+0x624] ;  /* 0x0006240001f67983 */ /* 0x000f280000300800 */
[----:B------:R-:W2:Y:S04]  /*10a60*/  LDL.LU R247, [R1+0x648] ;  /* 0x0006480001f77983 */ /* 0x000ea80000300800 */
[----:B------:R-:W3:Y:S04]  /*10a70*/  LDL.LU R248, [R1+0x61c] ;  /* 0x00061c0001f87983 */ /* 0x000ee80000300800 */
[----:B------:R-:W3:Y:S04]  /*10a80*/  LDL.LU R249, [R1+0x640] ;  /* 0x0006400001f97983 */ /* 0x000ee80000300800 */
[----:B------:R-:W3:Y:S04]  /*10a90*/  LDL.LU R250, [R1+0x614] ;  /* 0x0006140001fa7983 */ /* 0x000ee80000300800 */
[----:B------:R-:W3:Y:S04]  /*10aa0*/  LDL.LU R251, [R1+0x638] ;  /* 0x0006380001fb7983 */ /* 0x000ee80000300800 */
[----:B------:R-:W3:Y:S04]  /*10ab0*/  LDL.LU R252, [R1+0x60c] ;  /* 0x00060c0001fc7983 */ /* 0x000ee80000300800 */
[----:B------:R0:W-:Y:S04]  /*10ac0*/  STL [R1+0x670], R143 ;  /* 0x0006708f01007387 */ /* 0x0001e80000100800 */
[----:B0-----:R-:W3:Y:S04]  /*10ad0*/  LDL.LU R143, [R1+0x864] ;  /* 0x00086400018f7983 */ /* 0x001ee80000300800 */
[----:B------:R-:W3:Y:S04]  /*10ae0*/  LDL.LU R4, [R1+0x630] ;  /* 0x0006300001047983 */ /* 0x000ee80000300800 */
[----:B------:R-:W3:Y:S04]  /*10af0*/  LDL.LU R5, [R1+0x604] ;  /* 0x0006040001057983 */ /* 0x000ee80000300800 */
[----:B------:R-:W3:Y:S04]  /*10b00*/  LDL.LU R6, [R1+0x628] ;  /* 0x0006280001067983 */ /* 0x000ee80000300800 */
[----:B------:R-:W3:Y:S04]  /*10b10*/  LDL.LU R7, [R1+0x5fc] ;  /* 0x0005fc0001077983 */ /* 0x000ee80000300800 */
[----:B------:R-:W3:Y:S04]  /*10b20*/  LDL.LU R8, [R1+0x620] ;  /* 0x0006200001087983 */ /* 0x000ee80000300800 */
[----:B------:R-:W3:Y:S04]  /*10b30*/  LDL.LU R9, [R1+0x5f4] ;  /* 0x0005f40001097983 */ /* 0x000ee80000300800 */
[----:B------:R-:W3:Y:S01]  /*10b40*/  LDL.LU R10, [R1+0x618] ;  /* 0x00061800010a7983 */ /* 0x000ee20000300800 */
[----:B------:R-:W-:-:S03]  /*10b50*/  ISETP.NE.U32.AND P0, PT, R3, R2, PT ;  /* 0x000000020300720c */ /* 0x000fc60003f05070 */
[----:B------:R-:W3:Y:S04]  /*10b60*/  LDL.LU R11, [R1+0x5ec] ;  /* 0x0005ec00010b7983 */ /* 0x000ee80000300800 */
[----:B------:R-:W3:Y:S04]  /*10b70*/  LDL.LU R12, [R1+0x610] ;  /* 0x00061000010c7983 */ /* 0x000ee80000300800 */
[----:B------:R-:W3:Y:S04]  /*10b80*/  LDL.LU R13, [R1+0x5e4] ;  /* 0x0005e400010d7983 */ /* 0x000ee80000300800 */
[----:B------:R-:W3:Y:S04]  /*10b90*/  LDL.LU R14, [R1+0x608] ;  /* 0x00060800010e7983 */ /* 0x000ee80000300800 */
[----:B------:R-:W3:Y:S01]  /*10ba0*/  LDL.LU R2, [R1+0x5dc] ;  /* 0x0005dc0001027983 */ /* 0x000ee20000300800 */
[----:B------:R-:W-:-:S02]  /*10bb0*/  IADD3 R144, P4, R144, UR9, RZ ;  /* 0x0000000990907c10 */ /* 0x000fc4000ff9e0ff */
[----:B------:R-:W-:Y:S02]  /*10bc0*/  IADD3.X R145, R145, UR6, RZ, P5, !PT ;  /* 0x0000000691917c10 */ /* 0x000fe4000affe4ff */
[----:B------:R-:W-:Y:S01]  /*10bd0*/  IADD3 R146, P5, R146, UR9, RZ ;  /* 0x0000000992927c10 */ /* 0x000fe2000ffbe0ff */
[----:B------:R0:W-:Y:S01]  /*10be0*/  STL [R1+0x644], R144 ;  /* 0x0006449001007387 */ /* 0x0001e20000100800 */
[----:B------:R-:W-:Y:S02]  /*10bf0*/  IADD3.X R147, R147, UR6, RZ, P6, !PT ;  /* 0x0000000693937c10 */ /* 0x000fe4000b7fe4ff */
[----:B------:R-:W-:Y:S01]  /*10c00*/  IADD3 R148, P6, R148, UR9, RZ ;  /* 0x0000000994947c10 */ /* 0x000fe2000ffde0ff */
[----:B0-----:R-:W3:Y:S04]  /*10c10*/  LDL.LU R144, [R1+0x860] ;  /* 0x0008600001907983 */ /* 0x001ee80000300800 */
[----:B------:R-:W3:Y:S04]  /*10c20*/  LDL.LU R3, [R1+0x600] ;  /* 0x0006000001037983 */ /* 0x000ee80000300800 */
[----:B------:R0:W-:Y:S01]  /*10c30*/  STL [R1+0x668], R145 ;  /* 0x0006689101007387 */ /* 0x0001e20000100800 */
[----:B------:R-:W-:-:S02]  /*10c40*/  IADD3.X R149, R149, UR6, RZ, P1, !PT ;  /* 0x0000000695957c10 */ /* 0x000fc40008ffe4ff */
[----:B------:R-:W-:Y:S01]  /*10c50*/  IADD3 R150, P1, R150, UR9, RZ ;  /* 0x0000000996967c10 */ /* 0x000fe2000ff3e0ff */
[----:B0-----:R-:W3:Y:S04]  /*10c60*/  LDL.LU R145, [R1+0x85c] ;  /* 0x00085c0001917983 */ /* 0x001ee80000300800 */
[----:B------:R-:W3:Y:S04]  /*10c70*/  LDL.LU R15, [R1+0x5d4] ;  /* 0x0005d400010f7983 */ /* 0x000ee80000300800 */
        /* <DEDUP_REMOVED lines=12> */
[----:B0-----:R-:W3:Y:S01]  /*10d40*/  LDL.LU R151, [R1+0x844] ;  /* 0x0008440001977983 */ /* 0x001ee20000300800 */
[----:B----4-:R-:W-:-:S02]  /*10d50*/  IADD3 R246, P2, R246, UR9, RZ ;  /* 0x00000009f6f67c10 */ /* 0x010fc4000ff5e0ff */
[----:B--2---:R-:W-:-:S03]  /*10d60*/  IADD3.X R247, R247, UR6, RZ, P3, !PT ;  /* 0x00000006f7f77c10 */ /* 0x004fc60009ffe4ff */
[----:B------:R-:W-:Y:S01]  /*10d70*/  STL [R1+0x624], R246 ;  /* 0x000624f601007387 */ /* 0x000fe20000100800 */
[----:B---3--:R-:W-:-:S03]  /*10d80*/  IADD3 R248, P3, R248, UR9, RZ ;  /* 0x00000009f8f87c10 */ /* 0x008fc6000ff7e0ff */
[----:B------:R-:W-:Y:S01]  /*10d90*/  STL [R1+0x648], R247 ;  /* 0x000648f701007387 */ /* 0x000fe20000100800 */
[----:B------:R-:W-:-:S03]  /*10da0*/  IADD3.X R249, R249, UR6, RZ, P4, !PT ;  /* 0x00000006f9f97c10 */ /* 0x000fc6000a7fe4ff */
[----:B------:R-:W-:Y:S01]  /*10db0*/  STL [R1+0x61c], R248 ;  /* 0x00061cf801007387 */ /* 0x000fe20000100800 */
[----:B------:R-:W-:-:S03]  /*10dc0*/  IADD3 R250, P4, R250, UR9, RZ ;  /* 0x00000009fafa7c10 */ /* 0x000fc6000ff9e0ff */
[----:B------:R-:W-:Y:S01]  /*10dd0*/  STL [R1+0x640], R249 ;  /* 0x000640f901007387 */ /* 0x000fe20000100800 */
[----:B------:R-:W-:-:S03]  /*10de0*/  IADD3.X R251, R251, UR6, RZ, P5, !PT ;  /* 0x00000006fbfb7c10 */ /* 0x000fc6000affe4ff */
[----:B------:R-:W-:Y:S01]  /*10df0*/  STL [R1+0x614], R250 ;  /* 0x000614fa01007387 */ /* 0x000fe20000100800 */
[----:B------:R-:W-:-:S03]  /*10e00*/  IADD3 R252, P5, R252, UR9, RZ ;  /* 0x00000009fcfc7c10 */ /* 0x000fc6000ffbe0ff */
[----:B------:R-:W-:Y:S04]  /*10e10*/  STL [R1+0x638], R251 ;  /* 0x000638fb01007387 */ /* 0x000fe80000100800 */
[----:B------:R-:W-:Y:S01]  /*10e20*/  STL [R1+0x60c], R252 ;  /* 0x00060cfc01007387 */ /* 0x000fe20000100800 */
[----:B------:R-:W-:Y:S02]  /*10e30*/  IADD3.X R4, R4, UR6, RZ, P6, !PT ;  /* 0x0000000604047c10 */ /* 0x000fe4000b7fe4ff */
[----:B------:R-:W-:-:S03]  /*10e40*/  IADD3 R5, P6, R5, UR9, RZ ;  /* 0x0000000905057c10 */ /* 0x000fc6000ffde0ff */
        /* <DEDUP_REMOVED lines=15> */
[----:B------:R-:W-:Y:S02]  /*10f40*/  IADD3 R13, P4, R13, UR9, RZ ;  /* 0x000000090d0d7c10 */ /* 0x000fe4000ff9e0ff */
[----:B------:R-:W-:Y:S02]  /*10f50*/  IADD3.X R14, R14, UR6, RZ, P5, !PT ;  /* 0x000000060e0e7c10 */ /* 0x000fe4000affe4ff */
[----:B------:R-:W-:Y:S01]  /*10f60*/  IADD3 R2, P5, R2, UR9, RZ ;  /* 0x0000000902027c10 */ /* 0x000fe2000ffbe0ff */
[----:B------:R-:W-:Y:S04]  /*10f70*/  STL [R1+0x610], R12 ;  /* 0x0006100c01007387 */ /* 0x000fe80000100800 */
[----:B------:R0:W-:Y:S04]  /*10f80*/  STL [R1+0x5dc], R2 ;  /* 0x0005dc0201007387 */ /* 0x0001e80000100800 */
[----:B------:R-:W-:Y:S04]  /*10f90*/  STL [R1+0x5e4], R13 ;  /* 0x0005e40d01007387 */ /* 0x000fe80000100800 */
[----:B0-----:R-:W2:Y:S01]  /*10fa0*/  LDL.LU R2, [R1+0x5f8] ;  /* 0x0005f80001027983 */ /* 0x001ea20000300800 */
[----:B------:R-:W-:-:S03]  /*10fb0*/  IADD3.X R3, R3, UR6, RZ, P6, !PT ;  /* 0x0000000603037c10 */ /* 0x000fc6000b7fe4ff */
[----:B------:R-:W-:Y:S04]  /*10fc0*/  STL [R1+0x608], R14 ;  /* 0x0006080e01007387 */ /* 0x000fe80000100800 */
[----:B------:R0:W-:Y:S04]  /*10fd0*/  STL [R1+0x600], R3 ;  /* 0x0006000301007387 */ /* 0x0001e80000100800 */
[----:B0-----:R-:W3:Y:S01]  /*10fe0*/  LDL.LU R3, [R1+0x5cc] ;  /* 0x0005cc0001037983 */ /* 0x001ee20000300800 */
[----:B------:R-:W-:-:S03]  /*10ff0*/  IADD3 R15, P6, R15, UR9, RZ ;  /* 0x000000090f0f7c10 */ /* 0x000fc6000ffde0ff */
[----:B------:R-:W4:Y:S04]  /*11000*/  LDL.LU R238, [R1+0x5f0] ;  /* 0x0005f00001ee7983 */ /* 0x000f280000300800 */
[----:B------:R-:W4:Y:S04]  /*11010*/  LDL.LU R239, [R1+0x5c4] ;  /* 0x0005c40001ef7983 */ /* 0x000f280000300800 */
[----:B------:R-:W4:Y:S04]  /*11020*/  LDL.LU R240, [R1+0x5e8] ;  /* 0x0005e80001f07983 */ /* 0x000f280000300800 */
[----:B------:R0:W-:Y:S04]  /*11030*/  STL [R1+0x5d4], R15 ;  /* 0x0005d40f01007387 */ /* 0x0001e80000100800 */
[----:B------:R-:W4:Y:S04]  /*11040*/  LDL.LU R241, [R1+0x5bc] ;  /* 0x0005bc0001f17983 */ /* 0x000f280000300800 */
        /* <DEDUP_REMOVED lines=22> */
[----:B0-----:R-:W4:Y:S01]  /*111b0*/  LDL.LU R15, [R1+0x588] ;  /* 0x00058800010f7983 */ /* 0x001f220000300800 */
[----:B--2---:R-:W-:-:S05]  /*111c0*/  IADD3.X R2, R2, UR6, RZ, P1, !PT ;  /* 0x0000000602027c10 */ /* 0x004fca0008ffe4ff */
[----:B------:R0:W-:Y:S04]  /*111d0*/  STL [R1+0x5f8], R2 ;  /* 0x0005f80201007387 */ /* 0x0001e80000100800 */
[----:B0-----:R-:W2:Y:S01]  /*111e0*/  LDL.LU R2, [R1+0x580] ;  /* 0x0005800001027983 */ /* 0x001ea20000300800 */
[----:B---3--:R-:W-:Y:S02]  /*111f0*/  IADD3 R3, P1, R3, UR9, RZ ;  /* 0x0000000903037c10 */ /* 0x008fe4000ff3e0ff */
[----:B----4-:R-:W-:-:S03]  /*11200*/  IADD3.X R238, R238, UR6, RZ, P2, !PT ;  /* 0x00000006eeee7c10 */ /* 0x010fc600097fe4ff */
[----:B------:R0:W-:Y:S01]  /*11210*/  STL [R1+0x5cc], R3 ;  /* 0x0005cc0301007387 */ /* 0x0001e20000100800 */
[----:B------:R-:W-:Y:S02]  /*11220*/  IADD3 R239, P2, R239, UR9, RZ ;  /* 0x00000009efef7c10 */ /* 0x000fe4000ff5e0ff */
[----:B------:R-:W-:Y:S01]  /*11230*/  IADD3.X R240, R240, UR6, RZ, P3, !PT ;  /* 0x00000006f0f07c10 */ /* 0x000fe20009ffe4ff */
[----:B0-----:R-:W3:Y:S01]  /*11240*/  LDL.LU R3, [R1+0x578] ;  /* 0x0005780001037983 */ /* 0x001ee20000300800 */
        /* <DEDUP_REMOVED lines=46> */
[----:B------:R-:W-:Y:S02]  /*11530*/  IADD3.X R15, R15, UR6, RZ, P3, !PT ;  /* 0x000000060f0f7c10 */ /* 0x000fe40009ffe4ff */
[----:B------:R-:W-:Y:S01]  /*11540*/  IADD3 R25, P3, R25, UR9, RZ ;  /* 0x0000000919197c10 */ /* 0x000fe2000ff7e0ff */
[----:B------:R-:W-:Y:S04]  /*11550*/  STL [R1+0x56c], R12 ;  /* 0x00056c0c01007387 */ /* 0x000fe80000100800 */
[----:B------:R-:W-:Y:S04]  /*11560*/  STL [R1+0x590], R13 ;  /* 0x0005900d01007387 */ /* 0x000fe80000100800 */
[----:B------:R0:W-:Y:S04]  /*11570*/  STL [R1+0x55c], R25 ;  /* 0x00055c1901007387 */ /* 0x0001e80000100800 */
[----:B------:R-:W-:Y:S04]  /*11580*/  STL [R1+0x564], R14 ;  /* 0x0005640e01007387 */ /* 0x000fe80000100800 */
[----:B0-----:R-:W4:Y:S04]  /*11590*/  LDL.LU R25, [R1+0x840] ;  /* 0x0008400001197983 */ /* 0x001f280000300800 */
[----:B------:R-:W-:Y:S01]  /*115a0*/  STL [R1+0x588], R15 ;  /* 0x0005880f01007387 */ /* 0x000fe20000100800 */
[----:B--2---:R-:W-:-:S02]  /*115b0*/  IADD3.X R2, R2, UR6, RZ, P4, !PT ;  /* 0x0000000602027c10 */ /* 0x004fc4000a7fe4ff */
[----:B------:R-:W-:-:S05]  /*115c0*/  IADD3 R27, P4, R27, UR9, RZ ;  /* 0x000000091b1b7c10 */ /* 0x000fca000ff9e0ff */
[----:B------:R0:W-:Y:S04]  /*115d0*/  STL [R1+0x554], R27 ;  /* 0x0005541b01007387 */ /* 0x0001e80000100800 */
[----:B0-----:R-:W2:Y:S01]  /*115e0*/  LDL.LU R27, [R1+0x83c] ;  /* 0x00083c00011b7983 */ /* 0x001ea20000300800 */
[----:B---3--:R-:W-:Y:S02]  /*115f0*/  IADD3.X R3, R3, UR6, RZ, P5, !PT ;  /* 0x0000000603037c10 */ /* 0x008fe4000affe4ff */
[----:B------:R-:W-:Y:S01]  /*11600*/  IADD3 R24, P5, R24, UR9, RZ ;  /* 0x0000000918187c10 */ /* 0x000fe2000ffbe0ff */
[----:B------:R-:W-:Y:S04]  /*11610*/  STL [R1+0x580], R2 ;  /* 0x0005800201007387 */ /* 0x000fe80000100800 */
[----:B------:R0:W-:Y:S01]  /*11620*/  STL [R1+0x54c], R24 ;  /* 0x00054c1801007387 */ /* 0x0001e20000100800 */
[----:B------:R-:W-:-:S02]  /*11630*/  IADD3.X R29, R29, UR6, RZ, P2, !PT ;  /* 0x000000061d1d7c10 */ /* 0x000fc400097fe4ff */
[----:B------:R-:W-:Y:S01]  /*11640*/  IADD3 R30, P2, R30, UR9, RZ ;  /* 0x000000091e1e7c10 */ /* 0x000fe2000ff5e0ff */
[----:B0-----:R-:W3:Y:S04]  /*11650*/  LDL.LU R24, [R1+0x838] ;  /* 0x0008380001187983 */ /* 0x001ee80000300800 */
[----:B------:R-:W-:Y:S01]  /*11660*/  STL [R1+0x578], R3 ;  /* 0x0005780301007387 */ /* 0x000fe20000100800 */
        /* <DEDUP_REMOVED lines=18> */
[----:B----4-:R-:W-:Y:S02]  /*11790*/  IADD3.X R25, R25, UR6, RZ, P6, !PT ;  /* 0x0000000619197c10 */ /* 0x010fe4000b7fe4ff */
[----:B------:R-:W-:-:S03]  /*117a0*/  IADD3 R26, P6, R26, UR9, RZ ;  /* 0x000000091a1a7c10 */ /* 0x000fc6000ffde0ff */
[----:B------:R0:W-:Y:S04]  /*117b0*/  STL [R1+0x570], R25 ;  /* 0x0005701901007387 */ /* 0x0001e80000100800 */
[----:B0-----:R-:W3:Y:S04]  /*117c0*/  LDL.LU R25, [R1+0x834] ;  /* 0x0008340001197983 */ /* 0x001ee80000300800 */
[----:B------:R0:W-:Y:S04]  /*117d0*/  STL [R1+0x544], R26 ;  /* 0x0005441a01007387 */ /* 0x0001e80000100800 */
[----:B0-----:R-:W3:Y:S01]  /*117e0*/  LDL.LU R26, [R1+0x830] ;  /* 0x00083000011a7983 */ /* 0x001ee20000300800 */
[----:B------:R-:W-:-:S02]  /*117f0*/  IADD3.X R37, R37, UR6, RZ, P6, !PT ;  /* 0x0000000625257c10 */ /* 0x000fc4000b7fe4ff */
[----:B------:R-:W-:-:S04]  /*11800*/  IADD3 R38, P6, R38, UR9, RZ ;  /* 0x0000000926267c10 */ /* 0x000fc8000ffde0ff */
[----:B------:R-:W-:Y:S02]  /*11810*/  IADD3.X R49, R49, UR6, RZ, P6, !PT ;  /* 0x0000000631317c10 */ /* 0x000fe4000b7fe4ff */
[----:B------:R-:W-:Y:S02]  /*11820*/  IADD3 R50, P6, R50, UR9, RZ ;  /* 0x0000000932327c10 */ /* 0x000fe4000ffde0ff */
[----:B------:R-:W-:Y:S02]  /*11830*/  IADD3.X R57, R57, UR6, RZ, P4, !PT ;  /* 0x0000000639397c10 */ /* 0x000fe4000a7fe4ff */
[----:B------:R-:W-:Y:S02]  /*11840*/  IADD3 R58, P4, R58, UR9, RZ ;  /* 0x000000093a3a7c10 */ /* 0x000fe4000ff9e0ff */
[----:B------:R-:W-:Y:S02]  /*11850*/  IADD3.X R59, R59, UR6, RZ, P5, !PT ;  /* 0x000000063b3b7c10 */ /* 0x000fe4000affe4ff */
[----:B------:R-:W-:-:S02]  /*11860*/  IADD3 R60, P5, R60, UR9, RZ ;  /* 0x000000093c3c7c10 */ /* 0x000fc4000ffbe0ff */
        /* <DEDUP_REMOVED lines=14> */
[----:B--2---:R-:W-:Y:S02]  /*11950*/  IADD3.X R27, R27, UR6, RZ, P1, !PT ;  /* 0x000000061b1b7c10 */ /* 0x004fe40008ffe4ff */
[----:B------:R-:W-:-:S03]  /*11960*/  IADD3 R28, P1, R28, UR9, RZ ;  /* 0x000000091c1c7c10 */ /* 0x000fc6000ff3e0ff */
        /* <DEDUP_REMOVED lines=116> */
[----:B------:R-:W2:Y:S04]  /*120b0*/  LDL.LU R245, [R1+0x44c] ;  /* 0x00044c0001f57983 */ /* 0x000ea80000300800 */
[----:B------:R-:W4:Y:S04]  /*120c0*/  LDL.LU R246, [R1+0x470] ;  /* 0x0004700001f67983 */ /* 0x000f280000300800 */
        /* <DEDUP_REMOVED lines=9> */
[----:B------:R-:W3:Y:S01]  /*12160*/  LDL.LU R14, [R1+0x450] ;  /* 0x00045000010e7983 */ /* 0x000ee20000300800 */
[----:B------:R-:W-:-:S02]  /*12170*/  IADD3.X R81, R81, UR6, RZ, P4, !PT ;  /* 0x0000000651517c10 */ /* 0x000fc4000a7fe4ff */
[----:B------:R-:W-:-:S03]  /*12180*/  IADD3 R82, P4, R82, UR9, RZ ;  /* 0x0000000952527c10 */ /* 0x000fc6000ff9e0ff */
[----:B------:R0:W-:Y:S01]  /*12190*/  STL [R1+0x490], R81 ;  /* 0x0004905101007387 */ /* 0x0001e20000100800 */
[----:B------:R-:W-:-:S03]  /*121a0*/  IADD3.X R83, R83, UR6, RZ, P5, !PT ;  /* 0x0000000653537c10 */ /* 0x000fc6000affe4ff */
[----:B0-----:R-:W3:Y:S04]  /*121b0*/  LDL.LU R81, [R1+0x754] ;  /* 0x0007540001517983 */ /* 0x001ee80000300800 */
[----:B------:R-:W3:Y:S04]  /*121c0*/  LDL.LU R5, [R1+0x424] ;  /* 0x0004240001057983 */ /* 0x000ee80000300800 */
[----:B------:R-:W3:Y:S04]  /*121d0*/  LDL.LU R6, [R1+0x448] ;  /* 0x0004480001067983 */ /* 0x000ee80000300800 */
[----:B------:R-:W3:Y:S04]  /*121e0*/  LDL.LU R7, [R1+0x41c] ;  /* 0x00041c0001077983 */ /* 0x000ee80000300800 */
[----:B------:R-:W3:Y:S04]  /*121f0*/  LDL.LU R15, [R1+0x440] ;  /* 0x00044000010f7983 */ /* 0x000ee80000300800 */
[----:B------:R0:W-:Y:S01]  /*12200*/  STL [R1+0x464], R82 ;  /* 0x0004645201007387 */ /* 0x0001e20000100800 */
[----:B------:R-:W-:-:S03]  /*12210*/  IADD3 R84, P5, R84, UR9, RZ ;  /* 0x0000000954547c10 */ /* 0x000fc6000ffbe0ff */
[----:B0-----:R-:W3:Y:S04]  /*12220*/  LDL.LU R82, [R1+0x750] ;  /* 0x0007500001527983 */ /* 0x001ee80000300800 */
[----:B------:R-:W3:Y:S04]  /*12230*/  LDL.LU R8, [R1+0x414] ;  /* 0x0004140001087983 */ /* 0x000ee80000300800 */
[----:B------:R-:W3:Y:S04]  /*12240*/  LDL.LU R2, [R1+0x438] ;  /* 0x0004380001027983 */ /* 0x000ee80000300800 */
[----:B------:R0:W-:Y:S01]  /*12250*/  STL [R1+0x488], R83 ;  /* 0x0004885301007387 */ /* 0x0001e20000100800 */
[----:B------:R-:W-:-:S03]  /*12260*/  IADD3.X R85, R85, UR6, RZ, P6, !PT ;  /* 0x0000000655557c10 */ /* 0x000fc6000b7fe4ff */
[----:B0-----:R-:W3:Y:S04]  /*12270*/  LDL.LU R83, [R1+0x74c] ;  /* 0x00074c0001537983 */ /* 0x001ee80000300800 */
[----:B------:R-:W3:Y:S04]  /*12280*/  LDL.LU R9, [R1+0x40c] ;  /* 0x00040c0001097983 */ /* 0x000ee80000300800 */
[----:B------:R-:W3:Y:S04]  /*12290*/  LDL.LU R10, [R1+0x430] ;  /* 0x00043000010a7983 */ /* 0x000ee80000300800 */
[----:B------:R-:W3:Y:S04]  /*122a0*/  LDL.LU R11, [R1+0x404] ;  /* 0x00040400010b7983 */ /* 0x000ee80000300800 */
[----:B------:R-:W3:Y:S04]  /*122b0*/  LDL.LU R12, [R1+0x428] ;  /* 0x00042800010c7983 */ /* 0x000ee80000300800 */
[----:B------:R-:W3:Y:S01]  /*122c0*/  LDL.LU R3, [R1+0x3fc] ;  /* 0x0003fc0001037983 */ /* 0x000ee20000300800 */
[----:B------:R-:W-:-:S03]  /*122d0*/  IADD3 R86, P6, R86, UR9, RZ ;  /* 0x0000000956567c10 */ /* 0x000fc6000ffde0ff */
[----:B------:R0:W-:Y:S01]  /*122e0*/  STL [R1+0x45c], R84 ;  /* 0x00045c5401007387 */ /* 0x0001e20000100800 */
[----:B------:R-:W-:-:S03]  /*122f0*/  IADD3.X R87, R87, UR6, RZ, P1, !PT ;  /* 0x0000000657577c10 */ /* 0x000fc60008ffe4ff */
[----:B0-----:R-:W3:Y:S04]  /*12300*/  LDL.LU R84, [R1+0x748] ;  /* 0x0007480001547983 */ /* 0x001ee80000300800 */
[----:B------:R-:W3:Y:S04]  /*12310*/  LDL.LU R13, [R1+0x420] ;  /* 0x00042000010d7983 */ /* 0x000ee80000300800 */
[----:B------:R0:W-:Y:S04]  /*12320*/  STL [R1+0x480], R85 ;  /* 0x0004805501007387 */ /* 0x0001e80000100800 */
[----:B0-----:R-:W3:Y:S04]  /*12330*/  LDL.LU R85, [R1+0x744] ;  /* 0x0007440001557983 */ /* 0x001ee80000300800 */
[----:B------:R0:W-:Y:S04]  /*12340*/  STL [R1+0x454], R86 ;  /* 0x0004545601007387 */ /* 0x0001e80000100800 */
[----:B0-----:R-:W3:Y:S04]  /*12350*/  LDL.LU R86, [R1+0x740] ;  /* 0x0007400001567983 */ /* 0x001ee80000300800 */
[----:B------:R0:W-:Y:S04]  /*12360*/  STL [R1+0x478], R87 ;  /* 0x0004785701007387 */ /* 0x0001e80000100800 */
[----:B0-----:R-:W3:Y:S01]  /*12370*/  LDL.LU R87, [R1+0x73c] ;  /* 0x00073c0001577983 */ /* 0x001ee20000300800 */
[----:B--2---:R-:W-:-:S02]  /*12380*/  IADD3 R245, P1, R245, UR9, RZ ;  /* 0x00000009f5f57c10 */ /* 0x004fc4000ff3e0ff */
[----:B----4-:R-:W-:-:S03]  /*12390*/  IADD3.X R246, R246, UR6, RZ, P2, !PT ;  /* 0x00000006f6f67c10 */ /* 0x010fc600097fe4ff */
        /* <DEDUP_REMOVED lines=13> */
[----:B------:R-:W-:-:S05]  /*12470*/  IADD3.X R14, R14, UR6, RZ, P6, !PT ;  /* 0x000000060e0e7c10 */ /* 0x000fca000b7fe4ff */
[----:B------:R0:W-:Y:S04]  /*12480*/  STL [R1+0x450], R14 ;  /* 0x0004500e01007387 */ /* 0x0001e80000100800 */
[----:B------:R-:W-:Y:S04]  /*12490*/  STL [R1+0x458], R252 ;  /* 0x000458fc01007387 */ /* 0x000fe80000100800 */
[----:B0-----:R-:W2:Y:S01]  /*124a0*/  LDL.LU R14, [R1+0x3f4] ;  /* 0x0003f400010e7983 */ /* 0x001ea20000300800 */
[----:B------:R-:W-:Y:S02]  /*124b0*/  IADD3 R4, P5, R4, UR9, RZ ;  /* 0x0000000904047c10 */ /* 0x000fe4000ffbe0ff */
[----:B------:R-:W-:-:S03]  /*124c0*/  IADD3 R5, P6, R5, UR9, RZ ;  /* 0x0000000905057c10 */ /* 0x000fc6000ffde0ff */
[----:B------:R-:W-:Y:S01]  /*124d0*/  STL [R1+0x42c], R4 ;  /* 0x00042c0401007387 */ /* 0x000fe20000100800 */
[----:B------:R-:W-:-:S03]  /*124e0*/  IADD3.X R6, R6, UR6, RZ, P1, !PT ;  /* 0x0000000606067c10 */ /* 0x000fc60008ffe4ff */
[----:B------:R-:W-:Y:S01]  /*124f0*/  STL [R1+0x424], R5 ;  /* 0x0004240501007387 */ /* 0x000fe20000100800 */
[----:B------:R-:W-:Y:S02]  /*12500*/  IADD3.X R15, R15, UR6, RZ, P2, !PT ;  /* 0x000000060f0f7c10 */ /* 0x000fe400097fe4ff */
[----:B------:R-:W-:-:S03]  /*12510*/  IADD3 R7, P1, R7, UR9, RZ ;  /* 0x0000000907077c10 */ /* 0x000fc6000ff3e0ff */
[----:B------:R0:W-:Y:S04]  /*12520*/  STL [R1+0x440], R15 ;  /* 0x0004400f01007387 */ /* 0x0001e80000100800 */
[----:B------:R-:W-:Y:S04]  /*12530*/  STL [R1+0x448], R6 ;  /* 0x0004480601007387 */ /* 0x000fe80000100800 */
[----:B0-----:R-:W3:Y:S01]  /*12540*/  LDL.LU R15, [R1+0x418] ;  /* 0x00041800010f7983 */ /* 0x001ee20000300800 */
[----:B------:R-:W-:Y:S02]  /*12550*/  IADD3 R8, P2, R8, UR9, RZ ;  /* 0x0000000908087c10 */ /* 0x000fe4000ff5e0ff */
[----:B------:R-:W-:Y:S01]  /*12560*/  IADD3.X R2, R2, UR6, RZ, P3, !PT ;  /* 0x0000000602027c10 */ /* 0x000fe20009ffe4ff */
[----:B------:R-:W-:Y:S04]  /*12570*/  STL [R1+0x41c], R7 ;  /* 0x00041c0701007387 */ /* 0x000fe80000100800 */
[----:B------:R0:W-:Y:S04]  /*12580*/  STL [R1+0x438], R2 ;  /* 0x0004380201007387 */ /* 0x0001e80000100800 */
[----:B0-----:R-:W4:Y:S01]  /*12590*/  LDL.LU R2, [R1+0x3ec] ;  /* 0x0003ec0001027983 */ /* 0x001f220000300800 */
[----:B------:R-:W-:-:S03]  /*125a0*/  IADD3 R9, P3, R9, UR9, RZ ;  /* 0x0000000909097c10 */ /* 0x000fc6000ff7e0ff */
[----:B------:R-:W-:Y:S01]  /*125b0*/  STL [R1+0x414], R8 ;  /* 0x0004140801007387 */ /* 0x000fe20000100800 */
[----:B------:R-:W-:-:S03]  /*125c0*/  IADD3.X R10, R10, UR6, RZ, P4, !PT ;  /* 0x000000060a0a7c10 */ /* 0x000fc6000a7fe4ff */
[----:B------:R-:W-:Y:S01]  /*125d0*/  STL [R1+0x40c], R9 ;  /* 0x00040c0901007387 */ /* 0x000fe20000100800 */
[----:B------:R-:W-:-:S03]  /*125e0*/  IADD3 R11, P4, R11, UR9, RZ ;  /* 0x000000090b0b7c10 */ /* 0x000fc6000ff9e0ff */
[----:B------:R-:W-:Y:S01]  /*125f0*/  STL [R1+0x430], R10 ;  /* 0x0004300a01007387 */ /* 0x000fe20000100800 */
[----:B------:R-:W-:-:S03]  /*12600*/  IADD3.X R12, R12, UR6, RZ, P5, !PT ;  /* 0x000000060c0c7c10 */ /* 0x000fc6000affe4ff */
[----:B------:R-:W4:Y:S01]  /*12610*/  LDL.LU R240, [R1+0x410] ;  /* 0x0004100001f07983 */ /* 0x000f220000300800 */
[----:B------:R-:W-:-:S03]  /*12620*/  IADD3 R3, P5, R3, UR9, RZ ;  /* 0x0000000903037c10 */ /* 0x000fc6000ffbe0ff */
[----:B------:R-:W-:Y:S04]  /*12630*/  STL [R1+0x404], R11 ;  /* 0x0004040b01007387 */ /* 0x000fe80000100800 */
[----:B------:R0:W-:Y:S04]  /*12640*/  STL [R1+0x3fc], R3 ;  /* 0x0003fc0301007387 */ /* 0x0001e80000100800 */
[----:B------:R-:W-:Y:S04]  /*12650*/  STL [R1+0x428], R12 ;  /* 0x0004280c01007387 */ /* 0x000fe80000100800 */
[----:B0-----:R-:W4:Y:S01]  /*12660*/  LDL.LU R3, [R1+0x3e4] ;  /* 0x0003e40001037983 */ /* 0x001f220000300800 */
[----:B------:R-:W-:-:S03]  /*12670*/  IADD3.X R13, R13, UR6, RZ, P6, !PT ;  /* 0x000000060d0d7c10 */ /* 0x000fc6000b7fe4ff */
        /* <DEDUP_REMOVED lines=14> */
[----:B0-----:R-:W4:Y:S04]  /*12760*/  LDL.LU R13, [R1+0x3ac] ;  /* 0x0003ac00010d7983 */ /* 0x001f280000300800 */
[----:B------:R-:W4:Y:S04]  /*12770*/  LDL.LU R5, [R1+0x3d0] ;  /* 0x0003d00001057983 */ /* 0x000f280000300800 */
[----:B------:R-:W4:Y:S04]  /*12780*/  LDL.LU R6, [R1+0x3a4] ;  /* 0x0003a40001067983 */ /* 0x000f280000300800 */
[----:B------:R-:W4:Y:S01]  /*12790*/  LDL.LU R7, [R1+0x3c8] ;  /* 0x0003c80001077983 */ /* 0x000f220000300800 */
[----:B--2---:R-:W-:-:S05]  /*127a0*/  IADD3 R14, P6, R14, UR9, RZ ;  /* 0x000000090e0e7c10 */ /* 0x004fca000ffde0ff */
[----:B------:R0:W-:Y:S04]  /*127b0*/  STL [R1+0x3f4], R14 ;  /* 0x0003f40e01007387 */ /* 0x0001e80000100800 */
[----:B0-----:R-:W2:Y:S04]  /*127c0*/  LDL.LU R14, [R1+0x39c] ;  /* 0x00039c00010e7983 */ /* 0x001ea80000300800 */
[----:B------:R-:W2:Y:S01]  /*127d0*/  LDL.LU R8, [R1+0x3c0] ;  /* 0x0003c00001087983 */ /* 0x000ea20000300800 */
[----:B---3--:R-:W-:-:S05]  /*127e0*/  IADD3.X R15, R15, UR6, RZ, P1, !PT ;  /* 0x000000060f0f7c10 */ /* 0x008fca0008ffe4ff */
[----:B------:R0:W-:Y:S04]  /*127f0*/  STL [R1+0x418], R15 ;  /* 0x0004180f01007387 */ /* 0x0001e80000100800 */
[----:B0-----:R-:W3:Y:S04]  /*12800*/  LDL.LU R15, [R1+0x394] ;  /* 0x00039400010f7983 */ /* 0x001ee80000300800 */
[----:B------:R-:W3:Y:S01]  /*12810*/  LDL.LU R9, [R1+0x3b8] ;  /* 0x0003b80001097983 */ /* 0x000ee20000300800 */
[----:B----4-:R-:W-:-:S03]  /*12820*/  IADD3 R2, P1, R2, UR9, RZ ;  /* 0x0000000902027c10 */ /* 0x010fc6000ff3e0ff */
[----:B------:R-:W4:Y:S04]  /*12830*/  LDL.LU R10, [R1+0x38c] ;  /* 0x00038c00010a7983 */ /* 0x000f280000300800 */
[----:B------:R-:W4:Y:S04]  /*12840*/  LDL.LU R11, [R1+0x3b0] ;  /* 0x0003b000010b7983 */ /* 0x000f280000300800 */
[----:B------:R0:W-:Y:S04]  /*12850*/  STL [R1+0x3ec], R2 ;  /* 0x0003ec0201007387 */ /* 0x0001e80000100800 */
[----:B------:R-:W4:Y:S01]  /*12860*/  LDL.LU R12, [R1+0x384] ;  /* 0x00038400010c7983 */ /* 0x000f220000300800 */
[----:B------:R-:W-:-:S03]  /*12870*/  IADD3.X R240, R240, UR6, RZ, P2, !PT ;  /* 0x00000006f0f07c10 */ /* 0x000fc600097fe4ff */
[----:B0-----:R-:W4:Y:S01]  /*12880*/  LDL.LU R2, [R1+0x3a8] ;  /* 0x0003a80001027983 */ /* 0x001f220000300800 */
[----:B------:R-:W-:Y:S02]  /*12890*/  IADD3 R3, P2, R3, UR9, RZ ;  /* 0x0000000903037c10 */ /* 0x000fe4000ff5e0ff */
[----:B------:R-:W-:-:S03]  /*128a0*/  IADD3.X R241, R241, UR6, RZ, P3, !PT ;  /* 0x00000006f1f17c10 */ /* 0x000fc60009ffe4ff */
[----:B------:R0:W-:Y:S01]  /*128b0*/  STL [R1+0x3e4], R3 ;  /* 0x0003e40301007387 */ /* 0x0001e20000100800 */
[----:B------:R-:W-:Y:S02]  /*128c0*/  IADD3 R242, P3, R242, UR9, RZ ;  /* 0x00000009f2f27c10 */ /* 0x000fe4000ff7e0ff */
[----:B------:R-:W-:Y:S01]  /*128d0*/  IADD3.X R243, R243, UR6, RZ, P4, !PT ;  /* 0x00000006f3f37c10 */ /* 0x000fe2000a7fe4ff */
[----:B0-----:R-:W4:Y:S04]  /*128e0*/  LDL.LU R3, [R1+0x37c] ;  /* 0x00037c0001037983 */ /* 0x001f280000300800 */
        /* <DEDUP_REMOVED lines=18> */
[----:B------:R-:W-:Y:S01]  /*12a10*/  IADD3.X R4, R4, UR6, RZ, P3, !PT ;  /* 0x0000000604047c10 */ /* 0x000fe20009ffe4ff */
[----:B------:R-:W-:Y:S01]  /*12a20*/  STL [R1+0x3e8], R249 ;  /* 0x0003e8f901007387 */ /* 0x000fe20000100800 */
[----:B------:R-:W-:-:S03]  /*12a30*/  IADD3 R13, P3, R13, UR9, RZ ;  /* 0x000000090d0d7c10 */ /* 0x000fc6000ff7e0ff */
[----:B------:R-:W-:Y:S04]  /*12a40*/  STL [R1+0x3bc], R250 ;  /* 0x0003bcfa01007387 */ /* 0x000fe80000100800 */
[----:B------:R-:W-:Y:S01]  /*12a50*/  STL [R1+0x3e0], R251 ;  /* 0x0003e0fb01007387 */ /* 0x000fe20000100800 */
[----:B------:R-:W-:-:S03]  /*12a60*/  IADD3.X R5, R5, UR6, RZ, P4, !PT ;  /* 0x0000000605057c10 */ /* 0x000fc6000a7fe4ff */
[----:B------:R0:W-:Y:S01]  /*12a70*/  STL [R1+0x3ac], R13 ;  /* 0x0003ac0d01007387 */ /* 0x0001e20000100800 */
[----:B------:R-:W-:Y:S02]  /*12a80*/  IADD3 R6, P4, R6, UR9, RZ ;  /* 0x0000000906067c10 */ /* 0x000fe4000ff9e0ff */
[----:B------:R-:W-:Y:S01]  /*12a90*/  IADD3.X R7, R7, UR6, RZ, P5, !PT ;  /* 0x0000000607077c10 */ /* 0x000fe2000affe4ff */
[----:B------:R-:W-:Y:S04]  /*12aa0*/  STL [R1+0x3b4], R252 ;  /* 0x0003b4fc01007387 */ /* 0x000fe80000100800 */
[----:B0-----:R-:W4:Y:S04]  /*12ab0*/  LDL.LU R13, [R1+0x3a0] ;  /* 0x0003a000010d7983 */ /* 0x001f280000300800 */
[----:B------:R-:W-:Y:S04]  /*12ac0*/  STL [R1+0x3d8], R4 ;  /* 0x0003d80401007387 */ /* 0x000fe80000100800 */
[----:B------:R-:W-:Y:S01]  /*12ad0*/  STL [R1+0x3d0], R5 ;  /* 0x0003d00501007387 */ /* 0x000fe20000100800 */
[----:B--2---:R-:W-:-:S05]  /*12ae0*/  IADD3 R14, P5, R14, UR9, RZ ;  /* 0x000000090e0e7c10 */ /* 0x004fca000ffbe0ff */
[----:B------:R0:W-:Y:S04]  /*12af0*/  STL [R1+0x39c], R14 ;  /* 0x00039c0e01007387 */ /* 0x0001e80000100800 */
[----:B------:R-:W-:Y:S04]  /*12b00*/  STL [R1+0x3a4], R6 ;  /* 0x0003a40601007387 */ /* 0x000fe80000100800 */
[----:B0-----:R-:W2:Y:S01]  /*12b10*/  LDL.LU R14, [R1+0x374] ;  /* 0x00037400010e7983 */ /* 0x001ea20000300800 */
[----:B------:R-:W-:-:S03]  /*12b20*/  IADD3.X R8, R8, UR6, RZ, P6, !PT ;  /* 0x0000000608087c10 */ /* 0x000fc6000b7fe4ff */
[----:B------:R-:W-:Y:S01]  /*12b30*/  STL [R1+0x3c8], R7 ;  /* 0x0003c80701007387 */ /* 0x000fe20000100800 */
[----:B---3--:R-:W-:Y:S02]  /*12b40*/  IADD3 R15, P6, R15, UR9, RZ ;  /* 0x000000090f0f7c10 */ /* 0x008fe4000ffde0ff */
[----:B------:R-:W-:-:S03]  /*12b50*/  IADD3.X R9, R9, UR6, RZ, P1, !PT ;  /* 0x0000000609097c10 */ /* 0x000fc60008ffe4ff */
[----:B------:R0:W-:Y:S01]  /*12b60*/  STL [R1+0x394], R15 ;  /* 0x0003940f01007387 */ /* 0x0001e20000100800 */
[----:B----4-:R-:W-:Y:S02]  /*12b70*/  IADD3 R10, P1, R10, UR9, RZ ;  /* 0x000000090a0a7c10 */ /* 0x010fe4000ff3e0ff */
[----:B------:R-:W-:Y:S01]  /*12b80*/  IADD3.X R11, R11, UR6, RZ, P2, !PT ;  /* 0x000000060b0b7c10 */ /* 0x000fe200097fe4ff */
[----:B0-----:R-:W3:Y:S04]  /*12b90*/  LDL.LU R15, [R1+0x398] ;  /* 0x00039800010f7983 */ /* 0x001ee80000300800 */
[----:B------:R-:W-:Y:S01]  /*12ba0*/  STL [R1+0x3c0], R8 ;  /* 0x0003c00801007387 */ /* 0x000fe20000100800 */
[----:B------:R-:W-:-:S03]  /*12bb0*/  IADD3 R12, P2, R12, UR9, RZ ;  /* 0x000000090c0c7c10 */ /* 0x000fc6000ff5e0ff */
[----:B------:R-:W-:Y:S01]  /*12bc0*/  STL [R1+0x3b8], R9 ;  /* 0x0003b80901007387 */ /* 0x000fe20000100800 */
[----:B------:R-:W-:-:S03]  /*12bd0*/  IADD3.X R2, R2, UR6, RZ, P3, !PT ;  /* 0x0000000602027c10 */ /* 0x000fc60009ffe4ff */
[----:B------:R-:W-:Y:S04]  /*12be0*/  STL [R1+0x38c], R10 ;  /* 0x00038c0a01007387 */ /* 0x000fe80000100800 */
[----:B------:R-:W4:Y:S04]  /*12bf0*/  LDL.LU R240, [R1+0x36c] ;  /* 0x00036c0001f07983 */ /* 0x000f280000300800 */
[----:B------:R-:W-:Y:S04]  /*12c00*/  STL [R1+0x3b0], R11 ;  /* 0x0003b00b01007387 */ /* 0x000fe80000100800 */
[----:B------:R0:W-:Y:S04]  /*12c10*/  STL [R1+0x3a8], R2 ;  /* 0x0003a80201007387 */ /* 0x0001e80000100800 */
[----:B------:R-:W-:Y:S04]  /*12c20*/  STL [R1+0x384], R12 ;  /* 0x0003840c01007387 */ /* 0x000fe80000100800 */
[----:B0-----:R-:W4:Y:S04]  /*12c30*/  LDL.LU R2, [R1+0x390] ;  /* 0x0003900001027983 */ /* 0x001f280000300800 */
[----:B------:R-:W4:Y:S01]  /*12c40*/  LDL.LU R241, [R1+0x364] ;  /* 0x0003640001f17983 */ /* 0x000f220000300800 */
[----:B------:R-:W-:-:S03]  /*12c50*/  IADD3 R3, P3, R3, UR9, RZ ;  /* 0x0000000903037c10 */ /* 0x000fc6000ff7e0ff */
        /* <DEDUP_REMOVED lines=15> */
[----:B------:R-:W4:Y:S01]  /*12d50*/  LDL.LU R6, [R1+0x350] ;  /* 0x0003500001067983 */ /* 0x000f220000300800 */
[----:B------:R-:W-:-:S03]  /*12d60*/  IADD3.X R13, R13, UR6, RZ, P4, !PT ;  /* 0x000000060d0d7c10 */ /* 0x000fc6000a7fe4ff */
[----:B------:R-:W4:Y:S04]  /*12d70*/  LDL.LU R7, [R1+0x324] ;  /* 0x0003240001077983 */ /* 0x000f280000300800 */
[----:B------:R0:W-:Y:S04]  /*12d80*/  STL [R1+0x3a0], R13 ;  /* 0x0003a00d01007387 */ /* 0x0001e80000100800 */
[----:B0-----:R-:W4:Y:S04]  /*12d90*/  LDL.LU R13, [R1+0x348] ;  /* 0x00034800010d7983 */ /* 0x001f280000300800 */
[----:B------:R-:W4:Y:S01]  /*12da0*/  LDL.LU R8, [R1+0x31c] ;  /* 0x00031c0001087983 */ /* 0x000f220000300800 */
[----:B--2---:R-:W-:-:S05]  /*12db0*/  IADD3 R14, P4, R14, UR9, RZ ;  /* 0x000000090e0e7c10 */ /* 0x004fca000ff9e0ff */
[----:B------:R0:W-:Y:S04]  /*12dc0*/  STL [R1+0x374], R14 ;  /* 0x0003740e01007387 */ /* 0x0001e80000100800 */
[----:B0-----:R-:W2:Y:S04]  /*12dd0*/  LDL.LU R14, [R1+0x340] ;  /* 0x00034000010e7983 */ /* 0x001ea80000300800 */
[----:B------:R-:W2:Y:S04]  /*12de0*/  LDL.LU R9, [R1+0x314] ;  /* 0x0003140001097983 */ /* 0x000ea80000300800 */
[----:B------:R-:W2:Y:S04]  /*12df0*/  LDL.LU R10, [R1+0x338] ;  /* 0x00033800010a7983 */ /* 0x000ea80000300800 */
[----:B------:R-:W2:Y:S01]  /*12e00*/  LDL.LU R11, [R1+0x30c] ;  /* 0x00030c00010b7983 */ /* 0x000ea20000300800 */
[----:B---3--:R-:W-:-:S05]  /*12e10*/  IADD3.X R15, R15, UR6, RZ, P5, !PT ;  /* 0x000000060f0f7c10 */ /* 0x008fca000affe4ff */
[----:B------:R0:W-:Y:S04]  /*12e20*/  STL [R1+0x398], R15 ;  /* 0x0003980f01007387 */ /* 0x0001e80000100800 */
[----:B------:R-:W3:Y:S04]  /*12e30*/  LDL.LU R12, [R1+0x330] ;  /* 0x00033000010c7983 */ /* 0x000ee80000300800 */
[----:B0-----:R-:W3:Y:S01]  /*12e40*/  LDL.LU R15, [R1+0x304] ;  /* 0x00030400010f7983 */ /* 0x001ee20000300800 */
[----:B----4-:R-:W-:Y:S02]  /*12e50*/  IADD3 R240, P5, R240, UR9, RZ ;  /* 0x00000009f0f07c10 */ /* 0x010fe4000ffbe0ff */
[----:B------:R-:W-:-:S02]  /*12e60*/  IADD3.X R2, R2, UR6, RZ, P6, !PT ;  /* 0x0000000602027c10 */ /* 0x000fc4000b7fe4ff */
[----:B------:R-:W-:-:S03]  /*12e70*/  IADD3 R241, P6, R241, UR9, RZ ;  /* 0x00000009f1f17c10 */ /* 0x000fc6000ffde0ff */
[----:B------:R0:W-:Y:S01]  /*12e80*/  STL [R1+0x390], R2 ;  /* 0x0003900201007387 */ /* 0x0001e20000100800 */
[----:B------:R-:W-:Y:S02]  /*12e90*/  IADD3.X R242, R242, UR6, RZ, P1, !PT ;  /* 0x00000006f2f27c10 */ /* 0x000fe40008ffe4ff */
[----:B------:R-:W-:Y:S01]  /*12ea0*/  IADD3 R243, P1, R243, UR9, RZ ;  /* 0x00000009f3f37c10 */ /* 0x000fe2000ff3e0ff */
[----:B0-----:R-:W4:Y:S04]  /*12eb0*/  LDL.LU R2, [R1+0x328] ;  /* 0x0003280001027983 */ /* 0x001f280000300800 */
        /* <DEDUP_REMOVED lines=24> */
[----:B------:R0:W-:Y:S01]  /*13040*/  STL [R1+0x358], R3 ;  /* 0x0003580301007387 */ /* 0x0001e20000100800 */
[----:B------:R-:W-:-:S03]  /*13050*/  IADD3.X R6, R6, UR6, RZ, P2, !PT ;  /* 0x0000000606067c10 */ /* 0x000fc600097fe4ff */
[----:B------:R-:W-:Y:S04]  /*13060*/  STL [R1+0x360], R252 ;  /* 0x000360fc01007387 */ /* 0x000fe80000100800 */
[----:B0-----:R-:W4:Y:S04]  /*13070*/  LDL.LU R3, [R1+0x2fc] ;  /* 0x0002fc0001037983 */ /* 0x001f280000300800 */
[----:B------:R-:W-:Y:S01]  /*13080*/  STL [R1+0x334], R4 ;  /* 0x0003340401007387 */ /* 0x000fe20000100800 */
[----:B------:R-:W-:-:S03]  /*13090*/  IADD3.X R13, R13, UR6, RZ, P3, !PT ;  /* 0x000000060d0d7c10 */ /* 0x000fc60009ffe4ff */
[----:B------:R-:W-:Y:S01]  /*130a0*/  STL [R1+0x32c], R5 ;  /* 0x00032c0501007387 */ /* 0x000fe20000100800 */
[----:B------:R-:W-:-:S03]  /*130b0*/  IADD3 R7, P2, R7, UR9, RZ ;  /* 0x0000000907077c10 */ /* 0x000fc6000ff5e0ff */
[----:B------:R0:W-:Y:S04]  /*130c0*/  STL [R1+0x348], R13 ;  /* 0x0003480d01007387 */ /* 0x0001e80000100800 */
[----:B------:R-:W-:Y:S04]  /*130d0*/  STL [R1+0x350], R6 ;  /* 0x0003500601007387 */ /* 0x000fe80000100800 */
[----:B0-----:R-:W4:Y:S04]  /*130e0*/  LDL.LU R13, [R1+0x320] ;  /* 0x00032000010d7983 */ /* 0x001f280000300800 */
[----:B------:R-:W-:Y:S01]  /*130f0*/  STL [R1+0x324], R7 ;  /* 0x0003240701007387 */ /* 0x000fe20000100800 */
[----:B--2---:R-:W-:-:S05]  /*13100*/  IADD3.X R14, R14, UR6, RZ, P4, !PT ;  /* 0x000000060e0e7c10 */ /* 0x004fca000a7fe4ff */
[----:B------:R0:W-:Y:S04]  /*13110*/  STL [R1+0x340], R14 ;  /* 0x0003400e01007387 */ /* 0x0001e80000100800 */
[----:B0-----:R-:W2:Y:S01]  /*13120*/  LDL.LU R14, [R1+0x2f4] ;  /* 0x0002f400010e7983 */ /* 0x001ea20000300800 */
[----:B------:R-:W-:Y:S02]  /*13130*/  IADD3 R8, P3, R8, UR9, RZ ;  /* 0x0000000908087c10 */ /* 0x000fe4000ff7e0ff */
[----:B------:R-:W-:Y:S02]  /*13140*/  IADD3 R9, P4, R9, UR9, RZ ;  /* 0x0000000909097c10 */ /* 0x000fe4000ff9e0ff */
[----:B------:R-:W-:Y:S01]  /*13150*/  IADD3.X R10, R10, UR6, RZ, P5, !PT ;  /* 0x000000060a0a7c10 */ /* 0x000fe2000affe4ff */
[----:B------:R-:W-:Y:S01]  /*13160*/  STL [R1+0x31c], R8 ;  /* 0x00031c0801007387 */ /* 0x000fe20000100800 */
[----:B------:R-:W-:-:S02]  /*13170*/  IADD3 R11, P5, R11, UR9, RZ ;  /* 0x000000090b0b7c10 */ /* 0x000fc4000ffbe0ff */
[----:B---3--:R-:W-:Y:S01]  /*13180*/  IADD3.X R12, R12, UR6, RZ, P6, !PT ;  /* 0x000000060c0c7c10 */ /* 0x008fe2000b7fe4ff */
[----:B------:R-:W-:Y:S01]  /*13190*/  STL [R1+0x314], R9 ;  /* 0x0003140901007387 */ /* 0x000fe20000100800 */
[----:B------:R-:W-:-:S03]  /*131a0*/  IADD3 R15, P6, R15, UR8, RZ ;  /* 0x000000080f0f7c10 */ /* 0x000fc6000ffde0ff */
[----:B------:R-:W-:Y:S04]  /*131b0*/  STL [R1+0x338], R10 ;  /* 0x0003380a01007387 */ /* 0x000fe80000100800 */
[----:B------:R-:W3:Y:S04]  /*131c0*/  LDL.LU R240, [R1+0x318] ;  /* 0x0003180001f07983 */ /* 0x000ee80000300800 */
[----:B------:R-:W-:Y:S04]  /*131d0*/  STL [R1+0x30c], R11 ;  /* 0x00030c0b01007387 */ /* 0x000fe80000100800 */
[----:B------:R0:W-:Y:S04]  /*131e0*/  STL [R1+0x304], R15 ;  /* 0x0003040f01007387 */ /* 0x0001e80000100800 */
[----:B------:R-:W-:Y:S04]  /*131f0*/  STL [R1+0x330], R12 ;  /* 0x0003300c01007387 */ /* 0x000fe80000100800 */
[----:B0-----:R-:W3:Y:S04]  /*13200*/  LDL.LU R15, [R1+0x2ec] ;  /* 0x0002ec00010f7983 */ /* 0x001ee80000300800 */
[----:B------:R-:W3:Y:S04]  /*13210*/  LDL.LU R241, [R1+0x310] ;  /* 0x0003100001f17983 */ /* 0x000ee80000300800 */
[----:B------:R-:W3:Y:S01]  /*13220*/  LDL.LU R242, [R1+0x2e4] ;  /* 0x0002e40001f27983 */ /* 0x000ee20000300800 */
[----:B----4-:R-:W-:-:S03]  /*13230*/  IADD3.X R2, R2, UR6, RZ, P1, !PT ;  /* 0x0000000602027c10 */ /* 0x010fc60008ffe4ff */
        /* <DEDUP_REMOVED lines=16> */
[----:B------:R-:W-:-:S05]  /*13340*/  IADD3 R3, P1, R3, UR8, RZ ;  /* 0x0000000803037c10 */ /* 0x000fca000ff3e0ff */
[----:B------:R0:W-:Y:S04]  /*13350*/  STL [R1+0x2fc], R3 ;  /* 0x0002fc0301007387 */ /* 0x0001e80000100800 */
[----:B0-----:R-:W4:Y:S04]  /*13360*/  LDL.LU R3, [R1+0x2a4] ;  /* 0x0002a40001037983 */ /* 0x001f280000300800 */
[----:B------:R-:W4:Y:S01]  /*13370*/  LDL.LU R8, [R1+0x2c8] ;  /* 0x0002c80001087983 */ /* 0x000f220000300800 */
[----:B------:R-:W-:-:S05]  /*13380*/  IADD3.X R13, R13, UR6, RZ, P2, !PT ;  /* 0x000000060d0d7c10 */ /* 0x000fca00097fe4ff */
[----:B------:R0:W-:Y:S04]  /*13390*/  STL [R1+0x320], R13 ;  /* 0x0003200d01007387 */ /* 0x0001e80000100800 */
[----:B0-----:R-:W4:Y:S04]  /*133a0*/  LDL.LU R13, [R1+0x298] ;  /* 0x00029800010d7983 */ /* 0x001f280000300800 */
[----:B------:R-:W4:Y:S04]  /*133b0*/  LDL.LU R9, [R1+0x2c0] ;  /* 0x0002c00001097983 */ /* 0x000f280000300800 */
[----:B------:R-:W4:Y:S04]  /*133c0*/  LDL.LU R10, [R1+0x290] ;  /* 0x00029000010a7983 */ /* 0x000f280000300800 */
[----:B------:R-:W4:Y:S01]  /*133d0*/  LDL.LU R11, [R1+0x2b8] ;  /* 0x0002b800010b7983 */ /* 0x000f220000300800 */
[----:B--2---:R-:W-:-:S05]  /*133e0*/  IADD3 R14, P2, R14, UR8, RZ ;  /* 0x000000080e0e7c10 */ /* 0x004fca000ff5e0ff */
[----:B------:R0:W-:Y:S04]  /*133f0*/  STL [R1+0x2f4], R14 ;  /* 0x0002f40e01007387 */ /* 0x0001e80000100800 */
[----:B------:R-:W2:Y:S04]  /*13400*/  LDL.LU R12, [R1+0x288] ;  /* 0x00028800010c7983 */ /* 0x000ea80000300800 */
[----:B0-----:R-:W2:Y:S01]  /*13410*/  LDL.LU R14, [R1+0x2b0] ;  /* 0x0002b000010e7983 */ /* 0x001ea20000300800 */
[----:B---3--:R-:W-:Y:S02]  /*13420*/  IADD3.X R240, R240, UR6, RZ, P3, !PT ;  /* 0x00000006f0f07c10 */ /* 0x008fe40009ffe4ff */
[----:B------:R-:W-:-:S02]  /*13430*/  IADD3 R15, P3, R15, UR8, RZ ;  /* 0x000000080f0f7c10 */ /* 0x000fc4000ff7e0ff */
[----:B------:R-:W-:-:S03]  /*13440*/  IADD3.X R241, R241, UR6, RZ, P4, !PT ;  /* 0x00000006f1f17c10 */ /* 0x000fc6000a7fe4ff */
[----:B------:R0:W-:Y:S01]  /*13450*/  STL [R1+0x2ec], R15 ;  /* 0x0002ec0f01007387 */ /* 0x0001e20000100800 */
[----:B------:R-:W-:Y:S02]  /*13460*/  IADD3 R242, P4, R242, UR8, RZ ;  /* 0x00000008f2f27c10 */ /* 0x000fe4000ff9e0ff */
[----:B----4-:R-:W-:Y:S01]  /*13470*/  IADD3.X R243, R243, UR6, RZ, P5, !PT ;  /* 0x00000006f3f37c10 */ /* 0x010fe2000affe4ff */
[----:B0-----:R-:W3:Y:S04]  /*13480*/  LDL.LU R15, [R1+0x280] ;  /* 0x00028000010f7983 */ /* 0x001ee80000300800 */
        /* <DEDUP_REMOVED lines=21> */
[----:B------:R-:W-:Y:S01]  /*135e0*/  STL [R1+0x2c4], R250 ;  /* 0x0002c4fa01007387 */ /* 0x000fe20000100800 */
[----:B------:R-:W-:-:S03]  /*135f0*/  IADD3.X R5, R5, UR5, RZ, P5, !PT ;  /* 0x0000000505057c10 */ /* 0x000fc6000affe4ff */
[----:B------:R-:W-:Y:S01]  /*13600*/  STL [R1+0x2e8], R251 ;  /* 0x0002e8fb01007387 */ /* 0x000fe20000100800 */
[----:B------:R-:W-:-:S03]  /*13610*/  IADD3 R6, P5, R6, UR8, RZ ;  /* 0x0000000806067c10 */ /* 0x000fc6000ffbe0ff */
[----:B------:R0:W-:Y:S01]  /*13620*/  STL [R1+0x2b4], R2 ;  /* 0x0002b40201007387 */ /* 0x0001e20000100800 */
[----:B------:R-:W-:-:S03]  /*13630*/  IADD3.X R7, R7, UR5, RZ, P6, !PT ;  /* 0x0000000507077c10 */ /* 0x000fc6000b7fe4ff */
[----:B------:R-:W-:Y:S04]  /*13640*/  STL [R1+0x2bc], R252 ;  /* 0x0002bcfc01007387 */ /* 0x000fe80000100800 */
[----:B0-----:R-:W4:Y:S04]  /*13650*/  LDL.LU R2, [R1+0x2a8] ;  /* 0x0002a80001027983 */ /* 0x001f280000300800 */
[----:B------:R-:W-:Y:S01]  /*13660*/  STL [R1+0x2e0], R4 ;  /* 0x0002e00401007387 */ /* 0x000fe20000100800 */
[----:B------:R-:W-:-:S03]  /*13670*/  IADD3 R3, P6, R3, UR8, RZ ;  /* 0x0000000803037c10 */ /* 0x000fc6000ffde0ff */
[----:B------:R-:W-:Y:S01]  /*13680*/  STL [R1+0x2d8], R5 ;  /* 0x0002d80501007387 */ /* 0x000fe20000100800 */
[----:B------:R-:W-:-:S03]  /*13690*/  IADD3.X R8, R8, UR5, RZ, P1, !PT ;  /* 0x0000000508087c10 */ /* 0x000fc60008ffe4ff */
[----:B------:R0:W-:Y:S04]  /*136a0*/  STL [R1+0x2a4], R3 ;  /* 0x0002a40301007387 */ /* 0x0001e80000100800 */
[----:B------:R-:W-:Y:S04]  /*136b0*/  STL [R1+0x2ac], R6 ;  /* 0x0002ac0601007387 */ /* 0x000fe80000100800 */
[----:B0-----:R-:W4:Y:S01]  /*136c0*/  LDL.LU R3, [R1+0x278] ;  /* 0x0002780001037983 */ /* 0x001f220000300800 */
[----:B------:R-:W-:-:S03]  /*136d0*/  IADD3 R13, P1, R13, UR8, RZ ;  /* 0x000000080d0d7c10 */ /* 0x000fc6000ff3e0ff */
[----:B------:R-:W-:Y:S01]  /*136e0*/  STL [R1+0x2d0], R7 ;  /* 0x0002d00701007387 */ /* 0x000fe20000100800 */
[----:B------:R-:W-:-:S03]  /*136f0*/  IADD3.X R9, R9, UR5, RZ, P2, !PT ;  /* 0x0000000509097c10 */ /* 0x000fc600097fe4ff */
[----:B------:R0:W-:Y:S01]  /*13700*/  STL [R1+0x298], R13 ;  /* 0x0002980d01007387 */ /* 0x0001e20000100800 */
[----:B------:R-:W-:Y:S02]  /*13710*/  IADD3 R10, P2, R10, UR8, RZ ;  /* 0x000000080a0a7c10 */ /* 0x000fe4000ff5e0ff */
[----:B------:R-:W-:Y:S01]  /*13720*/  IADD3.X R11, R11, UR5, RZ, P3, !PT ;  /* 0x000000050b0b7c10 */ /* 0x000fe20009ffe4ff */
[----:B0-----:R-:W4:Y:S04]  /*13730*/  LDL.LU R13, [R1+0x2a0] ;  /* 0x0002a000010d7983 */ /* 0x001f280000300800 */
[----:B------:R-:W-:Y:S04]  /*13740*/  STL [R1+0x2c8], R8 ;  /* 0x0002c80801007387 */ /* 0x000fe80000100800 */
[----:B------:R-:W-:Y:S04]  /*13750*/  STL [R1+0x2c0], R9 ;  /* 0x0002c00901007387 */ /* 0x000fe80000100800 */
[----:B------:R-:W-:Y:S01]  /*13760*/  STL [R1+0x290], R10 ;  /* 0x0002900a01007387 */ /* 0x000fe20000100800 */
[----:B--2---:R-:W-:-:S05]  /*13770*/  IADD3.X R14, R14, UR5, RZ, P4, !PT ;  /* 0x000000050e0e7c10 */ /* 0x004fca000a7fe4ff */
[----:B------:R0:W-:Y:S04]  /*13780*/  STL [R1+0x2b0], R14 ;  /* 0x0002b00e01007387 */ /* 0x0001e80000100800 */
[----:B------:R-:W-:Y:S04]  /*13790*/  STL [R1+0x2b8], R11 ;  /* 0x0002b80b01007387 */ /* 0x000fe80000100800 */
[----:B0-----:R-:W2:Y:S01]  /*137a0*/  LDL.LU R14, [R1+0x270] ;  /* 0x00027000010e7983 */ /* 0x001ea20000300800 */
[----:B------:R-:W-:-:S05]  /*137b0*/  IADD3 R12, P3, R12, UR8, RZ ;  /* 0x000000080c0c7c10 */ /* 0x000fca000ff7e0ff */
[----:B------:R-:W-:Y:S04]  /*137c0*/  STL [R1+0x288], R12 ;  /* 0x0002880c01007387 */ /* 0x000fe80000100800 */
[----:B------:R-:W2:Y:S04]  /*137d0*/  LDL.LU R240, [R1+0x294] ;  /* 0x0002940001f07983 */ /* 0x000ea80000300800 */
[----:B------:R-:W2:Y:S04]  /*137e0*/  LDL.LU R241, [R1+0x268] ;  /* 0x0002680001f17983 */ /* 0x000ea80000300800 */
[----:B------:R-:W2:Y:S01]  /*137f0*/  LDL.LU R242, [R1+0x28c] ;  /* 0x00028c0001f27983 */ /* 0x000ea20000300800 */
[----:B---3--:R-:W-:-:S05]  /*13800*/  IADD3 R15, P4, R15, UR8, RZ ;  /* 0x000000080f0f7c10 */ /* 0x008fca000ff9e0ff */
[----:B------:R0:W-:Y:S04]  /*13810*/  STL [R1+0x280], R15 ;  /* 0x0002800f01007387 */ /* 0x0001e80000100800 */
[----:B------:R-:W3:Y:S04]  /*13820*/  LDL.LU R243, [R1+0x260] ;  /* 0x0002600001f37983 */ /* 0x000ee80000300800 */
        /* <DEDUP_REMOVED lines=9> */
[----:B0-----:R-:W3:Y:S04]  /*138c0*/  LDL.LU R15, [R1+0x238] ;  /* 0x00023800010f7983 */ /* 0x001ee80000300800 */
[----:B------:R-:W3:Y:S04]  /*138d0*/  LDL.LU R4, [R1+0x25c] ;  /* 0x00025c0001047983 */ /* 0x000ee80000300800 */
[----:B------:R-:W3:Y:S04]  /*138e0*/  LDL.LU R5, [R1+0x230] ;  /* 0x0002300001057983 */ /* 0x000ee80000300800 */
[----:B------:R-:W3:Y:S01]  /*138f0*/  LDL.LU R6, [R1+0x254] ;  /* 0x0002540001067983 */ /* 0x000ee20000300800 */
[----:B----4-:R-:W-:-:S05]  /*13900*/  IADD3.X R2, R2, UR5, RZ, P5, !PT ;  /* 0x0000000502027c10 */ /* 0x010fca000affe4ff */
[----:B------:R0:W-:Y:S04]  /*13910*/  STL [R1+0x2a8], R2 ;  /* 0x0002a80201007387 */ /* 0x0001e80000100800 */
[----:B0-----:R-:W4:Y:S04]  /*13920*/  LDL.LU R2, [R1+0x228] ;  /* 0x0002280001027983 */ /* 0x001f280000300800 */
[----:B------:R-:W4:Y:S01]  /*13930*/  LDL.LU R7, [R1+0x24c] ;  /* 0x00024c0001077983 */ /* 0x000f220000300800 */
[----:B------:R-:W-:-:S05]  /*13940*/  IADD3 R3, P5, R3, UR8, RZ ;  /* 0x0000000803037c10 */ /* 0x000fca000ffbe0ff */
[----:B------:R0:W-:Y:S04]  /*13950*/  STL [R1+0x278], R3 ;  /* 0x0002780301007387 */ /* 0x0001e80000100800 */
[----:B0-----:R-:W4:Y:S04]  /*13960*/  LDL.LU R3, [R1+0x220] ;  /* 0x0002200001037983 */ /* 0x001f280000300800 */
[----:B------:R-:W4:Y:S01]  /*13970*/  LDL.LU R8, [R1+0x244] ;  /* 0x0002440001087983 */ /* 0x000f220000300800 */
[----:B------:R-:W-:-:S03]  /*13980*/  IADD3.X R13, R13, UR5, RZ, P6, !PT ;  /* 0x000000050d0d7c10 */ /* 0x000fc6000b7fe4ff */
[----:B------:R-:W4:Y:S04]  /*13990*/  LDL.LU R9, [R1+0x218] ;  /* 0x0002180001097983 */ /* 0x000f280000300800 */
[----:B------:R-:W4:Y:S04]  /*139a0*/  LDL.LU R10, [R1+0x23c] ;  /* 0x00023c00010a7983 */ /* 0x000f280000300800 */
[----:B------:R0:W-:Y:S04]  /*139b0*/  STL [R1+0x2a0], R13 ;  /* 0x0002a00d01007387 */ /* 0x0001e80000100800 */
[----:B------:R-:W4:Y:S04]  /*139c0*/  LDL.LU R11, [R1+0x210] ;  /* 0x00021000010b7983 */ /* 0x000f280000300800 */
[----:B0-----:R-:W4:Y:S04]  /*139d0*/  LDL.LU R13, [R1+0x234] ;  /* 0x00023400010d7983 */ /* 0x001f280000300800 */
[----:B------:R-:W4:Y:S01]  /*139e0*/  LDL.LU R12, [R1+0x208] ;  /* 0x00020800010c7983 */ /* 0x000f220000300800 */
[----:B--2---:R-:W-:-:S05]  /*139f0*/  IADD3 R14, P6, R14, UR8, RZ ;  /* 0x000000080e0e7c10 */ /* 0x004fca000ffde0ff */
[----:B------:R0:W-:Y:S04]  /*13a00*/  STL [R1+0x270], R14 ;  /* 0x0002700e01007387 */ /* 0x0001e80000100800 */
[----:B0-----:R-:W2:Y:S01]  /*13a10*/  LDL.LU R14, [R1+0x22c] ;  /* 0x00022c00010e7983 */ /* 0x001ea20000300800 */
[----:B------:R-:W-:Y:S02]  /*13a20*/  IADD3.X R240, R240, UR5, RZ, P1, !PT ;  /* 0x00000005f0f07c10 */ /* 0x000fe40008ffe4ff */
[----:B------:R-:W-:Y:S02]  /*13a30*/  IADD3 R241, P1, R241, UR8, RZ ;  /* 0x00000008f1f17c10 */ /* 0x000fe4000ff3e0ff */
[----:B------:R-:W-:Y:S01]  /*13a40*/  IADD3.X R242, R242, UR5, RZ, P2, !PT ;  /* 0x00000005f2f27c10 */ /* 0x000fe200097fe4ff */
[----:B------:R-:W-:Y:S04]  /*13a50*/  STL [R1+0x294], R240 ;  /* 0x000294f001007387 */ /* 0x000fe80000100800 */
[----:B------:R-:W-:Y:S04]  /*13a60*/  STL [R1+0x268], R241 ;  /* 0x000268f101007387 */ /* 0x000fe80000100800 */
[----:B------:R-:W-:Y:S01]  /*13a70*/  STL [R1+0x28c], R242 ;  /* 0x00028cf201007387 */ /* 0x000fe20000100800 */
[----:B---3--:R-:W-:-:S02]  /*13a80*/  IADD3 R243, P2, R243, UR8, RZ ;  /* 0x00000008f3f37c10 */ /* 0x008fc4000ff5e0ff */
        /* <DEDUP_REMOVED lines=17> */
[----:B------:R-:W-:Y:S01]  /*13ba0*/  STL [R1+0x26c], R250 ;  /* 0x00026cfa01007387 */ /* 0x000fe20000100800 */
[----:B------:R-:W-:-:S03]  /*13bb0*/  IADD3.X R4, R4, UR5, RZ, P2, !PT ;  /* 0x0000000504047c10 */ /* 0x000fc600097fe4ff */
[----:B------:R0:W-:Y:S01]  /*13bc0*/  STL [R1+0x238], R15 ;  /* 0x0002380f01007387 */ /* 0x0001e20000100800 */
[----:B------:R-:W-:-:S03]  /*13bd0*/  IADD3 R5, P2, R5, UR8, RZ ;  /* 0x0000000805057c10 */ /* 0x000fc6000ff5e0ff */
[----:B------:R-:W-:Y:S01]  /*13be0*/  STL [R1+0x240], R251 ;  /* 0x000240fb01007387 */ /* 0x000fe20000100800 */
[----:B------:R-:W-:-:S03]  /*13bf0*/  IADD3.X R6, R6, UR5, RZ, P3, !PT ;  /* 0x0000000506067c10 */ /* 0x000fc60009ffe4ff */
[----:B0-----:R-:W3:Y:S04]  /*13c00*/  LDL.LU R15, [R1+0x200] ;  /* 0x00020000010f7983 */ /* 0x001ee80000300800 */
[----:B------:R-:W-:Y:S04]  /*13c10*/  STL [R1+0x264], R252 ;  /* 0x000264fc01007387 */ /* 0x000fe80000100800 */
[----:B------:R-:W-:Y:S01]  /*13c20*/  STL [R1+0x25c], R4 ;  /* 0x00025c0401007387 */ /* 0x000fe20000100800 */
[----:B----4-:R-:W-:Y:S02]  /*13c30*/  IADD3 R2, P3, R2, UR8, RZ ;  /* 0x0000000802027c10 */ /* 0x010fe4000ff7e0ff */
[----:B------:R-:W-:-:S03]  /*13c40*/  IADD3.X R7, R7, UR5, RZ, P4, !PT ;  /* 0x0000000507077c10 */ /* 0x000fc6000a7fe4ff */
[----:B------:R0:W-:Y:S04]  /*13c50*/  STL [R1+0x228], R2 ;  /* 0x0002280201007387 */ /* 0x0001e80000100800 */
[----:B------:R-:W-:Y:S04]  /*13c60*/  STL [R1+0x230], R5 ;  /* 0x0002300501007387 */ /* 0x000fe80000100800 */
[----:B0-----:R-:W4:Y:S04]  /*13c70*/  LDL.LU R2, [R1+0x224] ;  /* 0x0002240001027983 */ /* 0x001f280000300800 */
[----:B------:R-:W-:Y:S01]  /*13c80*/  STL [R1+0x254], R6 ;  /* 0x0002540601007387 */ /* 0x000fe20000100800 */
[----:B------:R-:W-:-:S02]  /*13c90*/  IADD3 R3, P4, R3, UR8, RZ ;  /* 0x0000000803037c10 */ /* 0x000fc4000ff9e0ff */
        /* <DEDUP_REMOVED lines=11> */
[----:B------:R0:W-:Y:S04]  /*13d50*/  STL [R1+0x234], R13 ;  /* 0x0002340d01007387 */ /* 0x0001e80000100800 */
[----:B------:R-:W-:Y:S04]  /*13d60*/  STL [R1+0x23c], R10 ;  /* 0x00023c0a01007387 */ /* 0x000fe80000100800 */
[----:B0-----:R-:W4:Y:S04]  /*13d70*/  LDL.LU R13, [R1+0x21c] ;  /* 0x00021c00010d7983 */ /* 0x001f280000300800 */
[----:B------:R-:W-:Y:S04]  /*13d80*/  STL [R1+0x210], R11 ;  /* 0x0002100b01007387 */ /* 0x000fe80000100800 */
[----:B------:R-:W4:Y:S04]  /*13d90*/  LDL.LU R240, [R1+0x1f0] ;  /* 0x0001f00001f07983 */ /* 0x000f280000300800 */
[----:B------:R-:W4:Y:S04]  /*13da0*/  LDL.LU R241, [R1+0x214] ;  /* 0x0002140001f17983 */ /* 0x000f280000300800 */
[----:B------:R-:W-:Y:S04]  /*13db0*/  STL [R1+0x208], R12 ;  /* 0x0002080c01007387 */ /* 0x000fe80000100800 */
[----:B------:R-:W4:Y:S01]  /*13dc0*/  LDL.LU R242, [R1+0x1e8] ;  /* 0x0001e80001f27983 */ /* 0x000f220000300800 */
[----:B--2---:R-:W-:-:S05]  /*13dd0*/  IADD3.X R14, R14, UR5, RZ, P2, !PT ;  /* 0x000000050e0e7c10 */ /* 0x004fca00097fe4ff */
[----:B------:R0:W-:Y:S04]  /*13de0*/  STL [R1+0x22c], R14 ;  /* 0x00022c0e01007387 */ /* 0x0001e80000100800 */
[----:B------:R-:W2:Y:S04]  /*13df0*/  LDL.LU R243, [R1+0x20c] ;  /* 0x00020c0001f37983 */ /* 0x000ea80000300800 */
        /* <DEDUP_REMOVED lines=9> */
[----:B0-----:R-:W2:Y:S04]  /*13e90*/  LDL.LU R14, [R1+0x1e4] ;  /* 0x0001e400010e7983 */ /* 0x001ea80000300800 */
[----:B------:R-:W2:Y:S04]  /*13ea0*/  LDL.LU R4, [R1+0x1b8] ;  /* 0x0001b80001047983 */ /* 0x000ea80000300800 */
[----:B------:R-:W2:Y:S04]  /*13eb0*/  LDL.LU R5, [R1+0x1dc] ;  /* 0x0001dc0001057983 */ /* 0x000ea80000300800 */
[----:B------:R-:W2:Y:S01]  /*13ec0*/  LDL.LU R6, [R1+0x1b0] ;  /* 0x0001b00001067983 */ /* 0x000ea20000300800 */
[----:B---3--:R-:W-:-:S05]  /*13ed0*/  IADD3 R15, P2, R15, UR8, RZ ;  /* 0x000000080f0f7c10 */ /* 0x008fca000ff5e0ff */
[----:B------:R0:W-:Y:S04]  /*13ee0*/  STL [R1+0x200], R15 ;  /* 0x0002000f01007387 */ /* 0x0001e80000100800 */
[----:B0-----:R-:W3:Y:S04]  /*13ef0*/  LDL.LU R15, [R1+0x1d4] ;  /* 0x0001d400010f7983 */ /* 0x001ee80000300800 */
[----:B------:R-:W3:Y:S01]  /*13f00*/  LDL.LU R7, [R1+0x1a8] ;  /* 0x0001a80001077983 */ /* 0x000ee20000300800 */
[----:B----4-:R-:W-:-:S05]  /*13f10*/  IADD3.X R2, R2, UR5, RZ, P3, !PT ;  /* 0x0000000502027c10 */ /* 0x010fca0009ffe4ff */
[----:B------:R0:W-:Y:S04]  /*13f20*/  STL [R1+0x224], R2 ;  /* 0x0002240201007387 */ /* 0x0001e80000100800 */
[----:B0-----:R-:W4:Y:S04]  /*13f30*/  LDL.LU R2, [R1+0x1cc] ;  /* 0x0001cc0001027983 */ /* 0x001f280000300800 */
[----:B------:R-:W4:Y:S04]  /*13f40*/  LDL.LU R8, [R1+0x1a0] ;  /* 0x0001a00001087983 */ /* 0x000f280000300800 */
[----:B------:R-:W4:Y:S01]  /*13f50*/  LDL.LU R9, [R1+0x1c4] ;  /* 0x0001c40001097983 */ /* 0x000f220000300800 */
[----:B------:R-:W-:-:S03]  /*13f60*/  IADD3 R3, P3, R3, UR8, RZ ;  /* 0x0000000803037c10 */ /* 0x000fc6000ff7e0ff */
[----:B------:R-:W4:Y:S04]  /*13f70*/  LDL.LU R10, [R1+0x198] ;  /* 0x00019800010a7983 */ /* 0x000f280000300800 */
[----:B------:R0:W-:Y:S04]  /*13f80*/  STL [R1+0x1f8], R3 ;  /* 0x0001f80301007387 */ /* 0x0001e80000100800 */
[----:B------:R-:W4:Y:S04]  /*13f90*/  LDL.LU R11, [R1+0x1bc] ;  /* 0x0001bc00010b7983 */ /* 0x000f280000300800 */
[----:B0-----:R-:W4:Y:S04]  /*13fa0*/  LDL.LU R3, [R1+0x190] ;  /* 0x0001900001037983 */ /* 0x001f280000300800 */
[----:B------:R-:W4:Y:S01]  /*13fb0*/  LDL.LU R12, [R1+0x1b4] ;  /* 0x0001b400010c7983 */ /* 0x000f220000300800 */
[----:B------:R-:W-:-:S05]  /*13fc0*/  IADD3.X R13, R13, UR5, RZ, P4, !PT ;  /* 0x000000050d0d7c10 */ /* 0x000fca000a7fe4ff */
[----:B------:R0:W-:Y:S01]  /*13fd0*/  STL [R1+0x21c], R13 ;  /* 0x00021c0d01007387 */ /* 0x0001e20000100800 */
[----:B------:R-:W-:Y:S02]  /*13fe0*/  IADD3 R240, P4, R240, UR8, RZ ;  /* 0x00000008f0f07c10 */ /* 0x000fe4000ff9e0ff */
[----:B------:R-:W-:Y:S01]  /*13ff0*/  IADD3.X R241, R241, UR5, RZ, P5, !PT ;  /* 0x00000005f1f17c10 */ /* 0x000fe2000affe4ff */
[----:B0-----:R-:W4:Y:S01]  /*14000*/  LDL.LU R13, [R1+0x188] ;  /* 0x00018800010d7983 */ /* 0x001f220000300800 */
[----:B------:R-:W-:-:S03]  /*14010*/  IADD3 R242, P5, R242, UR8, RZ ;  /* 0x00000008f2f27c10 */ /* 0x000fc6000ffbe0ff */
[----:B------:R-:W-:Y:S04]  /*14020*/  STL [R1+0x1f0], R240 ;  /* 0x0001f0f001007387 */ /* 0x000fe80000100800 */
[----:B------:R-:W-:Y:S04]  /*14030*/  STL [R1+0x214], R241 ;  /* 0x000214f101007387 */ /* 0x000fe80000100800 */
[----:B------:R-:W-:Y:S01]  /*14040*/  STL [R1+0x1e8], R242 ;  /* 0x0001e8f201007387 */ /* 0x000fe20000100800 */
[----:B--2---:R-:W-:Y:S02]  /*14050*/  IADD3.X R243, R243, UR5, RZ, P6, !PT ;  /* 0x00000005f3f37c10 */ /* 0x004fe4000b7fe4ff */
        /* <DEDUP_REMOVED lines=16> */
[----:B------:R-:W-:-:S05]  /*14160*/  IADD3.X R14, R14, UR5, RZ, P5, !PT ;  /* 0x000000050e0e7c10 */ /* 0x000fca000affe4ff */
[----:B------:R0:W-:Y:S04]  /*14170*/  STL [R1+0x1e4], R14 ;  /* 0x0001e40e01007387 */ /* 0x0001e80000100800 */
[----:B------:R-:W-:Y:S04]  /*14180*/  STL [R1+0x1ec], R251 ;  /* 0x0001ecfb01007387 */ /* 0x000fe80000100800 */
[----:B0-----:R-:W2:Y:S01]  /*14190*/  LDL.LU R14, [R1+0x1ac] ;  /* 0x0001ac00010e7983 */ /* 0x001ea20000300800 */
[----:B------:R-:W-:Y:S02]  /*141a0*/  IADD3 R252, P4, R252, UR8, RZ ;  /* 0x00000008fcfc7c10 */ /* 0x000fe4000ff9e0ff */
[----:B------:R-:W-:-:S02]  /*141b0*/  IADD3 R4, P5, R4, UR8, RZ ;  /* 0x0000000804047c10 */ /* 0x000fc4000ffbe0ff */
[----:B------:R-:W-:Y:S01]  /*141c0*/  IADD3.X R5, R5, UR5, RZ, P6, !PT ;  /* 0x0000000505057c10 */ /* 0x000fe2000b7fe4ff */
[----:B------:R-:W-:Y:S01]  /*141d0*/  STL [R1+0x1c0], R252 ;  /* 0x0001c0fc01007387 */ /* 0x000fe20000100800 */
[----:B------:R-:W-:-:S03]  /*141e0*/  IADD3 R6, P6, R6, UR8, RZ ;  /* 0x0000000806067c10 */ /* 0x000fc6000ffde0ff */
[----:B------:R-:W-:Y:S01]  /*141f0*/  STL [R1+0x1b8], R4 ;  /* 0x0001b80401007387 */ /* 0x000fe20000100800 */
[----:B---3--:R-:W-:Y:S02]  /*14200*/  IADD3.X R15, R15, UR5, RZ, P1, !PT ;  /* 0x000000050f0f7c10 */ /* 0x008fe40008ffe4ff */
[----:B------:R-:W-:-:S03]  /*14210*/  IADD3 R7, P1, R7, UR8, RZ ;  /* 0x0000000807077c10 */ /* 0x000fc6000ff3e0ff */
[----:B------:R0:W-:Y:S04]  /*14220*/  STL [R1+0x1d4], R15 ;  /* 0x0001d40f01007387 */ /* 0x0001e80000100800 */
[----:B------:R-:W-:Y:S04]  /*14230*/  STL [R1+0x1dc], R5 ;  /* 0x0001dc0501007387 */ /* 0x000fe80000100800 */
[----:B0-----:R-:W3:Y:S04]  /*14240*/  LDL.LU R15, [R1+0x180] ;  /* 0x00018000010f7983 */ /* 0x001ee80000300800 */
[----:B------:R-:W-:Y:S01]  /*14250*/  STL [R1+0x1b0], R6 ;  /* 0x0001b00601007387 */ /* 0x000fe20000100800 */
[----:B----4-:R-:W-:-:S02]  /*14260*/  IADD3.X R2, R2, UR5, RZ, P2, !PT ;  /* 0x0000000502027c10 */ /* 0x010fc400097fe4ff */
[----:B------:R-:W-:-:S03]  /*14270*/  IADD3 R8, P2, R8, UR8, RZ ;  /* 0x0000000808087c10 */ /* 0x000fc6000ff5e0ff */
[----:B------:R0:W-:Y:S01]  /*14280*/  STL [R1+0x1cc], R2 ;  /* 0x0001cc0201007387 */ /* 0x0001e20000100800 */
[----:B------:R-:W-:Y:S02]  /*14290*/  IADD3.X R9, R9, UR5, RZ, P3, !PT ;  /* 0x0000000509097c10 */ /* 0x000fe40009ffe4ff */
[----:B------:R-:W-:Y:S01]  /*142a0*/  IADD3 R10, P3, R10, UR8, RZ ;  /* 0x000000080a0a7c10 */ /* 0x000fe2000ff7e0ff */
[----:B0-----:R-:W4:Y:S01]  /*142b0*/  LDL.LU R2, [R1+0x1a4] ;  /* 0x0001a40001027983 */ /* 0x001f220000300800 */
[----:B------:R-:W-:-:S03]  /*142c0*/  IADD3.X R11, R11, UR5, RZ, P4, !PT ;  /* 0x000000050b0b7c10 */ /* 0x000fc6000a7fe4ff */
[----:B------:R-:W-:Y:S01]  /*142d0*/  STL [R1+0x1a8], R7 ;  /* 0x0001a80701007387 */ /* 0x000fe20000100800 */
[----:B------:R-:W-:-:S03]  /*142e0*/  IADD3 R3, P4, R3, UR8, RZ ;  /* 0x0000000803037c10 */ /* 0x000fc6000ff9e0ff */
[----:B------:R-:W-:Y:S04]  /*142f0*/  STL [R1+0x1a0], R8 ;  /* 0x0001a00801007387 */ /* 0x000fe80000100800 */
[----:B------:R-:W-:Y:S01]  /*14300*/  STL [R1+0x1c4], R9 ;  /* 0x0001c40901007387 */ /* 0x000fe20000100800 */
[----:B------:R-:W-:-:S03]  /*14310*/  IADD3.X R12, R12, UR5, RZ, P5, !PT ;  /* 0x000000050c0c7c10 */ /* 0x000fc6000affe4ff */
[----:B------:R0:W-:Y:S04]  /*14320*/  STL [R1+0x190], R3 ;  /* 0x0001900301007387 */ /* 0x0001e80000100800 */
[----:B------:R1:W-:Y:S04]  /*14330*/  STL [R1+0x198], R10 ;  /* 0x0001980a01007387 */ /* 0x0003e80000100800 */
[----:B0-----:R-:W4:Y:S04]  /*14340*/  LDL.LU R3, [R1+0x178] ;  /* 0x0001780001037983 */ /* 0x001f280000300800 */
[----:B------:R0:W-:Y:S01]  /*14350*/  STL [R1+0x1bc], R11 ;  /* 0x0001bc0b01007387 */ /* 0x0001e20000100800 */
[----:B------:R-:W-:-:S03]  /*14360*/  IADD3 R13, P5, R13, UR8, RZ ;  /* 0x000000080d0d7c10 */ /* 0x000fc6000ffbe0ff */
[----:B------:R-:W4:Y:S04]  /*14370*/  LDL.LU R240, [R1+0x19c] ;  /* 0x00019c0001f07983 */ /* 0x000f280000300800 */
[----:B------:R-:W4:Y:S04]  /*14380*/  LDL.LU R241, [R1+0x170] ;  /* 0x0001700001f17983 */ /* 0x000f280000300800 */
[----:B------:R0:W-:Y:S04]  /*14390*/  STL [R1+0x1b4], R12 ;  /* 0x0001b40c01007387 */ /* 0x0001e80000100800 */
        /* <DEDUP_REMOVED lines=15> */
[----:B------:R-:W4:Y:S01]  /*14490*/  LDL.LU R7, [R1+0x130] ;  /* 0x0001300001077983 */ /* 0x000f220000300800 */
[----:B--2---:R-:W-:-:S05]  /*144a0*/  IADD3.X R14, R14, UR5, RZ, P6, !PT ;  /* 0x000000050e0e7c10 */ /* 0x004fca000b7fe4ff */
[----:B------:R2:W-:Y:S04]  /*144b0*/  STL [R1+0x1ac], R14 ;  /* 0x0001ac0e01007387 */ /* 0x0005e80000100800 */
[----:B------:R-:W2:Y:S04]  /*144c0*/  LDL.LU R8, [R1+0x154] ;  /* 0x0001540001087983 */ /* 0x000ea80000300800 */
[----:B------:R-:W2:Y:S04]  /*144d0*/  LDL.LU R9, [R1+0x14c] ;  /* 0x00014c0001097983 */ /* 0x000ea80000300800 */
[----:B-1----:R-:W2:Y:S01]  /*144e0*/  LDL.LU R10, [R1+0x120] ;  /* 0x00012000010a7983 */ /* 0x002ea20000300800 */
[----:B---3--:R-:W-:-:S05]  /*144f0*/  IADD3 R15, P6, R15, UR8, RZ ;  /* 0x000000080f0f7c10 */ /* 0x008fca000ffde0ff */
[----:B------:R1:W-:Y:S04]  /*14500*/  STL [R1+0x180], R15 ;  /* 0x0001800f01007387 */ /* 0x0003e80000100800 */
[----:B0-----:R-:W3:Y:S04]  /*14510*/  LDL.LU R11, [R1+0x118] ;  /* 0x00011800010b7983 */ /* 0x001ee80000300800 */
[----:B------:R-:W3:Y:S04]  /*14520*/  LDL.LU R12, [R1+0x13c] ;  /* 0x00013c00010c7983 */ /* 0x000ee80000300800 */
[----:B------:R-:W3:Y:S01]  /*14530*/  LDL.LU R13, [R1+0x110] ;  /* 0x00011000010d7983 */ /* 0x000ee20000300800 */
[----:B----4-:R-:W-:-:S05]  /*14540*/  IADD3.X R2, R2, UR5, RZ, P1, !PT ;  /* 0x0000000502027c10 */ /* 0x010fca0008ffe4ff */
[----:B------:R0:W-:Y:S04]  /*14550*/  STL [R1+0x1a4], R2 ;  /* 0x0001a40201007387 */ /* 0x0001e80000100800 */
[----:B--2---:R-:W2:Y:S04]  /*14560*/  LDL.LU R14, [R1+0x134] ;  /* 0x00013400010e7983 */ /* 0x004ea80000300800 */
[----:B-1----:R-:W4:Y:S04]  /*14570*/  LDL.LU R15, [R1+0x108] ;  /* 0x00010800010f7983 */ /* 0x002f280000300800 */
[----:B0-----:R-:W4:Y:S01]  /*14580*/  LDL.LU R2, [R1+0x124] ;  /* 0x0001240001027983 */ /* 0x001f220000300800 */
[----:B------:R-:W-:-:S05]  /*14590*/  IADD3 R3, P1, R3, UR8, RZ ;  /* 0x0000000803037c10 */ /* 0x000fca000ff3e0ff */
[----:B------:R0:W-:Y:S01]  /*145a0*/  STL [R1+0x178], R3 ;  /* 0x0001780301007387 */ /* 0x0001e20000100800 */
[----:B------:R-:W-:Y:S02]  /*145b0*/  IADD3.X R240, R240, UR5, RZ, P2, !PT ;  /* 0x00000005f0f07c10 */ /* 0x000fe400097fe4ff */
[----:B------:R-:W-:Y:S01]  /*145c0*/  IADD3 R241, P2, R241, UR8, RZ ;  /* 0x00000008f1f17c10 */ /* 0x000fe2000ff5e0ff */
[----:B0-----:R-:W4:Y:S01]  /*145d0*/  LDL.LU R3, [R1+0x11c] ;  /* 0x00011c0001037983 */ /* 0x001f220000300800 */
[----:B------:R-:W-:-:S03]  /*145e0*/  IADD3.X R242, R242, UR5, RZ, P3, !PT ;  /* 0x00000005f2f27c10 */ /* 0x000fc60009ffe4ff */
[----:B------:R-:W-:Y:S04]  /*145f0*/  STL [R1+0x19c], R240 ;  /* 0x00019cf001007387 */ /* 0x000fe80000100800 */
        /* <DEDUP_REMOVED lines=24> */
[----:B------:R-:W-:-:S03]  /*14780*/  IADD3 R5, P3, R5, UR8, RZ ;  /* 0x0000000805057c10 */ /* 0x000fc6000ff7e0ff */
[----:B------:R-:W-:Y:S01]  /*14790*/  STL [R1+0x16c], R252 ;  /* 0x00016cfc01007387 */ /* 0x000fe20000100800 */
[----:B------:R-:W-:-:S03]  /*147a0*/  IADD3.X R6, R6, UR5, RZ, P4, !PT ;  /* 0x0000000506067c10 */ /* 0x000fc6000a7fe4ff */
[----:B0-----:R-:W4:Y:S01]  /*147b0*/  LDL.LU R17, [R1+0x738] ;  /* 0x0007380001117983 */ /* 0x001f220000300800 */
[----:B------:R-:W-:-:S03]  /*147c0*/  IADD3 R7, P4, R7, UR8, RZ ;  /* 0x0000000807077c10 */ /* 0x000fc6000ff9e0ff */
[----:B------:R-:W-:Y:S04]  /*147d0*/  STL [R1+0x140], R4 ;  /* 0x0001400401007387 */ /* 0x000fe80000100800 */
[----:B------:R-:W-:Y:S04]  /*147e0*/  STL [R1+0x138], R5 ;  /* 0x0001380501007387 */ /* 0x000fe80000100800 */
[----:B------:R-:W-:Y:S01]  /*147f0*/  STL [R1+0x15c], R6 ;  /* 0x00015c0601007387 */ /* 0x000fe20000100800 */
[----:B------:R-:W-:Y:S02]  /*14800*/  IADD3.X R8, R8, UR5, RZ, P5, !PT ;  /* 0x0000000508087c10 */ /* 0x000fe4000affe4ff */
[----:B------:R-:W-:-:S05]  /*14810*/  IADD3 R16, P5, R16, UR8, RZ ;  /* 0x0000000810107c10 */ /* 0x000fca000ffbe0ff */
[----:B------:R0:W-:Y:S04]  /*14820*/  STL [R1+0x128], R16 ;  /* 0x0001281001007387 */ /* 0x0001e80000100800 */
[----:B------:R-:W-:Y:S04]  /*14830*/  STL [R1+0x130], R7 ;  /* 0x0001300701007387 */ /* 0x000fe80000100800 */
[----:B0-----:R-:W4:Y:S01]  /*14840*/  LDL.LU R16, [R1+0x734] ;  /* 0x0007340001107983 */ /* 0x001f220000300800 */
[----:B------:R-:W-:Y:S01]  /*14850*/  WARPGROUP.ARRIVE ;  /* 0x00000000000079c5 */ /* 0x000fe20000000000 */
[----:B------:R-:W-:Y:S01]  /*14860*/  UMOV UR34, UR42 ;  /* 0x0000002a00227c82 */ /* 0x000fe20008000000 */
[----:B------:R-:W-:-:S04]  /*14870*/  UMOV UR35, UR43 ;  /* 0x0000002b00237c82 */ /* 0x000fc80008000000 */
[----:B------:R-:W-:Y:S01]  /*14880*/  QGMMA.64x128x32.F32.E4M3.E4M3 R152, gdesc[UR32], R152, gsb0 ;  /* 0x01e00000209879f3 */ /* 0x000fe20008000898 */
[----:B------:R-:W-:Y:S02]  /*14890*/  IADD3.X R18, R18, UR5, RZ, P1, !PT ;  /* 0x0000000512127c10 */ /* 0x000fe40008ffe4ff */
[----:B------:R-:W-:Y:S01]  /*148a0*/  IADD3.X R9, R9, UR5, RZ, P6, !PT ;  /* 0x0000000509097c10 */ /* 0x000fe2000b7fe4ff */
[----:B------:R-:W-:Y:S01]  /*148b0*/  STL [R1+0x154], R8 ;  /* 0x0001540801007387 */ /* 0x000fe20000100800 */
[----:B------:R-:W-:-:S03]  /*148c0*/  IADD3 R10, P6, R10, UR8, RZ ;  /* 0x000000080a0a7c10 */ /* 0x000fc6000ffde0ff */
[----:B------:R0:W-:Y:S04]  /*148d0*/  STL [R1+0x144], R18 ;  /* 0x0001441201007387 */ /* 0x0001e80000100800 */
[----:B------:R-:W-:Y:S01]  /*148e0*/  STL [R1+0x14c], R9 ;  /* 0x00014c0901007387 */ /* 0x000fe20000100800 */
[----:B---3--:R-:W-:-:S03]  /*148f0*/  IADD3 R11, P1, R11, UR8, RZ ;  /* 0x000000080b0b7c10 */ /* 0x008fc6000ff3e0ff */
[----:B0-----:R-:W3:Y:S01]  /*14900*/  LDL.LU R18, [R1+0x730] ;  /* 0x0007300001127983 */ /* 0x001ee20000300800 */
[----:B------:R-:W-:-:S03]  /*14910*/  IADD3.X R12, R12, UR5, RZ, P2, !PT ;  /* 0x000000050c0c7c10 */ /* 0x000fc600097fe4ff */
[----:B------:R-:W-:Y:S01]  /*14920*/  STL [R1+0x120], R10 ;  /* 0x0001200a01007387 */ /* 0x000fe20000100800 */
[----:B------:R-:W-:-:S03]  /*14930*/  IADD3 R13, P2, R13, UR8, RZ ;  /* 0x000000080d0d7c10 */ /* 0x000fc6000ff5e0ff */
[----:B------:R-:W-:Y:S04]  /*14940*/  STL [R1+0x118], R11 ;  /* 0x0001180b01007387 */ /* 0x000fe80000100800 */
[----:B------:R-:W-:Y:S04]  /*14950*/  STL [R1+0x13c], R12 ;  /* 0x00013c0c01007387 */ /* 0x000fe80000100800 */
[----:B------:R-:W-:Y:S01]  /*14960*/  STL [R1+0x110], R13 ;  /* 0x0001100d01007387 */ /* 0x000fe20000100800 */
[----:B--2---:R-:W-:Y:S01]  /*14970*/  IADD3.X R14, R14, UR5, RZ, P3, !PT ;  /* 0x000000050e0e7c10 */ /* 0x004fe20009ffe4ff */
[----:B------:R-:W-:Y:S01]  /*14980*/  UMOV UR30, UR38 ;  /* 0x00000026001e7c82 */ /* 0x000fe20008000000 */
[----:B------:R-:W-:Y:S01]  /*14990*/  UMOV UR31, UR39 ;  /* 0x00000027001f7c82 */ /* 0x000fe20008000000 */
[----:B------:R-:W-:-:S02]  /*149a0*/  WARPGROUP.DEPBAR.LE gsb0, 0x0 ;  /* 0x00008000000079c5 */ /* 0x000fc40000010000 */
[----:B------:R-:W-:-:S06]  /*149b0*/  WARPGROUP.ARRIVE ;  /* 0x00000000000079c5 */ /* 0x000fcc0000000000 */
[----:B------:R-:W-:Y:S01]  /*149c0*/  QGMMA.64x128x32.F32.E4M3.E4M3 R152, gdesc[UR28], R152, gsb0 ;  /* 0x01e000001c9879f3 */ /* 0x000fe20008000898 */
[----:B----4-:R-:W-:-:S05]  /*149d0*/  IADD3.X R16, R16, UR5, RZ, P4, !PT ;  /* 0x0000000510107c10 */ /* 0x010fca000a7fe4ff */
[----:B------:R0:W-:Y:S04]  /*149e0*/  STL [R1+0x12c], R16 ;  /* 0x00012c1001007387 */ /* 0x0001e80000100800 */
[----:B------:R-:W-:Y:S04]  /*149f0*/  STL [R1+0x134], R14 ;  /* 0x0001340e01007387 */ /* 0x000fe80000100800 */
[----:B0-----:R-:W2:Y:S01]  /*14a00*/  LDL.LU R16, [R1+0x72c] ;  /* 0x00072c0001107983 */ /* 0x001ea20000300800 */
[----:B------:R-:W-:Y:S02]  /*14a10*/  WARPGROUP.DEPBAR.LE gsb0, 0x0 ;  /* 0x00008000000079c5 */ /* 0x000fe40000010000 */
[----:B------:R-:W-:Y:S01]  /*14a20*/  WARPGROUP.ARRIVE ;  /* 0x00000000000079c5 */ /* 0x000fe20000000000 */
[----:B------:R-:W-:Y:S01]  /*14a30*/  UMOV UR26, UR42 ;  /* 0x0000002a001a7c82 */ /* 0x000fe20008000000 */
[----:B------:R-:W-:-:S04]  /*14a40*/  UMOV UR27, UR43 ;  /* 0x0000002b001b7c82 */ /* 0x000fc80008000000 */
[----:B------:R-:W-:Y:S01]  /*14a50*/  QGMMA.64x128x32.F32.E4M3.E4M3 R88, gdesc[UR24], R88, gsb0 ;  /* 0x01e00000185879f3 */ /* 0x000fe20008000858 */
[----:B------:R-:W-:Y:S01]  /*14a60*/  UMOV UR22, UR38 ;  /* 0x0000002600167c82 */ /* 0x000fe20008000000 */
[----:B------:R-:W-:Y:S01]  /*14a70*/  UMOV UR23, UR39 ;  /* 0x0000002700177c82 */ /* 0x000fe20008000000 */
[----:B------:R-:W-:Y:S02]  /*14a80*/  IADD3 R15, P3, R15, UR8, RZ ;  /* 0x000000080f0f7c10 */ /* 0x000fe4000ff7e0ff */
[----:B---3--:R-:W-:Y:S02]  /*14a90*/  IADD3.X R18, R18, UR5, RZ, P1, !PT ;  /* 0x0000000512127c10 */ /* 0x008fe40008ffe4ff */
[----:B------:R-:W-:Y:S01]  /*14aa0*/  IADD3.X R2, R2, UR5, RZ, P5, !PT ;  /* 0x0000000502027c10 */ /* 0x000fe2000affe4ff */
[----:B------:R-:W-:Y:S01]  /*14ab0*/  STL [R1+0x108], R15 ;  /* 0x0001080f01007387 */ /* 0x000fe20000100800 */
[----:B------:R-:W-:Y:S02]  /*14ac0*/  IADD3.X R3, R3, UR5, RZ, P6, !PT ;  /* 0x0000000503037c10 */ /* 0x000fe4000b7fe4ff */
[----:B------:R-:W-:Y:S01]  /*14ad0*/  IADD3.X R17, R17, UR5, RZ, P2, !PT ;  /* 0x0000000511117c10 */ /* 0x000fe200097fe4ff */
[----:B------:R0:W-:Y:S04]  /*14ae0*/  STL [R1+0x114], R18 ;  /* 0x0001141201007387 */ /* 0x0001e80000100800 */
[----:B------:R-:W-:Y:S04]  /*14af0*/  STL [R1+0x124], R2 ;  /* 0x0001240201007387 */ /* 0x000fe80000100800 */
[----:B0-----:R0:W5:Y:S04]  /*14b00*/  LDL.LU R18, [R1+0x728] ;  /* 0x0007280001127983 */ /* 0x0011680000300800 */
[----:B------:R-:W-:Y:S04]  /*14b10*/  STL [R1+0x11c], R3 ;  /* 0x00011c0301007387 */ /* 0x000fe80000100800 */
[----:B------:R1:W-:Y:S04]  /*14b20*/  STL [R1+0x10c], R17 ;  /* 0x00010c1101007387 */ /* 0x0003e80000100800 */
[----:B-1----:R0:W5:Y:S01]  /*14b30*/  LDL.LU R17, [R1+0x724] ;  /* 0x0007240001117983 */ /* 0x0021620000300800 */
[----:B------:R-:W-:-:S02]  /*14b40*/  WARPGROUP.DEPBAR.LE gsb0, 0x0 ;  /* 0x00008000000079c5 */ /* 0x000fc40000010000 */
[----:B------:R-:W-:-:S06]  /*14b50*/  WARPGROUP.ARRIVE ;  /* 0x00000000000079c5 */ /* 0x000fcc0000000000 */
[----:B------:R-:W-:Y:S01]  /*14b60*/  QGMMA.64x128x32.F32.E4M3.E4M3 R88, gdesc[UR20], R88, gsb0 ;  /* 0x01e00000145879f3 */ /* 0x000fe20008000858 */
[----:B------:R-:W-:Y:S01]  /*14b70*/  UMOV UR18, UR42 ;  /* 0x0000002a00127c82 */ /* 0x000fe20008000000 */
[----:B------:R-:W-:Y:S01]  /*14b80*/  UMOV UR19, UR43 ;  /* 0x0000002b00137c82 */ /* 0x000fe20008000000 */
[----:B--2---:R-:W-:-:S05]  /*14b90*/  IADD3.X R16, R16, UR5, RZ, P3, !PT ;  /* 0x0000000510107c10 */ /* 0x004fca0009ffe4ff */
[----:B------:R1:W-:Y:S04]  /*14ba0*/  STL [R1+0x104], R16 ;  /* 0x0001041001007387 */ /* 0x0003e80000100800 */
[----:B-1----:R0:W5:Y:S01]  /*14bb0*/  LDL.LU R16, [R1+0x720] ;  /* 0x0007200001107983 */ /* 0x0021620000300800 */
[----:B------:R-:W-:Y:S02]  /*14bc0*/  WARPGROUP.DEPBAR.LE gsb0, 0x0 ;  /* 0x00008000000079c5 */ /* 0x000fe40000010000 */
[----:B------:R-:W-:-:S06]  /*14bd0*/  WARPGROUP.ARRIVE ;  /* 0x00000000000079c5 */ /* 0x000fcc0000000000 */
[----:B------:R-:W-:Y:S01]  /*14be0*/  QGMMA.64x128x32.F32.E4M3.E4M3 R24, gdesc[UR16], R24, gsb0 ;  /* 0x01e00000101879f3 */ /* 0x000fe20008000818 */
[----:B------:R-:W-:Y:S01]  /*14bf0*/  UMOV UR14, UR38 ;  /* 0x00000026000e7c82 */ /* 0x000fe20008000000 */
[----:B------:R-:W-:Y:S01]  /*14c00*/  UMOV UR15, UR39 ;  /* 0x00000027000f7c82 */ /* 0x000fe20008000000 */
[----:B------:R-:W-:Y:S02]  /*14c10*/  WARPGROUP.DEPBAR.LE gsb0, 0x0 ;  /* 0x00008000000079c5 */ /* 0x000fe40000010000 */
[----:B------:R-:W-:-:S07]  /*14c20*/  WARPGROUP.ARRIVE ;  /* 0x00000000000079c5 */ /* 0x000fce0000000000 */
[----:B------:R-:W-:Y:S03]  /*14c30*/  QGMMA.64x128x32.F32.E4M3.E4M3 R24, gdesc[UR12], R24, gsb0 ;  /* 0x01e000000c1879f3 */ /* 0x000fe60008000818 */
[----:B------:R-:W-:Y:S02]  /*14c40*/  WARPGROUP.DEPBAR.LE gsb0, 0x0 ;  /* 0x00008000000079c5 */ /* 0x000fe40000010000 */
[----:B0-----:R-:W-:Y:S05]  /*14c50*/  @P0 BRA `(.L_x_2) ;  /* 0xffffff4000300947 */ /* 0x001fea000383ffff */
.L_x_1:
[----:B------:R1:W-:Y:S01]  /*14c60*/  STL [R1+0x738], R84 ;  /* 0x0007385401007387 */ /* 0x0003e20000100800 */
[----:B------:R-:W-:Y:S01]  /*14c70*/  F2FP.SATFINITE.E4M3.F32.PACK_AB_MERGE_C R114, R115, R114, RZ ;  /* 0x000000727372723e */ /* 0x000fe200048070ff */
[----:B------:R-:W-:Y:S01]  /*14c80*/  ULDC.64 UR24, c[0x0][0x228] ;  /* 0x00008a0000187ab9 */ /* 0x000fe20000000a00 */
[----:B------:R-:W-:Y:S01]  /*14c90*/  F2FP.SATFINITE.E4M3.F32.PACK_AB_MERGE_C R88, R89, R88, RZ ;  /* 0x000000585958723e */ /* 0x000fe200048070ff */
[----:B------:R-:W2:Y:S01]  /*14ca0*/  LDL.LU R6, [R1+0x4] ;  /* 0x0000040001067983 */ /* 0x000ea20000300800 */
[----:B------:R-:W-:Y:S01]  /*14cb0*/  F2FP.SATFINITE.E4M3.F32.PACK_AB_MERGE_C R118, R119, R118, RZ ;  /* 0x000000767776723e */ /* 0x000fe200048070ff */
[----:B------:R-:W-:Y:S01]  /*14cc0*/  ULDC UR4, c[0x0][0x22c] ;  /* 0x00008b0000047ab9 */ /* 0x000fe20000000800 */
[----:B------:R-:W-:Y:S01]  /*14cd0*/  F2FP.SATFINITE.E4M3.F32.PACK_AB_MERGE_C R100, R101, R100, RZ ;  /* 0x000000646564723e */ /* 0x000fe200048070ff */
[----:B------:R-:W-:Y:S01]  /*14ce0*/  ULDC.64 UR26, c[0x0][0x228] ;  /* 0x00008a00001a7ab9 */ /* 0x000fe20000000a00 */
[----:B------:R-:W-:Y:S01]  /*14cf0*/  F2FP.SATFINITE.E4M3.F32.PACK_AB_MERGE_C R116, R117, R116, RZ ;  /* 0x000000747574723e */ /* 0x000fe200048070ff */
[----:B-1----:R-:W2:Y:S01]  /*14d00*/  LDL.LU R84, [R1] ;  /* 0x0000000001547983 */ /* 0x002ea20000300800 */
[----:B------:R-:W-:Y:S01]  /*14d10*/  F2FP.SATFINITE.E4M3.F32.PACK_AB_MERGE_C R90, R91, R90, RZ ;  /* 0x0000005a5b5a723e */ /* 0x000fe200048070ff */
[----:B------:R-:W-:Y:S01]  /*14d20*/  ULDC UR8, c[0x0][0x248] ;  /* 0x0000920000087ab9 */ /* 0x000fe20000000800 */
[----:B------:R-:W-:Y:S01]  /*14d30*/  F2FP.SATFINITE.E4M3.F32.PACK_AB_MERGE_C R120, R121, R120, RZ ;  /* 0x000000787978723e */ /* 0x000fe200048070ff */
[----:B------:R1:W-:Y:S01]  /*14d40*/  STL [R1+0x734], R85 ;  /* 0x0007345501007387 */ /* 0x0003e20000100800 */
[----:B------:R-:W-:Y:S01]  /*14d50*/  F2FP.SATFINITE.E4M3.F32.PACK_AB_MERGE_C R152, R153, R152, RZ ;  /* 0x000000989998723e */ /* 0x000fe200048070ff */
[----:B------:R-:W-:Y:S01]  /*14d60*/  ULDC.64 UR10, c[0x0][0x228] ;  /* 0x00008a00000a7ab9 */ /* 0x000fe20000000a00 */
[----:B------:R-:W-:Y:S01]  /*14d70*/  F2FP.SATFINITE.E4M3.F32.PACK_AB_MERGE_C R110, R111, R110, RZ ;  /* 0x0000006e6f6e723e */ /* 0x000fe200048070ff */
[----:B------:R-:W-:Y:S01]  /*14d80*/  ULDC.64 UR14, c[0x0][0x228] ;  /* 0x00008a00000e7ab9 */ /* 0x000fe20000000a00 */
[----:B------:R-:W-:Y:S01]  /*14d90*/  F2FP.SATFINITE.E4M3.F32.PACK_AB_MERGE_C R112, R113, R112, RZ ;  /* 0x000000707170723e */ /* 0x000fe200048070ff */
[----:B------:R-:W-:Y:S01]  /*14da0*/  ULDC.64 UR12, c[0x0][0x228] ;  /* 0x00008a00000c7ab9 */ /* 0x000fe20000000a00 */
[----:B------:R-:W-:Y:S01]  /*14db0*/  F2FP.SATFINITE.E4M3.F32.PACK_AB_MERGE_C R154, R155, R154, RZ ;  /* 0x0000009a9b9a723e */ /* 0x000fe200048070ff */
[----:B------:R-:W-:Y:S01]  /*14dc0*/  ULDC.64 UR18, c[0x0][0x228] ;  /* 0x00008a0000127ab9 */ /* 0x000fe20000000a00 */
[----:B------:R-:W-:Y:S01]  /*14dd0*/  F2FP.SATFINITE.E4M3.F32.PACK_AB_MERGE_C R92, R93, R92, RZ ;  /* 0x0000005c5d5c723e */ /* 0x000fe200048070ff */
[----:B-1----:R-:W3:Y:S01]  /*14de0*/  LDL.LU R85, [R1+0x8] ;  /* 0x0000080001557983 */ /* 0x002ee20000300800 */
[----:B------:R-:W-:Y:S01]  /*14df0*/  F2FP.SATFINITE.E4M3.F32.PACK_AB_MERGE_C R94, R95, R94, RZ ;  /* 0x0000005e5f5e723e */ /* 0x000fe200048070ff */
[----:B------:R-:W-:Y:S01]  /*14e00*/  ULDC.64 UR16, c[0x0][0x228] ;  /* 0x00008a0000107ab9 */ /* 0x000fe20000000a00 */
[----:B------:R-:W-:Y:S01]  /*14e10*/  F2FP.SATFINITE.E4M3.F32.PACK_AB_MERGE_C R96, R97, R96, RZ ;  /* 0x000000606160723e */ /* 0x000fe200048070ff */
[----:B------:R-:W3:Y:S01]  /*14e20*/  LDL.LU R4, [R1+0xc] ;  /* 0x00000c0001047983 */ /* 0x000ee20000300800 */
[----:B------:R-:W-:Y:S01]  /*14e30*/  F2FP.SATFINITE.E4M3.F32.PACK_AB_MERGE_C R156, R157, R156, RZ ;  /* 0x0000009c9d9c723e */ /* 0x000fe200048070ff */
[----:B------:R-:W-:Y:S01]  /*14e40*/  ULDC.64 UR22, c[0x0][0x228] ;  /* 0x00008a0000167ab9 */ /* 0x000fe20000000a00 */
[----:B------:R-:W-:Y:S01]  /*14e50*/  F2FP.SATFINITE.E4M3.F32.PACK_AB_MERGE_C R158, R159, R158, RZ ;  /* 0x0000009e9f9e723e */ /* 0x000fe200048070ff */
[----:B------:R1:W-:Y:S01]  /*14e60*/  STL [R1+0x730], R86 ;  /* 0x0007305601007387 */ /* 0x0003e20000100800 */
[----:B------:R-:W-:Y:S01]  /*14e70*/  F2FP.SATFINITE.E4M3.F32.PACK_AB_MERGE_C R98, R99, R98, RZ ;  /* 0x000000626362723e */ /* 0x000fe200048070ff */
[----:B------:R-:W-:-:S02]  /*14e80*/  ULDC.64 UR20, c[0x0][0x228] ;  /* 0x00008a0000147ab9 */ /* 0x000fc40000000a00 */
[----:B-1----:R-:W4:Y:S04]  /*14e90*/  LDL.LU R86, [R1+0x10] ;  /* 0x0000100001567983 */ /* 0x002f280000300800 */
[----:B------:R-:W4:Y:S04]  /*14ea0*/  LDL.LU R2, [R1+0x14] ;  /* 0x0000140001027983 */ /* 0x000f280000300800 */
[----:B------:R1:W-:Y:S04]  /*14eb0*/  STL [R1+0x72c], R87 ;  /* 0x00072c5701007387 */ /* 0x0003e80000100800 */
[----:B-1----:R-:W4:Y:S04]  /*14ec0*/  LDL.LU R87, [R1+0x18] ;  /* 0x0000180001577983 */ /* 0x002f280000300800 */
[----:B0-----:R-:W4:Y:S04]  /*14ed0*/  LDL.LU R0, [R1+0x1c] ;  /* 0x00001c0001007983 */ /* 0x001f280000300800 */
[----:B-----5:R0:W-:Y:S04]  /*14ee0*/  STL [R1+0x728], R16 ;  /* 0x0007281001007387 */ /* 0x0201e80000100800 */
[----:B0-----:R-:W4:Y:S04]  /*14ef0*/  LDL.LU R16, [R1+0x20] ;  /* 0x0000200001107983 */ /* 0x001f280000300800 */
[----:B------:R-:W4:Y:S04]  /*14f00*/  LDL.LU R3, [R1+0x24] ;  /* 0x0000240001037983 */ /* 0x000f280000300800 */
[----:B------:R0:W-:Y:S04]  /*14f10*/  STL [R1+0x724], R17 ;  /* 0x0007241101007387 */ /* 0x0001e80000100800 */
[----:B0-----:R-:W4:Y:S04]  /*14f20*/  LDL.LU R17, [R1+0x28] ;  /* 0x0000280001117983 */ /* 0x001f280000300800 */
[----:B------:R-:W4:Y:S04]  /*14f30*/  LDL.LU R5, [R1+0x2c] ;  /* 0x00002c0001057983 */ /* 0x000f280000300800 */
[----:B------:R0:W-:Y:S04]  /*14f40*/  STL [R1+0x720], R18 ;  /* 0x0007201201007387 */ /* 0x0001e80000100800 */
[----:B0-----:R-:W4:Y:S04]  /*14f50*/  LDL.LU R18, [R1+0x30] ;  /* 0x0000300001127983 */ /* 0x001f280000300800 */
        /* <DEDUP_REMOVED lines=51> */
[----:B--2---:R-:W-:-:S03]  /*15290*/  F2FP.SATFINITE.E4M3.F32.PACK_AB_MERGE_C R6, R6, R84, RZ ;  /* 0x000000540606723e */ /* 0x004fc600048070ff */
[----:B------:R-:W2:Y:S01]  /*152a0*/  LDL.LU R84, [R1+0x738] ;  /* 0x0007380001547983 */ /* 0x000ea20000300800 */
[----:B---3--:R-:W-:-:S03]  /*152b0*/  F2FP.SATFINITE.E4M3.F32.PACK_AB_MERGE_C R4, R4, R85, RZ ;  /* 0x000000550404723e */ /* 0x008fc600048070ff */
[----:B------:R-:W2:Y:S01]  /*152c0*/  LDL.LU R85, [R1+0x734] ;  /* 0x0007340001557983 */ /* 0x000ea20000300800 */
[----:B----4-:R-:W-:-:S03]  /*152d0*/  F2FP.SATFINITE.E4M3.F32.PACK_AB_MERGE_C R2, R2, R86, RZ ;  /* 0x000000560202723e */ /* 0x010fc600048070ff */
[----:B------:R-:W3:Y:S01]  /*152e0*/  LDL.LU R86, [R1+0x730] ;  /* 0x0007300001567983 */ /* 0x000ee20000300800 */
[----:B------:R-:W-:-:S03]  /*152f0*/  F2FP.SATFINITE.E4M3.F32.PACK_AB_MERGE_C R0, R0, R87, RZ ;  /* 0x000000570000723e */ /* 0x000fc600048070ff */
[----:B------:R-:W3:Y:S01]  /*15300*/  LDL.LU R87, [R1+0x72c] ;  /* 0x00072c0001577983 */ /* 0x000ee20000300800 */
[----:B------:R-:W-:-:S03]  /*15310*/  F2FP.SATFINITE.E4M3.F32.PACK_AB_MERGE_C R3, R3, R16, RZ ;  /* 0x000000100303723e */ /* 0x000fc600048070ff */
[----:B------:R-:W4:Y:S01]  /*15320*/  LDL.LU R16, [R1+0x728] ;  /* 0x0007280001107983 */ /* 0x000f220000300800 */
[----:B------:R-:W-:-:S03]  /*15330*/  F2FP.SATFINITE.E4M3.F32.PACK_AB_MERGE_C R5, R5, R17, RZ ;  /* 0x000000110505723e */ /* 0x000fc600048070ff */
[----:B------:R-:W2:Y:S01]  /*15340*/  LDL.LU R17, [R1+0x724] ;  /* 0x0007240001117983 */ /* 0x000ea20000300800 */
[----:B------:R-:W-:-:S03]  /*15350*/  F2FP.SATFINITE.E4M3.F32.PACK_AB_MERGE_C R7, R7, R18, RZ ;  /* 0x000000120707723e */ /* 0x000fc600048070ff */
[----:B------:R-:W2:Y:S01]  /*15360*/  LDL.LU R18, [R1+0x720] ;  /* 0x0007200001127983 */ /* 0x000ea20000300800 */
[----:B------:R-:W-:Y:S02]  /*15370*/  F2FP.SATFINITE.E4M3.F32.PACK_AB_MERGE_C R115, R25, R24, RZ ;  /* 0x000000181973723e */ /* 0x000fe400048070ff */
[----:B------:R-:W-:Y:S02]  /*15380*/  F2FP.SATFINITE.E4M3.F32.PACK_AB_MERGE_C R119, R29, R28, RZ ;  /* 0x0000001c1d77723e */ /* 0x000fe400048070ff */
[----:B------:R-:W-:Y:S02]  /*15390*/  F2FP.SATFINITE.E4M3.F32.PACK_AB_MERGE_C R101, R37, R36, RZ ;  /* 0x000000242565723e */ /* 0x000fe400048070ff */
[----:B------:R-:W-:Y:S02]  /*153a0*/  F2FP.SATFINITE.E4M3.F32.PACK_AB_MERGE_C R117, R27, R26, RZ ;  /* 0x0000001a1b75723e */ /* 0x000fe400048070ff */
[----:B------:R-:W-:Y:S02]  /*153b0*/  F2FP.SATFINITE.E4M3.F32.PACK_AB_MERGE_C R121, R31, R30, RZ ;  /* 0x0000001e1f79723e */ /* 0x000fe400048070ff */
[----:B------:R-:W-:-:S02]  /*153c0*/  F2FP.SATFINITE.E4M3.F32.PACK_AB_MERGE_C R113, R35, R34, RZ ;  /* 0x000000222371723e */ /* 0x000fc400048070ff */
[----:B------:R-:W-:Y:S02]  /*153d0*/  F2FP.SATFINITE.E4M3.F32.PACK_AB_MERGE_C R111, R39, R38, RZ ;  /* 0x00000026276f723e */ /* 0x000fe400048070ff */
[----:B------:R-:W-:Y:S02]  /*153e0*/  LOP3.LUT R152, R152, 0xffff, RZ, 0xc0, !PT ;  /* 0x0000ffff98987812 */ /* 0x000fe400078ec0ff */
[----:B------:R-:W-:Y:S02]  /*153f0*/  LOP3.LUT R154, R154, 0xffff, RZ, 0xc0, !PT ;  /* 0x0000ffff9a9a7812 */ /* 0x000fe400078ec0ff */
[----:B------:R-:W-:Y:S02]  /*15400*/  F2FP.SATFINITE.E4M3.F32.PACK_AB_MERGE_C R97, R45, R44, RZ ;  /* 0x0000002c2d61723e */ /* 0x000fe400048070ff */
[----:B------:R-:W-:Y:S02]  /*15410*/  LOP3.LUT R156, R156, 0xffff, RZ, 0xc0, !PT ;  /* 0x0000ffff9c9c7812 */ /* 0x000fe400078ec0ff */
[----:B------:R-:W-:-:S02]  /*15420*/  LOP3.LUT R158, R158, 0xffff, RZ, 0xc0, !PT ;  /* 0x0000ffff9e9e7812 */ /* 0x000fc400078ec0ff */
[----:B------:R-:W-:Y:S02]  /*15430*/  F2FP.SATFINITE.E4M3.F32.PACK_AB_MERGE_C R99, R47, R46, RZ ;  /* 0x0000002e2f63723e */ /* 0x000fe400048070ff */
[----:B------:R-:W-:Y:S02]  /*15440*/  F2FP.SATFINITE.E4M3.F32.PACK_AB_MERGE_C R162, R163, R162, RZ ;  /* 0x000000a2a3a2723e */ /* 0x000fe400048070ff */
[----:B------:R-:W-:Y:S02]  /*15450*/  F2FP.SATFINITE.E4M3.F32.PACK_AB_MERGE_C R160, R161, R160, RZ ;  /* 0x000000a0a1a0723e */ /* 0x000fe400048070ff */
[----:B------:R-:W-:Y:S02]  /*15460*/  LOP3.LUT R98, R98, 0xffff, RZ, 0xc0, !PT ;  /* 0x0000ffff62627812 */ /* 0x000fe400078ec0ff */
[----:B------:R-:W-:Y:S02]  /*15470*/  F2FP.SATFINITE.E4M3.F32.PACK_AB_MERGE_C R91, R53, R52, RZ ;  /* 0x00000034355b723e */ /* 0x000fe400048070ff */
[----:B------:R-:W-:-:S02]  /*15480*/  LOP3.LUT R96, R96, 0xffff, RZ, 0xc0, !PT ;  /* 0x0000ffff60607812 */ /* 0x000fc400078ec0ff */
[----:B------:R-:W-:Y:S02]  /*15490*/  F2FP.SATFINITE.E4M3.F32.PACK_AB_MERGE_C R8, R8, R23, RZ ;  /* 0x000000170808723e */ /* 0x000fe400048070ff */
[----:B------:R-:W-:Y:S02]  /*154a0*/  F2FP.SATFINITE.E4M3.F32.PACK_AB_MERGE_C R102, R103, R102, RZ ;  /* 0x000000666766723e */ /* 0x000fe400048070ff */
[----:B------:R-:W-:Y:S02]  /*154b0*/  F2FP.SATFINITE.E4M3.F32.PACK_AB_MERGE_C R164, R165, R164, RZ ;  /* 0x000000a4a5a4723e */ /* 0x000fe400048070ff */
[----:B------:R-:W-:Y:S02]  /*154c0*/  F2FP.SATFINITE.E4M3.F32.PACK_AB_MERGE_C R104, R105, R104, RZ ;  /* 0x000000686968723e */ /* 0x000fe400048070ff */
[----:B------:R-:W-:Y:S02]  /*154d0*/  F2FP.SATFINITE.E4M3.F32.PACK_AB_MERGE_C R166, R167, R166, RZ ;  /* 0x000000a6a7a6723e */ /* 0x000fe400048070ff */
[----:B------:R-:W-:-:S02]  /*154e0*/  F2FP.SATFINITE.E4M3.F32.PACK_AB_MERGE_C R95, R55, R54, RZ ;  /* 0x00000036375f723e */ /* 0x000fc400048070ff */
[----:B------:R-:W-:Y:S02]  /*154f0*/  LOP3.LUT R100, R100, 0xffff, RZ, 0xc0, !PT ;  /* 0x0000ffff64647812 */ /* 0x000fe400078ec0ff */
[----:B------:R-:W-:Y:S02]  /*15500*/  F2FP.SATFINITE.E4M3.F32.PACK_AB_MERGE_C R108, R109, R108, RZ ;  /* 0x0000006c6d6c723e */ /* 0x000fe400048070ff */
[----:B------:R-:W-:Y:S02]  /*15510*/  F2FP.SATFINITE.E4M3.F32.PACK_AB_MERGE_C R9, R9, R217, RZ ;  /* 0x000000d90909723e */ /* 0x000fe400048070ff */
[----:B------:R-:W-:Y:S02]  /*15520*/  F2FP.SATFINITE.E4M3.F32.PACK_AB_MERGE_C R10, R10, R22, RZ ;  /* 0x000000160a0a723e */ /* 0x000fe400048070ff */
[----:B------:R-:W-:Y:S02]  /*15530*/  F2FP.SATFINITE.E4M3.F32.PACK_AB_MERGE_C R106, R107, R106, RZ ;  /* 0x0000006a6b6a723e */ /* 0x000fe400048070ff */
[----:B------:R-:W-:-:S02]  /*15540*/  F2FP.SATFINITE.E4M3.F32.PACK_AB_MERGE_C R93, R71, R70, RZ ;  /* 0x00000046475d723e */ /* 0x000fc400048070ff */
[----:B------:R-:W-:Y:S02]  /*15550*/  F2FP.SATFINITE.E4M3.F32.PACK_AB_MERGE_C R12, R12, R252, RZ ;  /* 0x000000fc0c0c723e */ /* 0x000fe400048070ff */
        /* <DEDUP_REMOVED lines=13> */
[----:B------:R-:W-:Y:S02]  /*15630*/  F2FP.SATFINITE.E4M3.F32.PACK_AB_MERGE_C R76, R77, R76, RZ ;  /* 0x0000004c4d4c723e */ /* 0x000fe400048070ff */
[----:B------:R-:W-:Y:S02]  /*15640*/  F2FP.SATFINITE.E4M3.F32.PACK_AB_MERGE_C R15, R15, R249, RZ ;  /* 0x000000f90f0f723e */ /* 0x000fe400048070ff */
[----:B------:R-:W-:Y:S02]  /*15650*/  F2FP.SATFINITE.E4M3.F32.PACK_AB_MERGE_C R19, R19, R248, RZ ;  /* 0x000000f81313723e */ /* 0x000fe400048070ff */
[----:B------:R-:W-:-:S02]  /*15660*/  F2FP.SATFINITE.E4M3.F32.PACK_AB_MERGE_C R80, R81, R80, RZ ;  /* 0x000000505150723e */ /* 0x000fc400048070ff */
[----:B------:R-:W-:Y:S02]  /*15670*/  F2FP.SATFINITE.E4M3.F32.PACK_AB_MERGE_C R180, R181, R180, RZ ;  /* 0x000000b4b5b4723e */ /* 0x000fe400048070ff */
[----:B------:R-:W-:Y:S02]  /*15680*/  F2FP.SATFINITE.E4M3.F32.PACK_AB_MERGE_C R182, R183, R182, RZ ;  /* 0x000000b6b7b6723e */ /* 0x000fe400048070ff */
[----:B------:R-:W-:Y:S02]  /*15690*/  LOP3.LUT R116, R116, 0xffff, RZ, 0xc0, !PT ;  /* 0x0000ffff74747812 */ /* 0x000fe400078ec0ff */
[----:B------:R-:W-:Y:S02]  /*156a0*/  F2FP.SATFINITE.E4M3.F32.PACK_AB_MERGE_C R74, R75, R74, RZ ;  /* 0x0000004a4b4a723e */ /* 0x000fe400048070ff */
[----:B------:R-:W-:Y:S02]  /*156b0*/  LOP3.LUT R118, R118, 0xffff, RZ, 0xc0, !PT ;  /* 0x0000ffff76767812 */ /* 0x000fe400078ec0ff */
        /* <DEDUP_REMOVED lines=42> */
[----:B------:R-:W2:Y:S01]  /*15960*/  LDL.LU R228, [R1+0x71c] ;  /* 0x00071c0001e47983 */ /* 0x000ea20000300800 */
[----:B------:R-:W0:Y:S01]  /*15970*/  S2R R25, SR_TID.X ;  /* 0x0000000000197919 */ /* 0x000e220000002100 */
[----:B------:R-:W-:-:S02]  /*15980*/  F2FP.SATFINITE.E4M3.F32.PACK_AB_MERGE_C R29, R33, R32, RZ ;  /* 0x00000020211d723e */ /* 0x000fc400048070ff */
[----:B------:R-:W-:Y:S02]  /*15990*/  LOP3.LUT R32, R6, 0xffff, RZ, 0xc0, !PT ;  /* 0x0000ffff06207812 */ /* 0x000fe400078ec0ff */
[----:B------:R-:W-:Y:S02]  /*159a0*/  LOP3.LUT R37, R88, 0xffff, RZ, 0xc0, !PT ;  /* 0x0000ffff58257812 */ /* 0x000fe400078ec0ff */
[----:B------:R-:W-:Y:S02]  /*159b0*/  SHF.R.U32.HI R6, RZ, 0x8, R32 ;  /* 0x00000008ff067819 */ /* 0x000fe40000011620 */
[----:B------:R-:W-:Y:S02]  /*159c0*/  LOP3.LUT R4, R4, 0xffff, RZ, 0xc0, !PT ;  /* 0x0000ffff04047812 */ /* 0x000fe400078ec0ff */
[----:B------:R-:W-:Y:S02]  /*159d0*/  LOP3.LUT R33, R6, 0xffff, RZ, 0xc0, !PT ;  /* 0x0000ffff06217812 */ /* 0x000fe400078ec0ff */
[----:B------:R-:W-:-:S02]  /*159e0*/  F2FP.SATFINITE.E4M3.F32.PACK_AB_MERGE_C R35, R41, R40, RZ ;  /* 0x000000282923723e */ /* 0x000fc400048070ff */
[----:B------:R-:W-:Y:S02]  /*159f0*/  LOP3.LUT R115, R115, 0xffff, RZ, 0xc0, !PT ;  /* 0x0000ffff73737812 */ /* 0x000fe400078ec0ff */
[----:B------:R-:W-:Y:S02]  /*15a00*/  LOP3.LUT R117, R117, 0xffff, RZ, 0xc0, !PT ;  /* 0x0000ffff75757812 */ /* 0x000fe400078ec0ff */
[----:B------:R-:W-:Y:S02]  /*15a10*/  LOP3.LUT R2, R2, 0xffff, RZ, 0xc0, !PT ;  /* 0x0000ffff02027812 */ /* 0x000fe400078ec0ff */
[----:B------:R-:W-:Y:S02]  /*15a20*/  LOP3.LUT R45, R94, 0xffff, RZ, 0xc0, !PT ;  /* 0x0000ffff5e2d7812 */ /* 0x000fe400078ec0ff */
[----:B------:R-:W-:Y:S02]  /*15a30*/  F2FP.SATFINITE.E4M3.F32.PACK_AB_MERGE_C R36, R43, R42, RZ ;  /* 0x0000002a2b24723e */ /* 0x000fe400048070ff */
[----:B------:R-:W-:Y:S01]  /*15a40*/  LOP3.LUT R119, R119, 0xffff, RZ, 0xc0, !PT ;  /* 0x0000ffff77777812 */ /* 0x000fe200078ec0ff */
[----:B----4-:R-:W-:-:S02]  /*15a50*/  VIADD R24, R16, 0x7f ;  /* 0x0000007f10187836 */ /* 0x010fc40000000000 */
[C---:B------:R-:W-:Y:S02]  /*15a60*/  VIADD R27, R16.reuse, 0x1 ;  /* 0x00000001101b7836 */ /* 0x040fe40000000000 */
[----:B------:R-:W-:Y:S01]  /*15a70*/  VIADD R34, R16, 0x2 ;  /* 0x0000000210227836 */ /* 0x000fe20000000000 */
[----:B------:R-:W-:Y:S02]  /*15a80*/  ISETP.GE.AND P0, PT, R24, UR25, PT ;  /* 0x0000001918007c0c */ /* 0x000fe4000bf06270 */
[----:B------:R-:W-:Y:S01]  /*15a90*/  SHF.R.U32.HI R24, RZ, 0x8, R37 ;  /* 0x00000008ff187819 */ /* 0x000fe20000011625 */
[----:B0-----:R-:W-:Y:S01]  /*15aa0*/  IMAD.SHL.U32 R30, R25, 0x40, RZ ;  /* 0x00000040191e7824 */ /* 0x001fe200078e00ff */
[----:B------:R-:W-:Y:S02]  /*15ab0*/  ISETP.GE.AND P2, PT, R27, UR4, PT ;  /* 0x000000041b007c0c */ /* 0x000fe4000bf46270 */
[----:B------:R-:W-:Y:S01]  /*15ac0*/  LOP3.LUT R6, R24, 0xffff, RZ, 0xc0, !PT ;  /* 0x0000ffff18067812 */ /* 0x000fe200078ec0ff */
[----:B------:R-:W-:Y:S01]  /*15ad0*/  IMAD.SHL.U32 R27, R25, 0x10, RZ ;  /* 0x00000010191b7824 */ /* 0x000fe200078e00ff */
[----:B------:R-:W-:Y:S01]  /*15ae0*/  LOP3.LUT R31, R30, 0x400, RZ, 0xc0, !PT ;  /* 0x000004001e1f7812 */ /* 0x000fe200078ec0ff */
[----:B------:R-:W-:Y:S01]  /*15af0*/  ULDC UR4, c[0x0][0x22c] ;  /* 0x00008b0000047ab9 */ /* 0x000fe20000000800 */
[----:B------:R-:W-:-:S02]  /*15b00*/  PRMT R6, R33, 0x3340, R6 ;  /* 0x0000334021067816 */ /* 0x000fc40000000006 */
[----:B------:R-:W-:Y:S02]  /*15b10*/  LOP3.LUT R33, R90, 0xffff, RZ, 0xc0, !PT ;  /* 0x0000ffff5a217812 */ /* 0x000fe400078ec0ff */
[----:B------:R-:W-:Y:S02]  /*15b20*/  SHF.R.U32.HI R24, RZ, 0x8, R4 ;  /* 0x00000008ff187819 */ /* 0x000fe40000011604 */
[----:B------:R-:W-:Y:S02]  /*15b30*/  LOP3.LUT R28, R27, 0xf0, RZ, 0xc0, !PT ;  /* 0x000000f01b1c7812 */ /* 0x000fe400078ec0ff */
[--C-:B------:R-:W-:Y:S02]  /*15b40*/  PRMT R30, R4, 0x3340, R33.reuse ;  /* 0x00003340041e7816 */ /* 0x100fe40000000021 */
[----:B------:R-:W-:Y:S02]  /*15b50*/  SHF.R.U32.HI R33, RZ, 0x8, R33 ;  /* 0x00000008ff217819 */ /* 0x000fe40000011621 */
[----:B------:R-:W-:-:S02]  /*15b60*/  LOP3.LUT R38, R24, 0xffff, RZ, 0xc0, !PT ;  /* 0x0000ffff18267812 */ /* 0x000fc400078ec0ff */
[----:B------:R-:W-:Y:S02]  /*15b70*/  IADD3 R41, R31, UR7, R28 ;  /* 0x000000071f297c10 */ /* 0x000fe4000fffe01c */
[----:B------:R-:W-:Y:S02]  /*15b80*/  LOP3.LUT R33, R33, 0xffff, RZ, 0xc0, !PT ;  /* 0x0000ffff21217812 */ /* 0x000fe400078ec0ff */
[----:B------:R-:W-:Y:S01]  /*15b90*/  ISETP.GE.AND P3, PT, R34, UR4, PT ;  /* 0x0000000422007c0c */ /* 0x000fe2000bf66270 */
[----:B------:R-:W-:Y:S01]  /*15ba0*/  ULDC UR4, c[0x0][0x244] ;  /* 0x0000910000047ab9 */ /* 0x000fe20000000800 */
[----:B------:R-:W-:Y:S02]  /*15bb0*/  PRMT R27, R32, 0x3340, R37 ;  /* 0x00003340201b7816 */ /* 0x000fe40000000025 */
[----:B------:R-:W-:Y:S02]  /*15bc0*/  SHF.R.U32.HI R31, RZ, 0x8, R152 ;  /* 0x00000008ff1f7819 */ /* 0x000fe40000011698 */
[----:B------:R-:W-:-:S02]  /*15bd0*/  SHF.R.U32.HI R34, RZ, 0x8, R115 ;  /* 0x00000008ff227819 */ /* 0x000fc40000011673 */
[----:B------:R-:W-:Y:S02]  /*15be0*/  SHF.R.U32.HI R32, RZ, 0x8, R154 ;  /* 0x00000008ff207819 */ /* 0x000fe4000001169a */
[----:B------:R-:W-:Y:S02]  /*15bf0*/  SHF.R.U32.HI R37, RZ, 0x8, R117 ;  /* 0x00000008ff257819 */ /* 0x000fe40000011675 */
[----:B------:R-:W-:Y:S02]  /*15c00*/  PRMT R39, R38, 0x3340, R33 ;  /* 0x0000334026277816 */ /* 0x000fe40000000021 */
[----:B------:R-:W-:Y:S02]  /*15c10*/  LOP3.LUT R38, R0, 0xffff, RZ, 0xc0, !PT ;  /* 0x0000ffff00267812 */ /* 0x000fe400078ec0ff */
[----:B------:R-:W-:Y:S02]  /*15c20*/  LOP3.LUT R31, R31, 0xffff, RZ, 0xc0, !PT ;  /* 0x0000ffff1f1f7812 */ /* 0x000fe400078ec0ff */
[----:B------:R-:W-:-:S02]  /*15c30*/  LOP3.LUT R34, R34, 0xffff, RZ, 0xc0, !PT ;  /* 0x0000ffff22227812 */ /* 0x000fc400078ec0ff */
[----:B------:R-:W-:Y:S02]  /*15c40*/  LOP3.LUT R32, R32, 0xffff, RZ, 0xc0, !PT ;  /* 0x0000ffff20207812 */ /* 0x000fe400078ec0ff */
[----:B------:R-:W-:Y:S02]  /*15c50*/  LOP3.LUT R37, R37, 0xffff, RZ, 0xc0, !PT ;  /* 0x0000ffff25257812 */ /* 0x000fe400078ec0ff */
[----:B------:R-:W-:Y:S02]  /*15c60*/  SHF.R.U32.HI R0, RZ, 0x8, R2 ;  /* 0x00000008ff007819 */ /* 0x000fe40000011602 */
[----:B------:R-:W-:Y:S02]  /*15c70*/  LOP3.LUT R121, R121, 0xffff, RZ, 0xc0, !PT ;  /* 0x0000ffff79797812 */ /* 0x000fe400078ec0ff */
[----:B------:R-:W-:Y:S02]  /*15c80*/  PRMT R33, R31, 0x3340, R34 ;  /* 0x000033401f217816 */ /* 0x000fe40000000022 */
[----:B------:R-:W-:-:S02]  /*15c90*/  PRMT R31, R32, 0x3340, R37 ;  /* 0x00003340201f7816 */ /* 0x000fc40000000025 */
[----:B------:R-:W-:Y:S02]  /*15ca0*/  SHF.R.U32.HI R37, RZ, 0x8, R156 ;  /* 0x00000008ff257819 */ /* 0x000fe4000001169c */
[----:B------:R-:W-:Y:S02]  /*15cb0*/  SHF.R.U32.HI R46, RZ, 0x8, R119 ;  /* 0x00000008ff2e7819 */ /* 0x000fe40000011677 */
[----:B------:R-:W-:Y:S02]  /*15cc0*/  SHF.R.U32.HI R40, RZ, 0x8, R158 ;  /* 0x00000008ff287819 */ /* 0x000fe4000001169e */
[----:B------:R-:W-:Y:S02]  /*15cd0*/  SHF.R.U32.HI R47, RZ, 0x8, R121 ;  /* 0x00000008ff2f7819 */ /* 0x000fe40000011679 */
[----:B------:R-:W-:Y:S02]  /*15ce0*/  LOP3.LUT R0, R0, 0xffff, RZ, 0xc0, !PT ;  /* 0x0000ffff00007812 */ /* 0x000fe400078ec0ff */
[----:B------:R-:W-:-:S02]  /*15cf0*/  LOP3.LUT R5, R5, 0xffff, RZ, 0xc0, !PT ;  /* 0x0000ffff05057812 */ /* 0x000fc400078ec0ff */
[----:B------:R-:W-:Y:S02]  /*15d00*/  LOP3.LUT R37, R37, 0xffff, RZ, 0xc0, !PT ;  /* 0x0000ffff25257812 */ /* 0x000fe400078ec0ff */
[----:B------:R-:W-:Y:S02]  /*15d10*/  LOP3.LUT R46, R46, 0xffff, RZ, 0xc0, !PT ;  /* 0x0000ffff2e2e7812 */ /* 0x000fe400078ec0ff */
[----:B------:R-:W-:Y:S02]  /*15d20*/  LOP3.LUT R162, R162, 0xffff, RZ, 0xc0, !PT ;  /* 0x0000ffffa2a27812 */ /* 0x000fe400078ec0ff */
[----:B------:R-:W-:Y:S02]  /*15d30*/  LOP3.LUT R113, R113, 0xffff, RZ, 0xc0, !PT ;  /* 0x0000ffff71717812 */ /* 0x000fe400078ec0ff */
[----:B------:R-:W-:Y:S02]  /*15d40*/  F2FP.SATFINITE.E4M3.F32.PACK_AB_MERGE_C R43, R49, R48, RZ ;  /* 0x00000030312b723e */ /* 0x000fe400048070ff */
[----:B------:R-:W-:-:S02]  /*15d50*/  LOP3.LUT R40, R40, 0xffff, RZ, 0xc0, !PT ;  /* 0x0000ffff28287812 */ /* 0x000fc400078ec0ff */
[----:B------:R-:W-:Y:S02]  /*15d60*/  LOP3.LUT R47, R47, 0xffff, RZ, 0xc0, !PT ;  /* 0x0000ffff2f2f7812 */ /* 0x000fe400078ec0ff */
[----:B------:R-:W-:Y:S02]  /*15d70*/  LOP3.LUT R3, R3, 0xffff, RZ, 0xc0, !PT ;  /* 0x0000ffff03037812 */ /* 0x000fe400078ec0ff */
[----:B------:R-:W-:Y:S02]  /*15d80*/  LOP3.LUT R160, R160, 0xffff, RZ, 0xc0, !PT ;  /* 0x0000ffffa0a07812 */ /* 0x000fe400078ec0ff */
[----:B------:R-:W-:Y:S02]  /*15d90*/  LOP3.LUT R29, R29, 0xffff, RZ, 0xc0, !PT ;  /* 0x0000ffff1d1d7812 */ /* 0x000fe400078ec0ff */
[----:B------:R-:W-:Y:S02]  /*15da0*/  SHF.R.U32.HI R52, RZ, 0x8, R113 ;  /* 0x00000008ff347819 */ /* 0x000fe40000011671 */
[----:B------:R-:W-:-:S02]  /*15db0*/  F2FP.SATFINITE.E4M3.F32.PACK_AB_MERGE_C R44, R51, R50, RZ ;  /* 0x00000032332c723e */ /* 0x000fc400048070ff */
[----:B------:R-:W-:Y:S02]  /*15dc0*/  F2FP.SATFINITE.E4M3.F32.PACK_AB_MERGE_C R26, R57, R56, RZ ;  /* 0x00000038391a723e */ /* 0x000fe400048070ff */
[----:B------:R-:W-:Y:S02]  /*15dd0*/  SHF.R.U32.HI R50, RZ, 0x8, R29 ;  /* 0x00000008ff327819 */ /* 0x000fe4000001161d */
[----:B------:R-:W-:Y:S02]  /*15de0*/  F2FP.SATFINITE.E4M3.F32.PACK_AB_MERGE_C R105, R61, R60, RZ ;  /* 0x0000003c3d69723e */ /* 0x000fe400048070ff */
[----:B------:R-:W-:Y:S02]  /*15df0*/  LOP3.LUT R50, R50, 0xffff, RZ, 0xc0, !PT ;  /* 0x0000ffff32327812 */ /* 0x000fe400078ec0ff */
[----:B------:R-:W-:Y:S02]  /*15e00*/  LOP3.LUT R60, R8, 0xffff, RZ, 0xc0, !PT ;  /* 0x0000ffff083c7812 */ /* 0x000fe400078ec0ff */
[----:B------:R-:W-:-:S02]  /*15e10*/  LOP3.LUT R164, R164, 0xffff, RZ, 0xc0, !PT ;  /* 0x0000ffffa4a47812 */ /* 0x000fc400078ec0ff */
[----:B------:R-:W-:Y:S02]  /*15e20*/  LOP3.LUT R101, R101, 0xffff, RZ, 0xc0, !PT ;  /* 0x0000ffff65657812 */ /* 0x000fe400078ec0ff */
[----:B------:R-:W-:Y:S02]  /*15e30*/  LOP3.LUT R7, R7, 0xffff, RZ, 0xc0, !PT ;  /* 0x0000ffff07077812 */ /* 0x000fe400078ec0ff */
[----:B------:R-:W-:Y:S02]  /*15e40*/  LOP3.LUT R166, R166, 0xffff, RZ, 0xc0, !PT ;  /* 0x0000ffffa6a67812 */ /* 0x000fe400078ec0ff */
[----:B------:R-:W-:Y:S02]  /*15e50*/  LOP3.LUT R111, R111, 0xffff, RZ, 0xc0, !PT ;  /* 0x0000ffff6f6f7812 */ /* 0x000fe400078ec0ff */
[----:B------:R-:W-:Y:S02]  /*15e60*/  SHF.R.U32.HI R54, RZ, 0x8, R101 ;  /* 0x00000008ff367819 */ /* 0x000fe40000011665 */
[----:B------:R-:W-:-:S02]  /*15e70*/  F2FP.SATFINITE.E4M3.F32.PACK_AB_MERGE_C R109, R63, R62, RZ ;  /* 0x0000003e3f6d723e */ /* 0x000fc400048070ff */
[----:B------:R-:W-:Y:S02]  /*15e80*/  PRMT R62, R7, 0x3340, R100 ;  /* 0x00003340073e7816 */ /* 0x000fe40000000064 */
[----:B------:R-:W-:Y:S02]  /*15e90*/  SHF.R.U32.HI R56, RZ, 0x8, R111 ;  /* 0x00000008ff387819 */ /* 0x000fe4000001166f */
[----:B------:R-:W-:Y:S02]  /*15ea0*/  LOP3.LUT R54, R54, 0xffff, RZ, 0xc0, !PT ;  /* 0x0000ffff36367812 */ /* 0x000fe400078ec0ff */
[----:B------:R-:W-:Y:S02]  /*15eb0*/  LOP3.LUT R56, R56, 0xffff, RZ, 0xc0, !PT ;  /* 0x0000ffff38387812 */ /* 0x000fe400078ec0ff */
[----:B------:R-:W-:Y:S02]  /*15ec0*/  LOP3.LUT R9, R9, 0xffff, RZ, 0xc0, !PT ;  /* 0x0000ffff09097812 */ /* 0x000fe400078ec0ff */
[----:B------:R-:W-:-:S02]  /*15ed0*/  LOP3.LUT R104, R104, 0xffff, RZ, 0xc0, !PT ;  /* 0x0000ffff68687812 */ /* 0x000fc400078ec0ff */
[----:B------:R-:W-:Y:S02]  /*15ee0*/  LOP3.LUT R10, R10, 0xffff, RZ, 0xc0, !PT ;  /* 0x0000ffff0a0a7812 */ /* 0x000fe400078ec0ff */
[----:B------:R-:W-:Y:S02]  /*15ef0*/  F2FP.SATFINITE.E4M3.F32.PACK_AB_MERGE_C R107, R67, R66, RZ ;  /* 0x00000042436b723e */ /* 0x000fe400048070ff */
[----:B------:R-:W-:Y:S02]  /*15f00*/  SHF.R.U32.HI R8, RZ, 0x8, R100 ;  /* 0x00000008ff087819 */ /* 0x000fe40000011664 */
[----:B------:R-:W-:Y:S02]  /*15f10*/  F2FP.SATFINITE.E4M3.F32.PACK_AB_MERGE_C R103, R65, R64, RZ ;  /* 0x000000404167723e */ /* 0x000fe400048070ff */
[----:B------:R-:W-:Y:S02]  /*15f20*/  LOP3.LUT R8, R8, 0xffff, RZ, 0xc0, !PT ;  /* 0x0000ffff08087812 */ /* 0x000fe400078ec0ff */
[----:B------:R-:W-:-:S02]  /*15f30*/  F2FP.SATFINITE.E4M3.F32.PACK_AB_MERGE_C R51, R59, R58, RZ ;  /* 0x0000003a3b33723e */ /* 0x000fc400048070ff */
[----:B------:R-:W-:Y:S02]  /*15f40*/  SHF.R.U32.HI R48, RZ, 0x8, R98 ;  /* 0x00000008ff307819 */ /* 0x000fe40000011662 */
[----:B------:R-:W-:Y:S02]  /*15f50*/  LOP3.LUT R168, R168, 0xffff, RZ, 0xc0, !PT ;  /* 0x0000ffffa8a87812 */ /* 0x000fe400078ec0ff */
[----:B------:R-:W-:Y:S02]  /*15f60*/  LOP3.LUT R170, R170, 0xffff, RZ, 0xc0, !PT ;  /* 0x0000ffffaaaa7812 */ /* 0x000fe400078ec0ff */
[----:B------:R-:W-:Y:S02]  /*15f70*/  LOP3.LUT R35, R35, 0xffff, RZ, 0xc0, !PT ;  /* 0x0000ffff23237812 */ /* 0x000fe400078ec0ff */
[----:B------:R-:W-:Y:S02]  /*15f80*/  LOP3.LUT R12, R12, 0xffff, RZ, 0xc0, !PT ;  /* 0x0000ffff0c0c7812 */ /* 0x000fe400078ec0ff */
[----:B------:R-:W-:-:S02]  /*15f90*/  LOP3.LUT R48, R48, 0xffff, RZ, 0xc0, !PT ;  /* 0x0000ffff30307812 */ /* 0x000fc400078ec0ff */
[----:B------:R-:W-:Y:S02]  /*15fa0*/  LOP3.LUT R11, R11, 0xffff, RZ, 0xc0, !PT ;  /* 0x0000ffff0b0b7812 */ /* 0x000fe400078ec0ff */
[----:B------:R-:W-:Y:S02]  /*15fb0*/  LOP3.LUT R108, R108, 0xffff, RZ, 0xc0, !PT ;  /* 0x0000ffff6c6c7812 */ /* 0x000fe400078ec0ff */
[----:B------:R-:W-:Y:S02]  /*15fc0*/  LOP3.LUT R174, R174, 0xffff, RZ, 0xc0, !PT ;  /* 0x0000ffffaeae7812 */ /* 0x000fe400078ec0ff */
[----:B------:R-:W-:Y:S02]  /*15fd0*/  LOP3.LUT R99, R99, 0xffff, RZ, 0xc0, !PT ;  /* 0x0000ffff63637812 */ /* 0x000fe400078ec0ff */
[----:B------:R-:W-:Y:S02]  /*15fe0*/  PRMT R83, R11, 0x3340, R108 ;  /* 0x000033400b537816 */ /* 0x000fe4000000006c */
[----:B------:R-:W-:-:S02]  /*15ff0*/  LOP3.LUT R97, R97, 0xffff, RZ, 0xc0, !PT ;  /* 0x0000ffff61617812 */ /* 0x000fc400078ec0ff */
[----:B------:R-:W-:Y:S02]  /*16000*/  LOP3.LUT R91, R91, 0xffff, RZ, 0xc0, !PT ;  /* 0x0000ffff5b5b7812 */ /* 0x000fe400078ec0ff */
[----:B------:R-:W-:Y:S02]  /*16010*/  LOP3.LUT R95, R95, 0xffff, RZ, 0xc0, !PT ;  /* 0x0000ffff5f5f7812 */ /* 0x000fe400078ec0ff */
[----:B---3--:R-:W-:Y:S02]  /*16020*/  F2FP.SATFINITE.E4M3.F32.PACK_AB_MERGE_C R86, R87, R86, RZ ;  /* 0x000000565756723e */ /* 0x008fe400048070ff */
[----:B------:R-:W-:Y:S02]  /*16030*/  F2FP.SATFINITE.E4M3.F32.PACK_AB_MERGE_C R22, R244, R245, RZ ;  /* 0x000000f5f416723e */ /* 0x000fe400048070ff */
[----:B--2---:R-:W-:Y:S02]  /*16040*/  F2FP.SATFINITE.E4M3.F32.PACK_AB_MERGE_C R84, R85, R84, RZ ;  /* 0x000000545554723e */ /* 0x004fe400048070ff */
[----:B------:R-:W-:-:S02]  /*16050*/  F2FP.SATFINITE.E4M3.F32.PACK_AB_MERGE_C R23, R242, R243, RZ ;  /* 0x000000f3f217723e */ /* 0x000fc400048070ff */
[----:B------:R-:W-:Y:S02]  /*16060*/  F2FP.SATFINITE.E4M3.F32.PACK_AB_MERGE_C R216, R240, R241, RZ ;  /* 0x000000f1f0d8723e */ /* 0x000fe400048070ff */
[----:B------:R-:W-:Y:S02]  /*16070*/  F2FP.SATFINITE.E4M3.F32.PACK_AB_MERGE_C R217, R238, R239, RZ ;  /* 0x000000efeed9723e */ /* 0x000fe400048070ff */
[----:B------:R-:W-:-:S05]  /*16080*/  LOP3.LUT R24, R228, 0x300, RZ, 0xc0, !PT ;  /* 0x00000300e4187812 */ /* 0x000fca00078ec0ff */
[----:B------:R-:W-:Y:S01]  /*16090*/  IMAD.IADD R24, R24, 0x1, R41 ;  /* 0x0000000118187824 */ /* 0x000fe200078e0229 */
[----:B------:R-:W-:-:S04]  /*160a0*/  LOP3.LUT R41, R92, 0xffff, RZ, 0xc0, !PT ;  /* 0x0000ffff5c297812 */ /* 0x000fc800078ec0ff */
[----:B------:R-:W-:Y:S02]  /*160b0*/  PRMT R42, R2, 0x3340, R41 ;  /* 0x00003340022a7816 */ /* 0x000fe40000000029 */
[----:B------:R-:W-:Y:S02]  /*160c0*/  SHF.R.U32.HI R2, RZ, 0x8, R38 ;  /* 0x00000008ff027819 */ /* 0x000fe40000011626 */
[--C-:B------:R-:W-:Y:S02]  /*160d0*/  PRMT R38, R38, 0x3340, R45.reuse ;  /* 0x0000334026267816 */ /* 0x100fe4000000002d */
[----:B------:R-:W-:Y:S02]  /*160e0*/  SHF.R.U32.HI R45, RZ, 0x8, R45 ;  /* 0x00000008ff2d7819 */ /* 0x000fe4000001162d */
[----:B------:R-:W-:Y:S02]  /*160f0*/  SHF.R.U32.HI R41, RZ, 0x8, R41 ;  /* 0x00000008ff297819 */ /* 0x000fe40000011629 */
[----:B------:R-:W-:-:S02]  /*16100*/  LOP3.LUT R2, R2, 0xffff, RZ, 0xc0, !PT ;  /* 0x0000ffff02027812 */ /* 0x000fc400078ec0ff */
[----:B------:R-:W-:Y:S02]  /*16110*/  LOP3.LUT R45, R45, 0xffff, RZ, 0xc0, !PT ;  /* 0x0000ffff2d2d7812 */ /* 0x000fe400078ec0ff */
[----:B------:R-:W-:Y:S02]  /*16120*/  LOP3.LUT R41, R41, 0xffff, RZ, 0xc0, !PT ;  /* 0x0000ffff29297812 */ /* 0x000fe400078ec0ff */
[----:B------:R-:W-:Y:S02]  /*16130*/  PRMT R49, R2, 0x3340, R45 ;  /* 0x0000334002317816 */ /* 0x000fe4000000002d */
[----:B------:R-:W-:Y:S02]  /*16140*/  PRMT R53, R0, 0x3340, R41 ;  /* 0x0000334000357816 */ /* 0x000fe40000000029 */
[----:B------:R-:W-:Y:S02]  /*16150*/  SHF.R.U32.HI R2, RZ, 0x8, R5 ;  /* 0x00000008ff027819 */ /* 0x000fe40000011605 */
[----:B------:R-:W-:-:S02]  /*16160*/  PRMT R45, R5, 0x3340, R98 ;  /* 0x00003340052d7816 */ /* 0x000fc40000000062 */
[----:B------:R-:W-:Y:S02]  /*16170*/  PRMT R41, R37, 0x3340, R46 ;  /* 0x0000334025297816 */ /* 0x000fe4000000002e */
[----:B------:R-:W-:Y:S02]  /*16180*/  SHF.R.U32.HI R5, RZ, 0x8, R162 ;  /* 0x00000008ff057819 */ /* 0x000fe400000116a2 */
[----:B------:R-:W-:Y:S02]  /*16190*/  PRMT R37, R40, 0x3340, R47 ;  /* 0x0000334028257816 */ /* 0x000fe4000000002f */
[----:B------:R-:W-:Y:S02]  /*161a0*/  SHF.R.U32.HI R0, RZ, 0x8, R3 ;  /* 0x00000008ff007819 */ /* 0x000fe40000011603 */
[--C-:B------:R-:W-:Y:S02]  /*161b0*/  PRMT R46, R3, 0x3340, R96.reuse ;  /* 0x00003340032e7816 */ /* 0x100fe40000000060 */
[----:B------:R-:W-:-:S02]  /*161c0*/  SHF.R.U32.HI R47, RZ, 0x8, R96 ;  /* 0x00000008ff2f7819 */ /* 0x000fc40000011660 */
[----:B------:R-:W-:Y:S02]  /*161d0*/  SHF.R.U32.HI R3, RZ, 0x8, R160 ;  /* 0x00000008ff037819 */ /* 0x000fe400000116a0 */
[----:B------:R-:W-:Y:S02]  /*161e0*/  LOP3.LUT R57, R2, 0xffff, RZ, 0xc0, !PT ;  /* 0x0000ffff02397812 */ /* 0x000fe400078ec0ff */
[----:B------:R-:W-:Y:S02]  /*161f0*/  LOP3.LUT R5, R5, 0xffff, RZ, 0xc0, !PT ;  /* 0x0000ffff05057812 */ /* 0x000fe400078ec0ff */
[----:B------:R-:W-:Y:S02]  /*16200*/  LOP3.LUT R2, R52, 0xffff, RZ, 0xc0, !PT ;  /* 0x0000ffff34027812 */ /* 0x000fe400078ec0ff */
[----:B------:R-:W-:Y:S02]  /*16210*/  LOP3.LUT R0, R0, 0xffff, RZ, 0xc0, !PT ;  /* 0x0000ffff00007812 */ /* 0x000fe400078ec0ff */
[----:B------:R-:W-:-:S02]  /*16220*/  LOP3.LUT R47, R47, 0xffff, RZ, 0xc0, !PT ;  /* 0x0000ffff2f2f7812 */ /* 0x000fc400078ec0ff */
[----:B------:R-:W-:Y:S02]  /*16230*/  LOP3.LUT R3, R3, 0xffff, RZ, 0xc0, !PT ;  /* 0x0000ffff03037812 */ /* 0x000fe400078ec0ff */
[----:B------:R-:W-:Y:S02]  /*16240*/  PRMT R2, R5, 0x3340, R2 ;  /* 0x0000334005027816 */ /* 0x000fe40000000002 */
[----:B------:R-:W-:Y:S02]  /*16250*/  LOP3.LUT R5, R102, 0xffff, RZ, 0xc0, !PT ;  /* 0x0000ffff66057812 */ /* 0x000fe400078ec0ff */
[----:B------:R-:W-:Y:S02]  /*16260*/  PRMT R55, R0, 0x3340, R47 ;  /* 0x0000334000377816 */ /* 0x000fe4000000002f */
[----:B------:R-:W-:Y:S02]  /*16270*/  PRMT R47, R3, 0x3340, R50 ;  /* 0x00003340032f7816 */ /* 0x000fe40000000032 */
[----:B------:R-:W-:-:S02]  /*16280*/  SHF.R.U32.HI R3, RZ, 0x8, R60 ;  /* 0x00000008ff037819 */ /* 0x000fc4000001163c */
[--C-:B------:R-:W-:Y:S02]  /*16290*/  PRMT R60, R60, 0x3340, R5.reuse ;  /* 0x000033403c3c7816 */ /* 0x100fe40000000005 */
[----:B------:R-:W-:Y:S02]  /*162a0*/  SHF.R.U32.HI R50, RZ, 0x8, R5 ;  /* 0x00000008ff327819 */ /* 0x000fe40000011605 */
[----:B------:R-:W-:Y:S02]  /*162b0*/  SHF.R.U32.HI R5, RZ, 0x8, R164 ;  /* 0x00000008ff057819 */ /* 0x000fe400000116a4 */
[----:B------:R-:W-:Y:S02]  /*162c0*/  SHF.R.U32.HI R0, RZ, 0x8, R7 ;  /* 0x00000008ff007819 */ /* 0x000fe40000011607 */
[----:B------:R-:W-:Y:S02]  /*162d0*/  SHF.R.U32.HI R7, RZ, 0x8, R166 ;  /* 0x00000008ff077819 */ /* 0x000fe400000116a6 */
[----:B------:R-:W-:-:S02]  /*162e0*/  LOP3.LUT R5, R5, 0xffff, RZ, 0xc0, !PT ;  /* 0x0000ffff05057812 */ /* 0x000fc400078ec0ff */
[----:B------:R-:W-:Y:S02]  /*162f0*/  LOP3.LUT R7, R7, 0xffff, RZ, 0xc0, !PT ;  /* 0x0000ffff07077812 */ /* 0x000fe400078ec0ff */
[----:B------:R-:W-:Y:S02]  /*16300*/  LOP3.LUT R3, R3, 0xffff, RZ, 0xc0, !PT ;  /* 0x0000ffff03037812 */ /* 0x000fe400078ec0ff */
[----:B------:R-:W-:Y:S02]  /*16310*/  LOP3.LUT R50, R50, 0xffff, RZ, 0xc0, !PT ;  /* 0x0000ffff32327812 */ /* 0x000fe400078ec0ff */
[----:B------:R-:W-:Y:S02]  /*16320*/  PRMT R63, R5, 0x3340, R54 ;  /* 0x00003340053f7816 */ /* 0x000fe40000000036 */
[----:B------:R-:W-:Y:S02]  /*16330*/  LOP3.LUT R5, R106, 0xffff, RZ, 0xc0, !PT ;  /* 0x0000ffff6a057812 */ /* 0x000fe400078ec0ff */
[----:B------:R-:W-:-:S02]  /*16340*/  LOP3.LUT R71, R0, 0xffff, RZ, 0xc0, !PT ;  /* 0x0000ffff00477812 */ /* 0x000fc400078ec0ff */
[----:B------:R-:W-:Y:S02]  /*16350*/  PRMT R61, R7, 0x3340, R56 ;  /* 0x00003340073d7816 */ /* 0x000fe40000000038 */
[----:B------:R-:W-:Y:S02]  /*16360*/  PRMT R67, R3, 0x3340, R50 ;  /* 0x0000334003437816 */ /* 0x000fe40000000032 */
[----:B------:R-:W-:Y:S02]  /*16370*/  SHF.R.U32.HI R0, RZ, 0x8, R9 ;  /* 0x00000008ff007819 */ /* 0x000fe40000011609 */
[----:B------:R-:W-:Y:S02]  /*16380*/  PRMT R56, R9, 0x3340, R104 ;  /* 0x0000334009387816 */ /* 0x000fe40000000068 */
[----:B------:R-:W-:Y:S02]  /*16390*/  SHF.R.U32.HI R3, RZ, 0x8, R10 ;  /* 0x00000008ff037819 */ /* 0x000fe4000001160a */
[----:B------:R-:W-:-:S02]  /*163a0*/  SHF.R.U32.HI R9, RZ, 0x8, R5 ;  /* 0x00000008ff097819 */ /* 0x000fc40000011605 */
[----:B------:R-:W-:Y:S02]  /*163b0*/  LOP3.LUT R65, R0, 0xffff, RZ, 0xc0, !PT ;  /* 0x0000ffff00417812 */ /* 0x000fe400078ec0ff */
[----:B------:R-:W-:Y:S02]  /*163c0*/  LOP3.LUT R0, R3, 0xffff, RZ, 0xc0, !PT ;  /* 0x0000ffff03007812 */ /* 0x000fe400078ec0ff */
[----:B------:R-:W-:Y:S02]  /*163d0*/  LOP3.LUT R9, R9, 0xffff, RZ, 0xc0, !PT ;  /* 0x0000ffff09097812 */ /* 0x000fe400078ec0ff */
[----:B------:R-:W-:Y:S02]  /*163e0*/  PRMT R71, R71, 0x3340, R8 ;  /* 0x0000334047477816 */ /* 0x000fe40000000008 */
[----:B------:R-:W-:Y:S02]  /*163f0*/  PRMT R59, R0, 0x3340, R9 ;  /* 0x00003340003b7816 */ /* 0x000fe40000000009 */
[----:B------:R-:W-:-:S02]  /*16400*/  LOP3.LUT R9, R110, 0xffff, RZ, 0xc0, !PT ;  /* 0x0000ffff6e097812 */ /* 0x000fc400078ec0ff */
[----:B------:R-:W-:Y:S02]  /*16410*/  SHF.R.U32.HI R8, RZ, 0x8, R104 ;  /* 0x00000008ff087819 */ /* 0x000fe40000011668 */
[----:B------:R-:W-:Y:S02]  /*16420*/  PRMT R54, R10, 0x3340, R5 ;  /* 0x000033400a367816 */ /* 0x000fe40000000005 */
[----:B------:R-:W-:Y:S02]  /*16430*/  SHF.R.U32.HI R5, RZ, 0x8, R168 ;  /* 0x00000008ff057819 */ /* 0x000fe400000116a8 */
[----:B------:R-:W-:Y:S02]  /*16440*/  SHF.R.U32.HI R10, RZ, 0x8, R35 ;  /* 0x00000008ff0a7819 */ /* 0x000fe40000011623 */
[----:B------:R-:W-:Y:S02]  /*16450*/  SHF.R.U32.HI R7, RZ, 0x8, R170 ;  /* 0x00000008ff077819 */ /* 0x000fe400000116aa */
[----:B------:R-:W-:-:S02]  /*16460*/  PRMT R79, R12, 0x3340, R9 ;  /* 0x000033400c4f7816 */ /* 0x000fc40000000009 */
[----:B------:R-:W-:Y:S02]  /*16470*/  LOP3.LUT R8, R8, 0xffff, RZ, 0xc0, !PT ;  /* 0x0000ffff08087812 */ /* 0x000fe400078ec0ff */
[----:B------:R-:W-:Y:S02]  /*16480*/  SHF.R.U32.HI R3, RZ, 0x8, R12 ;  /* 0x00000008ff037819 */ /* 0x000fe4000001160c */
[----:B------:R-:W-:Y:S02]  /*16490*/  SHF.R.U32.HI R9, RZ, 0x8, R9 ;  /* 0x00000008ff097819 */ /* 0x000fe40000011609 */
[----:B------:R-:W-:Y:S02]  /*164a0*/  PRMT R48, R57, 0x3340, R48 ;  /* 0x0000334039307816 */ /* 0x000fe40000000030 */
[----:B------:R-:W-:Y:S02]  /*164b0*/  LOP3.LUT R57, R36, 0xffff, RZ, 0xc0, !PT ;  /* 0x0000ffff24397812 */ /* 0x000fe400078ec0ff */
[----:B------:R-:W-:-:S02]  /*164c0*/  LOP3.LUT R5, R5, 0xffff, RZ, 0xc0, !PT ;  /* 0x0000ffff05057812 */ /* 0x000fc400078ec0ff */
[----:B------:R-:W-:Y:S02]  /*164d0*/  LOP3.LUT R10, R10, 0xffff, RZ, 0xc0, !PT ;  /* 0x0000ffff0a0a7812 */ /* 0x000fe400078ec0ff */
[----:B------:R-:W-:Y:S02]  /*164e0*/  LOP3.LUT R64, R7, 0xffff, RZ, 0xc0, !PT ;  /* 0x0000ffff07407812 */ /* 0x000fe400078ec0ff */
[----:B------:R-:W-:Y:S02]  /*164f0*/  SHF.R.U32.HI R0, RZ, 0x8, R11 ;  /* 0x00000008ff007819 */ /* 0x000fe4000001160b */
[----:B------:R-:W-:Y:S02]  /*16500*/  PRMT R65, R65, 0x3340, R8 ;  /* 0x0000334041417816 */ /* 0x000fe40000000008 */
[----:B------:R-:W-:Y:S02]  /*16510*/  LOP3.LUT R172, R172, 0xffff, RZ, 0xc0, !PT ;  /* 0x0000ffffacac7812 */ /* 0x000fe400078ec0ff */
[----:B------:R-:W-:-:S02]  /*16520*/  SHF.R.U32.HI R7, RZ, 0x8, R174 ;  /* 0x00000008ff077819 */ /* 0x000fc400000116ae */
[----:B------:R-:W-:Y:S02]  /*16530*/  SHF.R.U32.HI R11, RZ, 0x8, R99 ;  /* 0x00000008ff0b7819 */ /* 0x000fe40000011663 */
[----:B------:R-:W-:Y:S02]  /*16540*/  LOP3.LUT R90, R3, 0xffff, RZ, 0xc0, !PT ;  /* 0x0000ffff035a7812 */ /* 0x000fe400078ec0ff */
[----:B------:R-:W-:Y:S02]  /*16550*/  LOP3.LUT R9, R9, 0xffff, RZ, 0xc0, !PT ;  /* 0x0000ffff09097812 */ /* 0x000fe400078ec0ff */
[----:B------:R-:W-:Y:S02]  /*16560*/  PRMT R50, R168, 0x3340, R35 ;  /* 0x00003340a8327816 */ /* 0x000fe40000000023 */
[----:B------:R-:W-:Y:S02]  /*16570*/  SHF.R.U32.HI R8, RZ, 0x8, R108 ;  /* 0x00000008ff087819 */ /* 0x000fe4000001166c */
[----:B------:R-:W-:-:S02]  /*16580*/  PRMT R36, R170, 0x3340, R57 ;  /* 0x00003340aa247816 */ /* 0x000fc40000000039 */
[----:B------:R-:W-:Y:S02]  /*16590*/  SHF.R.U32.HI R35, RZ, 0x8, R57 ;  /* 0x00000008ff237819 */ /* 0x000fe40000011639 */
[----:B------:R-:W-:Y:S02]  /*165a0*/  PRMT R57, R5, 0x3340, R10 ;  /* 0x0000334005397816 */ /* 0x000fe4000000000a */
[----:B------:R-:W-:Y:S02]  /*165b0*/  LOP3.LUT R69, R0, 0xffff, RZ, 0xc0, !PT ;  /* 0x0000ffff00457812 */ /* 0x000fe400078ec0ff */
[----:B------:R-:W-:Y:S02]  /*165c0*/  SHF.R.U32.HI R5, RZ, 0x8, R172 ;  /* 0x00000008ff057819 */ /* 0x000fe400000116ac */
[----:B------:R-:W-:Y:S02]  /*165d0*/  SHF.R.U32.HI R10, RZ, 0x8, R97 ;  /* 0x00000008ff0a7819 */ /* 0x000fe40000011661 */
[----:B------:R-:W-:-:S02]  /*165e0*/  LOP3.LUT R0, R7, 0xffff, RZ, 0xc0, !PT ;  /* 0x0000ffff07007812 */ /* 0x000fc400078ec0ff */
[----:B------:R-:W-:Y:S02]  /*165f0*/  LOP3.LUT R11, R11, 0xffff, RZ, 0xc0, !PT ;  /* 0x0000ffff0b0b7812 */ /* 0x000fe400078ec0ff */
[----:B------:R-:W-:Y:S02]  /*16600*/  PRMT R90, R90, 0x3340, R9 ;  /* 0x000033405a5a7816 */ /* 0x000fe40000000009 */
[----:B------:R-:W-:Y:S02]  /*16610*/  LOP3.LUT R8, R8, 0xffff, RZ, 0xc0, !PT ;  /* 0x0000ffff08087812 */ /* 0x000fe400078ec0ff */
[----:B------:R-:W-:Y:S02]  /*16620*/  LOP3.LUT R13, R13, 0xffff, RZ, 0xc0, !PT ;  /* 0x0000ffff0d0d7812 */ /* 0x000fe400078ec0ff */
[----:B------:R-:W-:Y:S02]  /*16630*/  LOP3.LUT R14, R14, 0xffff, RZ, 0xc0, !PT ;  /* 0x0000ffff0e0e7812 */ /* 0x000fe400078ec0ff */
[----:B------:R-:W-:-:S02]  /*16640*/  LOP3.LUT R9, R114, 0xffff, RZ, 0xc0, !PT ;  /* 0x0000ffff72097812 */ /* 0x000fc400078ec0ff */
[----:B------:R-:W-:Y:S02]  /*16650*/  LOP3.LUT R5, R5, 0xffff, RZ, 0xc0, !PT ;  /* 0x0000ffff05057812 */ /* 0x000fe400078ec0ff */
[----:B------:R-:W-:Y:S02]  /*16660*/  LOP3.LUT R10, R10, 0xffff, RZ, 0xc0, !PT ;  /* 0x0000ffff0a0a7812 */ /* 0x000fe400078ec0ff */
[----:B------:R-:W-:Y:S02]  /*16670*/  PRMT R77, R0, 0x3340, R11 ;  /* 0x00003340004d7816 */ /* 0x000fe4000000000b */
[----:B------:R-:W-:Y:S02]  /*16680*/  PRMT R94, R69, 0x3340, R8 ;  /* 0x00003340455e7816 */ /* 0x000fe40000000008 */
[----:B------:R-:W-:Y:S02]  /*16690*/  LOP3.LUT R176, R176, 0xffff, RZ, 0xc0, !PT ;  /* 0x0000ffffb0b07812 */ /* 0x000fe400078ec0ff */
[----:B------:R-:W-:-:S02]  /*166a0*/  LOP3.LUT R178, R178, 0xffff, RZ, 0xc0, !PT ;  /* 0x0000ffffb2b27812 */ /* 0x000fc400078ec0ff */
[----:B------:R-:W-:Y:S02]  /*166b0*/  LOP3.LUT R43, R43, 0xffff, RZ, 0xc0, !PT ;  /* 0x0000ffff2b2b7812 */ /* 0x000fe400078ec0ff */
[----:B------:R-:W-:Y:S02]  /*166c0*/  LOP3.LUT R11, R44, 0xffff, RZ, 0xc0, !PT ;  /* 0x0000ffff2c0b7812 */ /* 0x000fe400078ec0ff */
[----:B------:R-:W-:Y:S02]  /*166d0*/  SHF.R.U32.HI R0, RZ, 0x8, R13 ;  /* 0x00000008ff007819 */ /* 0x000fe4000001160d */
[----:B------:R-:W-:Y:S02]  /*166e0*/  PRMT R68, R14, 0x3340, R9 ;  /* 0x000033400e447816 */ /* 0x000fe40000000009 */
[----:B------:R-:W-:Y:S02]  /*166f0*/  SHF.R.U32.HI R8, RZ, 0x8, R112 ;  /* 0x00000008ff087819 */ /* 0x000fe40000011670 */
[----:B------:R-:W-:-:S02]  /*16700*/  SHF.R.U32.HI R3, RZ, 0x8, R14 ;  /* 0x00000008ff037819 */ /* 0x000fc4000001160e */
[----:B------:R-:W-:Y:S02]  /*16710*/  SHF.R.U32.HI R9, RZ, 0x8, R9 ;  /* 0x00000008ff097819 */ /* 0x000fe40000011609 */
[----:B------:R-:W-:Y:S02]  /*16720*/  PRMT R88, R5, 0x3340, R10 ;  /* 0x0000334005587816 */ /* 0x000fe4000000000a */
[----:B------:R-:W-:Y:S02]  /*16730*/  SHF.R.U32.HI R5, RZ, 0x8, R176 ;  /* 0x00000008ff057819 */ /* 0x000fe400000116b0 */
[----:B------:R-:W-:Y:S02]  /*16740*/  SHF.R.U32.HI R10, RZ, 0x8, R43 ;  /* 0x00000008ff0a7819 */ /* 0x000fe4000001162b */
[----:B------:R-:W-:Y:S02]  /*16750*/  PRMT R44, R178, 0x3340, R11 ;  /* 0x00003340b22c7816 */ /* 0x000fe4000000000b */
[----:B------:R-:W-:-:S02]  /*16760*/  LOP3.LUT R81, R0, 0xffff, RZ, 0xc0, !PT ;  /* 0x0000ffff00517812 */ /* 0x000fc400078ec0ff */
[----:B------:R-:W-:Y:S02]  /*16770*/  SHF.R.U32.HI R7, RZ, 0x8, R178 ;  /* 0x00000008ff077819 */ /* 0x000fe400000116b2 */
[----:B------:R-:W-:Y:S02]  /*16780*/  SHF.R.U32.HI R11, RZ, 0x8, R11 ;  /* 0x00000008ff0b7819 */ /* 0x000fe4000001160b */
        /* <DEDUP_REMOVED lines=8> */
[----:B------:R-:W-:Y:S02]  /*16810*/  LOP3.LUT R12, R7, 0xffff, RZ, 0xc0, !PT ;  /* 0x0000ffff070c7812 */ /* 0x000fe400078ec0ff */
[----:B------:R-:W-:-:S02]  /*16820*/  LOP3.LUT R11, R11, 0xffff, RZ, 0xc0, !PT ;  /* 0x0000ffff0b0b7812 */ /* 0x000fc400078ec0ff */
[----:B------:R-:W-:Y:S02]  /*16830*/  PRMT R81, R81, 0x3340, R8 ;  /* 0x0000334051517816 */ /* 0x000fe40000000008 */
[----:B------:R-:W-:Y:S02]  /*16840*/  PRMT R75, R0, 0x3340, R9 ;  /* 0x00003340004b7816 */ /* 0x000fe40000000009 */
[----:B------:R-:W-:Y:S02]  /*16850*/  LOP3.LUT R180, R180, 0xffff, RZ, 0xc0, !PT ;  /* 0x0000ffffb4b47812 */ /* 0x000fe400078ec0ff */
[----:B------:R-:W-:Y:S02]  /*16860*/  LOP3.LUT R182, R182, 0xffff, RZ, 0xc0, !PT ;  /* 0x0000ffffb6b67812 */ /* 0x000fe400078ec0ff */
[----:B------:R-:W-:Y:S02]  /*16870*/  SHF.R.U32.HI R0, RZ, 0x8, R15 ;  /* 0x00000008ff007819 */ /* 0x000fe4000001160f */
[----:B------:R-:W-:-:S02]  /*16880*/  SHF.R.U32.HI R8, RZ, 0x8, R116 ;  /* 0x00000008ff087819 */ /* 0x000fc40000011674 */
[----:B------:R-:W-:Y:S02]  /*16890*/  SHF.R.U32.HI R3, RZ, 0x8, R19 ;  /* 0x00000008ff037819 */ /* 0x000fe40000011613 */
[----:B------:R-:W-:Y:S02]  /*168a0*/  PRMT R35, R64, 0x3340, R35 ;  /* 0x0000334040237816 */ /* 0x000fe40000000023 */
[----:B------:R-:W-:Y:S02]  /*168b0*/  PRMT R64, R176, 0x3340, R43 ;  /* 0x00003340b0407816 */ /* 0x000fe4000000002b */
[----:B------:R-:W-:Y:S02]  /*168c0*/  PRMT R69, R5, 0x3340, R10 ;  /* 0x0000334005457816 */ /* 0x000fe4000000000a */
[----:B------:R-:W-:Y:S02]  /*168d0*/  SHF.R.U32.HI R9, RZ, 0x8, R118 ;  /* 0x00000008ff097819 */ /* 0x000fe40000011676 */
[----:B------:R-:W-:-:S02]  /*168e0*/  PRMT R70, R13, 0x3340, R112 ;  /* 0x000033400d467816 */ /* 0x000fc40000000070 */
[----:B------:R-:W-:Y:S02]  /*168f0*/  PRMT R43, R12, 0x3340, R11 ;  /* 0x000033400c2b7816 */ /* 0x000fe4000000000b */
        /* <DEDUP_REMOVED lines=17> */
[----:B------:R-:W-:Y:S02]  /*16a10*/  PRMT R110, R13, 0x3340, R8 ;  /* 0x000033400d6e7816 */ /* 0x000fe40000000008 */
[----:B------:R-:W-:Y:S02]  /*16a20*/  LOP3.LUT R184, R184, 0xffff, RZ, 0xc0, !PT ;  /* 0x0000ffffb8b87812 */ /* 0x000fe400078ec0ff */
[----:B------:R-:W-:Y:S02]  /*16a30*/  LOP3.LUT R7, R26, 0xffff, RZ, 0xc0, !PT ;  /* 0x0000ffff1a077812 */ /* 0x000fe400078ec0ff */
[----:B------:R-:W-:Y:S02]  /*16a40*/  LOP3.LUT R186, R186, 0xffff, RZ, 0xc0, !PT ;  /* 0x0000ffffbaba7812 */ /* 0x000fe400078ec0ff */
[----:B------:R-:W-:Y:S02]  /*16a50*/  LOP3.LUT R51, R51, 0xffff, RZ, 0xc0, !PT ;  /* 0x0000ffff33337812 */ /* 0x000fe400078ec0ff */
[----:B------:R-:W-:-:S02]  /*16a60*/  PRMT R95, R20, 0x3340, R3 ;  /* 0x00003340145f7816 */ /* 0x000fc40000000003 */
[----:B------:R-:W-:Y:S02]  /*16a70*/  SHF.R.U32.HI R8, RZ, 0x8, R3 ;  /* 0x00000008ff087819 */ /* 0x000fe40000011603 */
[----:B------:R-:W-:Y:S02]  /*16a80*/  PRMT R66, R174, 0x3340, R99 ;  /* 0x00003340ae427816 */ /* 0x000fe40000000063 */
[----:B------:R-:W-:Y:S02]  /*16a90*/  PRMT R104, R104, 0x3340, R9 ;  /* 0x0000334068687816 */ /* 0x000fe40000000009 */
[----:B------:R-:W-:Y:S02]  /*16aa0*/  SHF.R.U32.HI R0, RZ, 0x8, R20 ;  /* 0x00000008ff007819 */ /* 0x000fe40000011614 */
[----:B------:R-:W-:Y:S02]  /*16ab0*/  SHF.R.U32.HI R3, RZ, 0x8, R21 ;  /* 0x00000008ff037819 */ /* 0x000fe40000011615 */
[----:B------:R-:W-:-:S02]  /*16ac0*/  PRMT R99, R5, 0x3340, R10 ;  /* 0x0000334005637816 */ /* 0x000fc4000000000a */
[----:B------:R-:W-:Y:S02]  /*16ad0*/  SHF.R.U32.HI R9, RZ, 0x8, R122 ;  /* 0x00000008ff097819 */ /* 0x000fe4000001167a */
[----:B------:R-:W-:Y:S02]  /*16ae0*/  PRMT R100, R100, 0x3340, R11 ;  /* 0x0000334064647816 */ /* 0x000fe4000000000b */
[--C-:B------:R-:W-:Y:S02]  /*16af0*/  PRMT R85, R184, 0x3340, R7.reuse ;  /* 0x00003340b8557816 */ /* 0x100fe40000000007 */
[----:B------:R-:W-:Y:S02]  /*16b00*/  SHF.R.U32.HI R10, RZ, 0x8, R7 ;  /* 0x00000008ff0a7819 */ /* 0x000fe40000011607 */
[----:B------:R-:W-:Y:S02]  /*16b10*/  SHF.R.U32.HI R7, RZ, 0x8, R186 ;  /* 0x00000008ff077819 */ /* 0x000fe400000116ba */
[----:B------:R-:W-:-:S02]  /*16b20*/  SHF.R.U32.HI R11, RZ, 0x8, R51 ;  /* 0x00000008ff0b7819 */ /* 0x000fc40000011633 */
        /* <DEDUP_REMOVED lines=11> */
[----:B------:R-:W-:-:S02]  /*16be0*/  PRMT R102, R13, 0x3340, R8 ;  /* 0x000033400d667816 */ /* 0x000fc40000000008 */
[----:B------:R-:W-:Y:S02]  /*16bf0*/  PRMT R98, R98, 0x3340, R9 ;  /* 0x0000334062627816 */ /* 0x000fe40000000009 */
[--C-:B------:R-:W-:Y:S02]  /*16c00*/  PRMT R115, R22, 0x3340, R3.reuse ;  /* 0x0000334016737816 */ /* 0x100fe40000000003 */
[----:B------:R-:W-:Y:S02]  /*16c10*/  SHF.R.U32.HI R8, RZ, 0x8, R3 ;  /* 0x00000008ff087819 */ /* 0x000fe40000011603 */
[----:B------:R-:W-:Y:S02]  /*16c20*/  PRMT R26, R186, 0x3340, R51 ;  /* 0x00003340ba1a7816 */ /* 0x000fe40000000033 */
[----:B------:R-:W-:Y:S02]  /*16c30*/  SHF.R.U32.HI R3, RZ, 0x8, R23 ;  /* 0x00000008ff037819 */ /* 0x000fe40000011617 */
[----:B------:R-:W-:-:S02]  /*16c40*/  SHF.R.U32.HI R9, RZ, 0x8, R126 ;  /* 0x00000008ff097819 */ /* 0x000fc4000001167e */
[----:B------:R-:W-:Y:S02]  /*16c50*/  SHF.R.U32.HI R5, RZ, 0x8, R184 ;  /* 0x00000008ff057819 */ /* 0x000fe400000116b8 */
[----:B------:R-:W-:Y:S02]  /*16c60*/  PRMT R51, R0, 0x3340, R11 ;  /* 0x0000334000337816 */ /* 0x000fe4000000000b */
[----:B------:R-:W-:Y:S02]  /*16c70*/  PRMT R73, R172, 0x3340, R97 ;  /* 0x00003340ac497816 */ /* 0x000fe40000000061 */
[----:B------:R-:W-:Y:S02]  /*16c80*/  SHF.R.U32.HI R0, RZ, 0x8, R22 ;  /* 0x00000008ff007819 */ /* 0x000fe40000011616 */
[----:B------:R-:W-:Y:S02]  /*16c90*/  PRMT R97, R19, 0x3340, R118 ;  /* 0x0000334013617816 */ /* 0x000fe40000000076 */
        /* <DEDUP_REMOVED lines=11> */
[----:B------:R-:W-:Y:S02]  /*16d50*/  SHF.R.U32.HI R7, RZ, 0x8, R190 ;  /* 0x00000008ff077819 */ /* 0x000fe400000116be */
[----:B------:R-:W-:-:S02]  /*16d60*/  LOP3.LUT R216, R216, 0xffff, RZ, 0xc0, !PT ;  /* 0x0000ffffd8d87812 */ /* 0x000fc400078ec0ff */
        /* <DEDUP_REMOVED lines=8> */
[----:B------:R-:W-:Y:S02]  /*16df0*/  PRMT R107, R216, 0x3340, R9 ;  /* 0x00003340d86b7816 */ /* 0x000fe40000000009 */
[----:B------:R-:W-:Y:S02]  /*16e00*/  LOP3.LUT R5, R5, 0xffff, RZ, 0xc0, !PT ;  /* 0x0000ffff05057812 */ /* 0x000fe400078ec0ff */
[----:B------:R-:W-:Y:S02]  /*16e10*/  LOP3.LUT R10, R10, 0xffff, RZ, 0xc0, !PT ;  /* 0x0000ffff0a0a7812 */ /* 0x000fe400078ec0ff */
[----:B------:R-:W-:-:S02]  /*16e20*/  SHF.R.U32.HI R0, RZ, 0x8, R216 ;  /* 0x00000008ff007819 */ /* 0x000fc400000116d8 */
[----:B------:R-:W-:Y:S02]  /*16e30*/  SHF.R.U32.HI R9, RZ, 0x8, R9 ;  /* 0x00000008ff097819 */ /* 0x000fe40000011609 */
[----:B------:R-:W-:Y:S02]  /*16e40*/  SHF.R.U32.HI R7, RZ, 0x8, R192 ;  /* 0x00000008ff077819 */ /* 0x000fe400000116c0 */
[----:B------:R-:W-:Y:S02]  /*16e50*/  LOP3.LUT R217, R217, 0xffff, RZ, 0xc0, !PT ;  /* 0x0000ffffd9d97812 */ /* 0x000fe400078ec0ff */
[----:B------:R-:W-:Y:S02]  /*16e60*/  LOP3.LUT R130, R130, 0xffff, RZ, 0xc0, !PT ;  /* 0x0000ffff82827812 */ /* 0x000fe400078ec0ff */
[----:B------:R-:W-:Y:S02]  /*16e70*/  SHF.R.U32.HI R8, RZ, 0x8, R194 ;  /* 0x00000008ff087819 */ /* 0x000fe400000116c2 */
[----:B------:R-:W-:-:S02]  /*16e80*/  SHF.R.U32.HI R12, RZ, 0x8, R13 ;  /* 0x00000008ff0c7819 */ /* 0x000fc4000001160d */
[----:B------:R-:W-:Y:S02]  /*16e90*/  LOP3.LUT R11, R109, 0xffff, RZ, 0xc0, !PT ;  /* 0x0000ffff6d0b7812 */ /* 0x000fe400078ec0ff */
[----:B------:R-:W-:Y:S02]  /*16ea0*/  PRMT R114, R5, 0x3340, R10 ;  /* 0x0000334005727816 */ /* 0x000fe4000000000a */
[----:B------:R-:W-:Y:S02]  /*16eb0*/  LOP3.LUT R0, R0, 0xffff, RZ, 0xc0, !PT ;  /* 0x0000ffff00007812 */ /* 0x000fe400078ec0ff */
[----:B------:R-:W-:Y:S02]  /*16ec0*/  LOP3.LUT R9, R9, 0xffff, RZ, 0xc0, !PT ;  /* 0x0000ffff09097812 */ /* 0x000fe400078ec0ff */
[----:B------:R-:W-:Y:S02]  /*16ed0*/  LOP3.LUT R108, R7, 0xffff, RZ, 0xc0, !PT ;  /* 0x0000ffff076c7812 */ /* 0x000fe400078ec0ff */
[----:B------:R-:W-:-:S02]  /*16ee0*/  SHF.R.U32.HI R5, RZ, 0x8, R217 ;  /* 0x00000008ff057819 */ /* 0x000fc400000116d9 */
[----:B------:R-:W-:Y:S02]  /*16ef0*/  SHF.R.U32.HI R10, RZ, 0x8, R130 ;  /* 0x00000008ff0a7819 */ /* 0x000fe40000011682 */
[----:B------:R-:W-:Y:S02]  /*16f00*/  LOP3.LUT R7, R8, 0xffff, RZ, 0xc0, !PT ;  /* 0x0000ffff08077812 */ /* 0x000fe400078ec0ff */
[----:B------:R-:W-:Y:S02]  /*16f10*/  LOP3.LUT R12, R12, 0xffff, RZ, 0xc0, !PT ;  /* 0x0000ffff0c0c7812 */ /* 0x000fe400078ec0ff */
[----:B------:R-:W-:Y:S02]  /*16f20*/  PRMT R58, R164, 0x3340, R101 ;  /* 0x00003340a43a7816 */ /* 0x000fe40000000065 */
[----:B------:R-:W-:Y:S02]  /*16f30*/  PRMT R101, R15, 0x3340, R116 ;  /* 0x000033400f657816 */ /* 0x000fe40000000074 */
[----:B------:R-:W-:-:S02]  /*16f40*/  PRMT R109, R188, 0x3340, R105 ;  /* 0x00003340bc6d7816 */ /* 0x000fc40000000069 */
[----:B------:R-:W-:Y:S02]  /*16f50*/  PRMT R105, R190, 0x3340, R11 ;  /* 0x00003340be697816 */ /* 0x000fe4000000000b */
[----:B------:R-:W-:Y:S02]  /*16f60*/  PRMT R116, R0, 0x3340, R9 ;  /* 0x0000334000747816 */ /* 0x000fe40000000009 */
[----:B------:R-:W-:Y:S02]  /*16f70*/  SHF.R.U32.HI R11, RZ, 0x8, R11 ;  /* 0x00000008ff0b7819 */ /* 0x000fe4000001160b */
[----:B------:R-:W-:Y:S02]  /*16f80*/  PRMT R3, R194, 0x3340, R13 ;  /* 0x00003340c2037816 */ /* 0x000fe4000000000d */
[----:B------:R-:W-:Y:S02]  /*16f90*/  LOP3.LUT R5, R5, 0xffff, RZ, 0xc0, !PT ;  /* 0x0000ffff05057812 */ /* 0x000fe400078ec0ff */
[----:B------:R-:W-:-:S02]  /*16fa0*/  LOP3.LUT R10, R10, 0xffff, RZ, 0xc0, !PT ;  /* 0x0000ffff0a0a7812 */ /* 0x000fc400078ec0ff */
[----:B------:R-:W-:Y:S02]  /*16fb0*/  PRMT R0, R7, 0x3340, R12 ;  /* 0x0000334007007816 */ /* 0x000fe4000000000c */
        /* <DEDUP_REMOVED lines=10> */
[----:B------:R-:W-:-:S02]  /*17060*/  PRMT R111, R5, 0x3340, R10 ;  /* 0x00003340056f7816 */ /* 0x000fc4000000000a */
[--C-:B------:R-:W-:Y:S02]  /*17070*/  PRMT R93, R196, 0x3340, R89.reuse ;  /* 0x00003340c45d7816 */ /* 0x100fe40000000059 */
[----:B------:R-:W-:Y:S02]  /*17080*/  SHF.R.U32.HI R12, RZ, 0x8, R89 ;  /* 0x00000008ff0c7819 */ /* 0x000fe40000011659 */
[--C-:B------:R-:W-:Y:S02]  /*17090*/  PRMT R119, R218, 0x3340, R7.reuse ;  /* 0x00003340da777816 */ /* 0x100fe40000000007 */
[----:B------:R-:W-:Y:S02]  /*170a0*/  SHF.R.U32.HI R10, RZ, 0x8, R7 ;  /* 0x00000008ff0a7819 */ /* 0x000fe40000011607 */
[----:B------:R-:W-:Y:S02]  /*170b0*/  PRMT R89, R198, 0x3340, R13 ;  /* 0x00003340c6597816 */ /* 0x000fe4000000000d */
[----:B------:R-:W-:-:S02]  /*170c0*/  SHF.R.U32.HI R7, RZ, 0x8, R219 ;  /* 0x00000008ff077819 */ /* 0x000fc400000116db */
[----:B------:R-:W-:Y:S02]  /*170d0*/  SHF.R.U32.HI R9, RZ, 0x8, R198 ;  /* 0x00000008ff097819 */ /* 0x000fe400000116c6 */
[----:B------:R-:W-:Y:S02]  /*170e0*/  SHF.R.U32.HI R13, RZ, 0x8, R13 ;  /* 0x00000008ff0d7819 */ /* 0x000fe4000001160d */
[----:B------:R-:W-:Y:S02]  /*170f0*/  SHF.R.U32.HI R8, RZ, 0x8, R196 ;  /* 0x00000008ff087819 */ /* 0x000fe400000116c4 */
[----:B------:R-:W-:Y:S02]  /*17100*/  PRMT R96, R180, 0x3340, R91 ;  /* 0x00003340b4607816 */ /* 0x000fe4000000005b */
[----:B------:R-:W-:Y:S02]  /*17110*/  PRMT R112, R112, 0x3340, R11 ;  /* 0x0000334070707816 */ /* 0x000fe4000000000b */
[----:B------:R-:W-:-:S02]  /*17120*/  PRMT R91, R21, 0x3340, R122 ;  /* 0x00003340155b7816 */ /* 0x000fc4000000007a */
[----:B------:R-:W-:Y:S02]  /*17130*/  LOP3.LUT R11, R103, 0xffff, RZ, 0xc0, !PT ;  /* 0x0000ffff670b7812 */ /* 0x000fe400078ec0ff */
[----:B------:R-:W-:Y:S02]  /*17140*/  LOP3.LUT R124, R7, 0xffff, RZ, 0xc0, !PT ;  /* 0x0000ffff077c7812 */ /* 0x000fe400078ec0ff */
[----:B------:R-:W-:Y:S02]  /*17150*/  LOP3.LUT R122, R9, 0xffff, RZ, 0xc0, !PT ;  /* 0x0000ffff097a7812 */ /* 0x000fe400078ec0ff */
[----:B------:R-:W-:Y:S02]  /*17160*/  LOP3.LUT R13, R13, 0xffff, RZ, 0xc0, !PT ;  /* 0x0000ffff0d0d7812 */ /* 0x000fe400078ec0ff */
[----:B------:R-:W-:Y:S02]  /*17170*/  SHF.R.U32.HI R5, RZ, 0x8, R218 ;  /* 0x00000008ff057819 */ /* 0x000fe400000116da */
[----:B------:R-:W-:-:S02]  /*17180*/  LOP3.LUT R7, R8, 0xffff, RZ, 0xc0, !PT ;  /* 0x0000ffff08077812 */ /* 0x000fc400078ec0ff */
[----:B------:R-:W-:Y:S02]  /*17190*/  LOP3.LUT R12, R12, 0xffff, RZ, 0xc0, !PT ;  /* 0x0000ffff0c0c7812 */ /* 0x000fe400078ec0ff */
[----:B------:R-:W-:Y:S02]  /*171a0*/  PRMT R40, R160, 0x3340, R29 ;  /* 0x00003340a0287816 */ /* 0x000fe4000000001d */
[----:B------:R-:W-:Y:S02]  /*171b0*/  PRMT R29, R162, 0x3340, R113 ;  /* 0x00003340a21d7816 */ /* 0x000fe40000000071 */
[--C-:B------:R-:W-:Y:S02]  /*171c0*/  PRMT R103, R192, 0x3340, R11.reuse ;  /* 0x00003340c0677816 */ /* 0x100fe4000000000b */
[----:B------:R-:W-:Y:S02]  /*171d0*/  PRMT R113, R23, 0x3340, R126 ;  /* 0x0000334017717816 */ /* 0x000fe4000000007e */
[----:B------:R-:W-:-:S02]  /*171e0*/  SHF.R.U32.HI R11, RZ, 0x8, R11 ;  /* 0x00000008ff0b7819 */ /* 0x000fc4000001160b */
[----:B------:R-:W-:Y:S02]  /*171f0*/  PRMT R122, R122, 0x3340, R13 ;  /* 0x000033407a7a7816 */ /* 0x000fe4000000000d */
[----:B------:R-:W-:Y:S02]  /*17200*/  LOP3.LUT R5, R5, 0xffff, RZ, 0xc0, !PT ;  /* 0x0000ffff05057812 */ /* 0x000fe400078ec0ff */
[----:B------:R-:W-:Y:S02]  /*17210*/  LOP3.LUT R10, R10, 0xffff, RZ, 0xc0, !PT ;  /* 0x0000ffff0a0a7812 */ /* 0x000fe400078ec0ff */
[----:B------:R-:W-:Y:S02]  /*17220*/  PRMT R126, R7, 0x3340, R12 ;  /* 0x00003340077e7816 */ /* 0x000fe4000000000c */
        /* <DEDUP_REMOVED lines=9> */
[----:B------:R-:W-:Y:S02]  /*172c0*/  PRMT R128, R5, 0x3340, R10 ;  /* 0x0000334005807816 */ /* 0x000fe4000000000a */
[----:B------:R-:W-:Y:S02]  /*172d0*/  SHF.R.U32.HI R8, RZ, 0x8, R200 ;  /* 0x00000008ff087819 */ /* 0x000fe400000116c8 */
[--C-:B------:R-:W-:Y:S02]  /*172e0*/  PRMT R74, R200, 0x3340, R9.reuse ;  /* 0x00003340c84a7816 */ /* 0x100fe40000000009 */
[----:B------:R-:W-:Y:S02]  /*172f0*/  SHF.R.U32.HI R12, RZ, 0x8, R9 ;  /* 0x00000008ff0c7819 */ /* 0x000fe40000011609 */
[----:B------:R-:W-:-:S02]  /*17300*/  PRMT R72, R202, 0x3340, R13 ;  /* 0x00003340ca487816 */ /* 0x000fc4000000000d */
[--C-:B------:R-:W-:Y:S02]  /*17310*/  PRMT R123, R220, 0x3340, R7.reuse ;  /* 0x00003340dc7b7816 */ /* 0x100fe40000000007 */
[----:B------:R-:W-:Y:S02]  /*17320*/  SHF.R.U32.HI R10, RZ, 0x8, R7 ;  /* 0x00000008ff0a7819 */ /* 0x000fe40000011607 */
[----:B------:R-:W-:Y:S02]  /*17330*/  SHF.R.U32.HI R9, RZ, 0x8, R202 ;  /* 0x00000008ff097819 */ /* 0x000fe400000116ca */
[----:B------:R-:W-:Y:S02]  /*17340*/  SHF.R.U32.HI R13, RZ, 0x8, R13 ;  /* 0x00000008ff0d7819 */ /* 0x000fe4000001160d */
[----:B------:R-:W-:Y:S02]  /*17350*/  SHF.R.U32.HI R5, RZ, 0x8, R220 ;  /* 0x00000008ff057819 */ /* 0x000fe400000116dc */
[----:B------:R-:W-:-:S02]  /*17360*/  SHF.R.U32.HI R7, RZ, 0x8, R221 ;  /* 0x00000008ff077819 */ /* 0x000fc400000116dd */
[----:B------:R-:W-:Y:S02]  /*17370*/  PRMT R108, R108, 0x3340, R11 ;  /* 0x000033406c6c7816 */ /* 0x000fe4000000000b */
[----:B------:R-:W-:Y:S02]  /*17380*/  SHF.R.U32.HI R11, RZ, 0x8, R134 ;  /* 0x00000008ff0b7819 */ /* 0x000fe40000011686 */
        /* <DEDUP_REMOVED lines=17> */
[----:B------:R-:W-:Y:S02]  /*174a0*/  LOP3.LUT R206, R206, 0xffff, RZ, 0xc0, !PT ;  /* 0x0000ffffcece7812 */ /* 0x000fe400078ec0ff */
[----:B------:R-:W-:Y:S02]  /*174b0*/  LOP3.LUT R13, R78, 0xffff, RZ, 0xc0, !PT ;  /* 0x0000ffff4e0d7812 */ /* 0x000fe400078ec0ff */
[--C-:B------:R-:W-:Y:S02]  /*174c0*/  PRMT R131, R222, 0x3340, R7.reuse ;  /* 0x00003340de837816 */ /* 0x100fe40000000007 */
[----:B------:R-:W-:Y:S02]  /*174d0*/  SHF.R.U32.HI R10, RZ, 0x8, R7 ;  /* 0x00000008ff0a7819 */ /* 0x000fe40000011607 */
[----:B------:R-:W-:-:S02]  /*174e0*/  PRMT R124, R124, 0x3340, R11 ;  /* 0x000033407c7c7816 */ /* 0x000fc4000000000b */
[----:B------:R-:W-:Y:S02]  /*174f0*/  PRMT R127, R127, 0x3340, R12 ;  /* 0x000033407f7f7816 */ /* 0x000fe4000000000c */
[----:B------:R-:W-:Y:S02]  /*17500*/  SHF.R.U32.HI R7, RZ, 0x8, R223 ;  /* 0x00000008ff077819 */ /* 0x000fe400000116df */
[----:B------:R-:W-:Y:S02]  /*17510*/  SHF.R.U32.HI R11, RZ, 0x8, R138 ;  /* 0x00000008ff0b7819 */ /* 0x000fe4000001168a */
[----:B------:R-:W-:Y:S02]  /*17520*/  SHF.R.U32.HI R8, RZ, 0x8, R204 ;  /* 0x00000008ff087819 */ /* 0x000fe400000116cc */
[--C-:B------:R-:W-:Y:S02]  /*17530*/  SHF.R.U32.HI R12, RZ, 0x8, R9.reuse ;  /* 0x00000008ff0c7819 */ /* 0x100fe40000011609 */
[----:B------:R-:W-:-:S02]  /*17540*/  PRMT R129, R204, 0x3340, R9 ;  /* 0x00003340cc817816 */ /* 0x000fc40000000009 */
[--C-:B------:R-:W-:Y:S02]  /*17550*/  PRMT R78, R206, 0x3340, R13.reuse ;  /* 0x00003340ce4e7816 */ /* 0x100fe4000000000d */
[----:B------:R-:W-:Y:S02]  /*17560*/  SHF.R.U32.HI R9, RZ, 0x8, R206 ;  /* 0x00000008ff097819 */ /* 0x000fe400000116ce */
[----:B------:R-:W-:Y:S02]  /*17570*/  SHF.R.U32.HI R13, RZ, 0x8, R13 ;  /* 0x00000008ff0d7819 */ /* 0x000fe4000001160d */
[----:B------:R-:W-:Y:S02]  /*17580*/  LOP3.LUT R14, R7, 0xffff, RZ, 0xc0, !PT ;  /* 0x0000ffff070e7812 */ /* 0x000fe400078ec0ff */
[----:B------:R-:W-:Y:S02]  /*17590*/  LOP3.LUT R11, R11, 0xffff, RZ, 0xc0, !PT ;  /* 0x0000ffff0b0b7812 */ /* 0x000fe400078ec0ff */
[----:B------:R-:W-:-:S02]  /*175a0*/  SHF.R.U32.HI R5, RZ, 0x8, R222 ;  /* 0x00000008ff057819 */ /* 0x000fc400000116de */
        /* <DEDUP_REMOVED lines=8> */
[----:B------:R-:W-:Y:S02]  /*17630*/  LOP3.LUT R5, R5, 0xffff, RZ, 0xc0, !PT ;  /* 0x0000ffff05057812 */ /* 0x000fe400078ec0ff */
[----:B------:R-:W-:Y:S02]  /*17640*/  LOP3.LUT R10, R10, 0xffff, RZ, 0xc0, !PT ;  /* 0x0000ffff0a0a7812 */ /* 0x000fe400078ec0ff */
[----:B------:R-:W-:Y:S02]  /*17650*/  PRMT R134, R7, 0x3340, R12 ;  /* 0x0000334007867816 */ /* 0x000fe4000000000c */
[----:B------:R-:W-:-:S02]  /*17660*/  SHF.R.U32.HI R11, RZ, 0x8, R142 ;  /* 0x00000008ff0b7819 */ /* 0x000fc4000001168e */
[----:B------:R-:W-:Y:S02]  /*17670*/  LOP3.LUT R224, R224, 0xffff, RZ, 0xc0, !PT ;  /* 0x0000ffffe0e07812 */ /* 0x000fe400078ec0ff */
[----:B------:R-:W-:Y:S02]  /*17680*/  LOP3.LUT R7, R144, 0xffff, RZ, 0xc0, !PT ;  /* 0x0000ffff90077812 */ /* 0x000fe400078ec0ff */
[----:B------:R-:W-:Y:S02]  /*17690*/  PRMT R135, R8, 0x3340, R13 ;  /* 0x0000334008877816 */ /* 0x000fe4000000000d */
[----:B------:R-:W-:Y:S02]  /*176a0*/  LOP3.LUT R225, R225, 0xffff, RZ, 0xc0, !PT ;  /* 0x0000ffffe1e17812 */ /* 0x000fe400078ec0ff */
        /* <DEDUP_REMOVED lines=8> */
[--C-:B------:R-:W-:Y:S02]  /*17730*/  PRMT R138, R224, 0x3340, R7.reuse ;  /* 0x00003340e08a7816 */ /* 0x100fe40000000007 */
[----:B------:R-:W-:Y:S02]  /*17740*/  SHF.R.U32.HI R10, RZ, 0x8, R7 ;  /* 0x00000008ff0a7819 */ /* 0x000fe40000011607 */
[----:B------:R-:W-:Y:S02]  /*17750*/  SHF.R.U32.HI R7, RZ, 0x8, R225 ;  /* 0x00000008ff077819 */ /* 0x000fe400000116e1 */
[----:B------:R-:W-:Y:S02]  /*17760*/  SHF.R.U32.HI R8, RZ, 0x8, R208 ;  /* 0x00000008ff087819 */ /* 0x000fe400000116d0 */
[--C-:B------:R-:W-:Y:S02]  /*17770*/  PRMT R137, R208, 0x3340, R9.reuse ;  /* 0x00003340d0897816 */ /* 0x100fe40000000009 */
[----:B------:R-:W-:-:S02]  /*17780*/  SHF.R.U32.HI R12, RZ, 0x8, R9 ;  /* 0x00000008ff0c7819 */ /* 0x000fc40000011609 */
[--C-:B------:R-:W-:Y:S02]  /*17790*/  PRMT R82, R210, 0x3340, R13.reuse ;  /* 0x00003340d2527816 */ /* 0x100fe4000000000d */
[----:B------:R-:W-:Y:S02]  /*177a0*/  SHF.R.U32.HI R9, RZ, 0x8, R210 ;  /* 0x00000008ff097819 */ /* 0x000fe400000116d2 */
[----:B------:R-:W-:Y:S02]  /*177b0*/  SHF.R.U32.HI R13, RZ, 0x8, R13 ;  /* 0x00000008ff0d7819 */ /* 0x000fe4000001160d */
[----:B------:R-:W-:Y:S02]  /*177c0*/  PRMT R133, R14, 0x3340, R11 ;  /* 0x000033400e857816 */ /* 0x000fe4000000000b */
[----:B------:R-:W-:Y:S02]  /*177d0*/  LOP3.LUT R146, R146, 0xffff, RZ, 0xc0, !PT ;  /* 0x0000ffff92927812 */ /* 0x000fe400078ec0ff */
[----:B------:R-:W-:-:S02]  /*177e0*/  LOP3.LUT R14, R7, 0xffff, RZ, 0xc0, !PT ;  /* 0x0000ffff070e7812 */ /* 0x000fc400078ec0ff */
[----:B------:R-:W-:Y:S02]  /*177f0*/  LOP3.LUT R7, R8, 0xffff, RZ, 0xc0, !PT ;  /* 0x0000ffff08077812 */ /* 0x000fe400078ec0ff */
[----:B------:R-:W-:Y:S02]  /*17800*/  SHF.R.U32.HI R5, RZ, 0x8, R224 ;  /* 0x00000008ff057819 */ /* 0x000fe400000116e0 */
[----:B------:R-:W-:Y:S02]  /*17810*/  LOP3.LUT R12, R12, 0xffff, RZ, 0xc0, !PT ;  /* 0x0000ffff0c0c7812 */ /* 0x000fe400078ec0ff */
[----:B------:R-:W-:Y:S02]  /*17820*/  LOP3.LUT R8, R9, 0xffff, RZ, 0xc0, !PT ;  /* 0x0000ffff09087812 */ /* 0x000fe400078ec0ff */
[----:B------:R-:W-:Y:S02]  /*17830*/  LOP3.LUT R13, R13, 0xffff, RZ, 0xc0, !PT ;  /* 0x0000ffff0d0d7812 */ /* 0x000fe400078ec0ff */
[----:B------:R-:W-:-:S02]  /*17840*/  F2FP.SATFINITE.E4M3.F32.PACK_AB_MERGE_C R148, R149, R148, RZ ;  /* 0x000000949594723e */ /* 0x000fc400048070ff */
[----:B------:R-:W-:Y:S02]  /*17850*/  SHF.R.U32.HI R11, RZ, 0x8, R146 ;  /* 0x00000008ff0b7819 */ /* 0x000fe40000011692 */
[----:B------:R-:W-:Y:S02]  /*17860*/  F2FP.SATFINITE.E4M3.F32.PACK_AB_MERGE_C R150, R151, R150, RZ ;  /* 0x000000969796723e */ /* 0x000fe400048070ff */
[----:B------:R-:W-:Y:S02]  /*17870*/  LOP3.LUT R5, R5, 0xffff, RZ, 0xc0, !PT ;  /* 0x0000ffff05057812 */ /* 0x000fe400078ec0ff */
[----:B------:R-:W-:Y:S02]  /*17880*/  LOP3.LUT R10, R10, 0xffff, RZ, 0xc0, !PT ;  /* 0x0000ffff0a0a7812 */ /* 0x000fe400078ec0ff */
[----:B------:R-:W-:Y:S02]  /*17890*/  PRMT R140, R7, 0x3340, R12 ;  /* 0x00003340078c7816 */ /* 0x000fe4000000000c */
[----:B------:R-:W-:-:S02]  /*178a0*/  PRMT R141, R8, 0x3340, R13 ;  /* 0x00003340088d7816 */ /* 0x000fc4000000000d */
        /* <DEDUP_REMOVED lines=10> */
[----:B------:R-:W-:Y:S02]  /*17950*/  PRMT R143, R14, 0x3340, R11 ;  /* 0x000033400e8f7816 */ /* 0x000fe4000000000b */
[----:B------:R-:W-:-:S02]  /*17960*/  PRMT R139, R226, 0x3340, R7 ;  /* 0x00003340e28b7816 */ /* 0x000fc40000000007 */
[----:B------:R-:W-:Y:S02]  /*17970*/  SHF.R.U32.HI R10, RZ, 0x8, R7 ;  /* 0x00000008ff0a7819 */ /* 0x000fe40000011607 */
        /* <DEDUP_REMOVED lines=15> */
[----:B------:R-:W-:Y:S02]  /*17a70*/  LOP3.LUT R13, R13, 0xffff, RZ, 0xc0, !PT ;  /* 0x0000ffff0d0d7812 */ /* 0x000fe400078ec0ff */
[----:B------:R-:W-:-:S02]  /*17a80*/  PRMT R144, R5, 0x3340, R10 ;  /* 0x0000334005907816 */ /* 0x000fc4000000000a */
[----:B------:R-:W-:Y:S02]  /*17a90*/  PRMT R151, R14, 0x3340, R11 ;  /* 0x000033400e977816 */ /* 0x000fe4000000000b */
[----:B------:R-:W-:Y:S02]  /*17aa0*/  PRMT R149, R8, 0x3340, R13 ;  /* 0x0000334008957816 */ /* 0x000fe4000000000d */
[----:B------:R-:W-:Y:S02]  /*17ab0*/  PRMT R8, R27, 0x5410, R6 ;  /* 0x000054101b087816 */ /* 0x000fe40000000006 */
[----:B------:R-:W-:Y:S02]  /*17ac0*/  PRMT R9, R30, 0x5410, R39 ;  /* 0x000054101e097816 */ /* 0x000fe40000000027 */
[----:B------:R-:W-:Y:S02]  /*17ad0*/  PRMT R10, R28, 0x5410, R33 ;  /* 0x000054101c0a7816 */ /* 0x000fe40000000021 */
[----:B------:R-:W-:Y:S01]  /*17ae0*/  PRMT R11, R4, 0x5410, R31 ;  /* 0x00005410040b7816 */ /* 0x000fe2000000001f */
[----:B------:R-:W-:Y:S01]  /*17af0*/  BAR.SYNC.DEFER_BLOCKING 0x0 ;  /* 0x0000000000007b1d */ /* 0x000fe20000010000 */
[----:B------:R-:W-:-:S05]  /*17b00*/  LOP3.LUT R19, R25, 0x7f, RZ, 0xc0, !PT ;  /* 0x0000007f19137812 */ /* 0x000fca00078ec0ff */
[----:B------:R-:W-:Y:S01]  /*17b10*/  STSM.16.M88.4 [R24], R8 ;  /* 0x0000000818007844 */ /* 0x000fe20000000200 */
[----:B------:R-:W-:Y:S01]  /*17b20*/  LEA R19, R19, UR7, 0x4 ;  /* 0x0000000713137c11 */ /* 0x000fe2000f8e20ff */
[----:B------:R-:W0:Y:S01]  /*17b30*/  LDC R25, c[0x0][0x244] ;  /* 0x00009100ff197b82 */ /* 0x000e220000000800 */
[----:B------:R-:W-:-:S07]  /*17b40*/  LOP3.LUT R12, R12, 0xffff, RZ, 0xc0, !PT ;  /* 0x0000ffff0c0c7812 */ /* 0x000fce00078ec0ff */
[----:B------:R-:W-:Y:S01]  /*17b50*/  BAR.SYNC.DEFER_BLOCKING 0x0 ;  /* 0x0000000000007b1d */ /* 0x000fe20000010000 */
[----:B------:R-:W-:Y:S02]  /*17b60*/  PRMT R13, R38, 0x5410, R49 ;  /* 0x00005410260d7816 */ /* 0x000fe40000000031 */
[----:B------:R-:W-:Y:S02]  /*17b70*/  PRMT R147, R147, 0x3340, R12 ;  /* 0x0000334093937816 */ /* 0x000fe4000000000c */
[----:B------:R-:W-:Y:S01]  /*17b80*/  PRMT R14, R34, 0x5410, R41 ;  /* 0x00005410220e7816 */ /* 0x000fe20000000029 */
[----:B------:R-:W-:Y:S01]  /*17b90*/  ULDC.64 UR6, c[0x0][0x228] ;  /* 0x00008a0000067ab9 */ /* 0x000fe20000000a00 */
[----:B------:R-:W1:Y:S01]  /*17ba0*/  LDS.128 R4, [R19] ;  /* 0x0000000013047984 */ /* 0x000e620000000c00 */
[----:B------:R-:W-:Y:S02]  /*17bb0*/  PRMT R12, R42, 0x5410, R53 ;  /* 0x000054102a0c7816 */ /* 0x000fe40000000035 */
[----:B------:R-:W-:Y:S01]  /*17bc0*/  PRMT R15, R32, 0x5410, R37 ;  /* 0x00005410200f7816 */ /* 0x000fe20000000025 */
[----:B------:R-:W-:Y:S06]  /*17bd0*/  BAR.SYNC.DEFER_BLOCKING 0x0 ;  /* 0x0000000000007b1d */ /* 0x000fec0000010000 */
[----:B------:R-:W-:Y:S02]  /*17be0*/  STSM.16.M88.4 [R24], R12 ;  /* 0x0000000c18007844 */ /* 0x000fe40000000200 */
[----:B------:R-:W-:Y:S01]  /*17bf0*/  BAR.SYNC.DEFER_BLOCKING 0x0 ;  /* 0x0000000000007b1d */ /* 0x000fe20000010000 */
[----:B------:R-:W-:-:S02]  /*17c00*/  PRMT R20, R46, 0x5410, R55 ;  /* 0x000054102e147816 */ /* 0x000fc40000000037 */
[----:B------:R-:W-:-:S03]  /*17c10*/  PRMT R21, R45, 0x5410, R48 ;  /* 0x000054102d157816 */ /* 0x000fc60000000030 */
[----:B------:R-:W2:Y:S01]  /*17c20*/  LDS.128 R8, [R19] ;  /* 0x0000000013087984 */ /* 0x000ea20000000c00 */
[----:B------:R-:W-:Y:S02]  /*17c30*/  PRMT R22, R40, 0x5410, R47 ;  /* 0x0000541028167816 */ /* 0x000fe4000000002f */
[----:B------:R-:W-:Y:S01]  /*17c40*/  PRMT R23, R29, 0x5410, R2 ;  /* 0x000054101d177816 */ /* 0x000fe20000000002 */
[----:B------:R-:W-:Y:S06]  /*17c50*/  BAR.SYNC.DEFER_BLOCKING 0x0 ;  /* 0x0000000000007b1d */ /* 0x000fec0000010000 */
[----:B------:R-:W-:Y:S02]  /*17c60*/  STSM.16.M88.4 [R24], R20 ;  /* 0x0000001418007844 */ /* 0x000fe40000000200 */
[----:B------:R-:W-:Y:S01]  /*17c70*/  BAR.SYNC.DEFER_BLOCKING 0x0 ;  /* 0x0000000000007b1d */ /* 0x000fe20000010000 */
[----:B------:R-:W-:-:S02]  /*17c80*/  PRMT R28, R62, 0x5410, R71 ;  /* 0x000054103e1c7816 */ /* 0x000fc40000000047 */
[----:B------:R-:W-:-:S03]  /*17c90*/  PRMT R29, R60, 0x5410, R67 ;  /* 0x000054103c1d7816 */ /* 0x000fc60000000043 */
[----:B------:R-:W3:Y:S01]  /*17ca0*/  LDS.128 R12, [R19] ;  /* 0x00000000130c7984 */ /* 0x000ee20000000c00 */
[----:B------:R-:W-:Y:S02]  /*17cb0*/  PRMT R30, R58, 0x5410, R63 ;  /* 0x000054103a1e7816 */ /* 0x000fe4000000003f */
[----:B------:R-:W-:Y:S01]  /*17cc0*/  PRMT R31, R52, 0x5410, R61 ;  /* 0x00005410341f7816 */ /* 0x000fe2000000003d */
[----:B------:R-:W-:Y:S06]  /*17cd0*/  BAR.SYNC.DEFER_BLOCKING 0x0 ;  /* 0x0000000000007b1d */ /* 0x000fec0000010000 */
[----:B------:R-:W-:Y:S02]  /*17ce0*/  STSM.16.M88.4 [R24], R28 ;  /* 0x0000001c18007844 */ /* 0x000fe40000000200 */
[----:B------:R-:W-:Y:S01]  /*17cf0*/  BAR.SYNC.DEFER_BLOCKING 0x0 ;  /* 0x0000000000007b1d */ /* 0x000fe20000010000 */
[----:B------:R-:W-:-:S02]  /*17d00*/  PRMT R32, R56, 0x5410, R65 ;  /* 0x0000541038207816 */ /* 0x000fc40000000041 */
[----:B------:R-:W-:-:S03]  /*17d10*/  PRMT R33, R54, 0x5410, R59 ;  /* 0x0000541036217816 */ /* 0x000fc6000000003b */
[----:B------:R-:W4:Y:S01]  /*17d20*/  LDS.128 R20, [R19] ;  /* 0x0000000013147984 */ /* 0x000f220000000c00 */
        /* <DEDUP_REMOVED lines=16> */
[----:B------:R-:W-:Y:S01]  /*17e30*/  PRMT R42, R64, 0x5410, R69 ;  /* 0x00005410402a7816 */ /* 0x000fe20000000045 */
[----:B------:R-:W-:Y:S01]  /*17e40*/  BAR.SYNC.DEFER_BLOCKING 0x0 ;  /* 0x0000000000007b1d */ /* 0x000fe20000010000 */
[----:B------:R-:W-:-:S05]  /*17e50*/  PRMT R43, R44, 0x5410, R43 ;  /* 0x000054102c2b7816 */ /* 0x000fca000000002b */
[----:B------:R-:W-:Y:S02]  /*17e60*/  STSM.16.M88.4 [R24], R40 ;  /* 0x0000002818007844 */ /* 0x000fe40000000200 */
[----:B------:R-:W-:Y:S01]  /*17e70*/  BAR.SYNC.DEFER_BLOCKING 0x0 ;  /* 0x0000000000007b1d */ /* 0x000fe20000010000 */
[----:B------:R-:W-:Y:S02]  /*17e80*/  PRMT R44, R101, 0x5410, R110 ;  /* 0x00005410652c7816 */ /* 0x000fe4000000006e */
        /* <DEDUP_REMOVED lines=71> */
[----:B------:R-:W-:Y:S01]  /*18300*/  BAR.SYNC.DEFER_BLOCKING 0x0 ;  /* 0x0000000000007b1d */ /* 0x000fe20000010000 */
[----:B------:R-:W-:-:S05]  /*18310*/  IMAD R0, R17, UR4, RZ ;  /* 0x0000000411007c24 */ /* 0x000fca000f8e02ff */
[----:B------:R-:W-:Y:S02]  /*18320*/  ULDC.64 UR4, c[0x0][0x220] ;  /* 0x0000880000047ab9 */ /* 0x000fe40000000a00 */
[C---:B------:R-:W-:Y:S01]  /*18330*/  IADD3 R2, P1, R0.reuse, UR4, RZ ;  /* 0x0000000400027c10 */ /* 0x040fe2000ff3e0ff */
[----:B0-----:R-:W-:Y:S01]  /*18340*/  IMAD R25, R25, 0x80, R0 ;  /* 0x0000008019197824 */ /* 0x001fe200078e0200 */
[----:B------:R-:W-:Y:S02]  /*18350*/  ULDC UR4, c[0x0][0x248] ;  /* 0x0000920000047ab9 */ /* 0x000fe40000000800 */
[----:B------:R-:W-:Y:S01]  /*18360*/  LEA.HI.X.SX32 R0, R0, UR5, 0x1, P1 ;  /* 0x0000000500007c11 */ /* 0x000fe200088f0eff */
[C---:B------:R-:W-:Y:S01]  /*18370*/  IMAD R72, R16.reuse, UR4, RZ ;  /* 0x0000000410487c24 */ /* 0x040fe2000f8e02ff */
[----:B------:R-:W-:Y:S01]  /*18380*/  ISETP.GE.AND P1, PT, R17, UR6, PT ;  /* 0x0000000611007c0c */ /* 0x000fe2000bf26270 */
[----:B------:R-:W-:Y:S01]  /*18390*/  ULDC.64 UR4, c[0x0][0x220] ;  /* 0x0000880000047ab9 */ /* 0x000fe20000000a00 */
[----:B------:R0:W-:Y:S02]  /*183a0*/  STSM.16.M88.4 [R24], R144 ;  /* 0x0000009018007844 */ /* 0x0001e40000000200 */
[----:B------:R-:W-:-:S02]  /*183b0*/  ISETP.LT.AND P1, PT, R16, UR27, !P1 ;  /* 0x0000001b10007c0c */ /* 0x000fc4000cf21270 */
[----:B------:R-:W-:Y:S01]  /*183c0*/  SHF.R.S32.HI R73, RZ, 0x1f, R72 ;  /* 0x0000001fff497819 */ /* 0x000fe20000011448 */
[----:B------:R-:W-:Y:S01]  /*183d0*/  BAR.SYNC.DEFER_BLOCKING 0x0 ;  /* 0x0000000000007b1d */ /* 0x000fe20000010000 */
[----:B------:R-:W-:Y:S02]  /*183e0*/  IADD3 R26, P4, R72, R2, RZ ;  /* 0x00000002481a7210 */ /* 0x000fe40007f9e0ff */
[----:B-1----:R-:W-:-:S03]  /*183f0*/  PRMT R75, R4, 0x7770, RZ ;  /* 0x00007770044b7816 */ /* 0x002fc600000000ff */
[----:B------:R-:W-:Y:S01]  /*18400*/  IMAD.X R27, R73, 0x1, R0, P4 ;  /* 0x00000001491b7824 */ /* 0x000fe200020e0600 */
[----:B------:R-:W-:Y:S01]  /*18410*/  ISETP.GE.AND P4, PT, R16, UR7, PT ;  /* 0x0000000710007c0c */ /* 0x000fe2000bf86270 */
[----:B------:R-:W-:Y:S01]  /*18420*/  ULDC.64 UR6, c[0x0][0x228] ;  /* 0x00008a0000067ab9 */ /* 0x000fe20000000a00 */
[C---:B------:R-:W-:Y:S02]  /*18430*/  IADD3 R3, P5, R25.reuse, UR4, RZ ;  /* 0x0000000419037c10 */ /* 0x040fe4000ffbe0ff */
[----:B------:R-:W-:Y:S01]  /*18440*/  ISETP.LT.AND P4, PT, R18, UR6, !P4 ;  /* 0x0000000612007c0c */ /* 0x000fe2000e781270 */
[----:B------:R-:W-:Y:S01]  /*18450*/  VIADD R74, R72, UR8 ;  /* 0x00000008484a7c36 */ /* 0x000fe20008000000 */
[----:B------:R-:W-:Y:S01]  /*18460*/  LEA.HI.X.SX32 R25, R25, UR5, 0x1, P5 ;  /* 0x0000000519197c11 */ /* 0x000fe2000a8f0eff */
[----:B------:R-:W-:Y:S01]  /*18470*/  ULDC.64 UR4, c[0x0][0x228] ;  /* 0x00008a0000047ab9 */ /* 0x000fe20000000a00 */
[----:B0-----:R-:W-:Y:S01]  /*18480*/  VIADD R24, R16, 0x3 ;  /* 0x0000000310187836 */ /* 0x001fe20000000000 */
[----:B------:R-:W-:Y:S01]  /*18490*/  ISETP.LT.AND P5, PT, R17, UR4, !P2 ;  /* 0x0000000411007c0c */ /* 0x000fe2000d7a1270 */
[----:B------:R-:W-:Y:S01]  /*184a0*/  ULDC UR4, c[0x0][0x22c] ;  /* 0x00008b0000047ab9 */ /* 0x000fe20000000800 */
[C---:B------:R-:W-:Y:S01]  /*184b0*/  PRMT R79, R4.reuse, 0x7771, RZ ;  /* 0x00007771044f7816 */ /* 0x040fe200000000ff */
[----:B------:R-:W-:Y:S01]  /*184c0*/  ULDC.64 UR8, c[0x0][0x228] ;  /* 0x00008a0000087ab9 */ /* 0x000fe20000000a00 */
[----:B------:R-:W-:Y:S01]  /*184d0*/  PRMT R77, R4, 0x7772, RZ ;  /* 0x00007772044d7816 */ /* 0x000fe200000000ff */
[----:B------:R-:W-:Y:S01]  /*184e0*/  ULDC UR6, c[0x0][0x22c] ;  /* 0x00008b0000067ab9 */ /* 0x000fe20000000800 */
[----:B------:R0:W-:Y:S01]  /*184f0*/  @P1 STG.E.U8 desc[UR44][R26.64], R75 ;  /* 0x0000004b1a001986 */ /* 0x0001e2000c10112c */
[----:B------:R-:W-:-:S05]  /*18500*/  IADD3 R72, P1, R72, R3, RZ ;  /* 0x0000000348487210 */ /* 0x000fca0007f3e0ff */
[----:B------:R-:W-:Y:S01]  /*18510*/  IMAD.X R73, R73, 0x1, R25, P1 ;  /* 0x0000000149497824 */ /* 0x000fe200008e0619 */
[----:B------:R-:W-:Y:S01]  /*18520*/  ISETP.GE.AND P1, PT, R24, UR4, PT ;  /* 0x0000000418007c0c */ /* 0x000fe2000bf26270 */
[----:B------:R-:W-:Y:S01]  /*18530*/  ULDC UR4, c[0x0][0x248] ;  /* 0x0000920000047ab9 */ /* 0x000fe20000000800 */
[----:B0-----:R-:W-:Y:S02]  /*18540*/  SHF.R.S32.HI R75, RZ, 0x1f, R74 ;  /* 0x0000001fff4b7819 */ /* 0x001fe4000001144a */
[----:B------:R-:W-:Y:S01]  /*18550*/  IADD3 R26, P6, R74, R2, RZ ;  /* 0x000000024a1a7210 */ /* 0x000fe20007fde0ff */
[----:B------:R0:W-:Y:S01]  /*18560*/  @P4 STG.E.U8 desc[UR44][R72.64], R79 ;  /* 0x0000004f48004986 */ /* 0x0001e2000c10112c */
[----:B------:R-:W-:Y:S01]  /*18570*/  ISETP.LT.AND P4, PT, R18, UR10, !P2 ;  /* 0x0000000a12007c0c */ /* 0x000fe2000d781270 */
[C---:B------:R-:W-:Y:S02]  /*18580*/  VIADD R24, R74.reuse, UR4 ;  /* 0x000000044a187c36 */ /* 0x040fe40008000000 */
[----:B------:R-:W-:Y:S01]  /*18590*/  IMAD.X R27, R75, 0x1, R0, P6 ;  /* 0x000000014b1b7824 */ /* 0x000fe200030e0600 */
[----:B------:R-:W-:Y:S01]  /*185a0*/  IADD3 R74, P2, R74, R3, RZ ;  /* 0x000000034a4a7210 */ /* 0x000fe20007f5e0ff */
[----:B------:R-:W-:Y:S01]  /*185b0*/  ULDC UR4, c[0x0][0x22c] ;  /* 0x00008b0000047ab9 */ /* 0x000fe20000000800 */
[----:B------:R-:W-:-:S02]  /*185c0*/  ULDC UR10, c[0x0][0x228] ;  /* 0x00008a00000a7ab9 */ /* 0x000fc40000000800 */
[----:B------:R1:W-:Y:S01]  /*185d0*/  @P5 STG.E.U8 desc[UR44][R26.64], R77 ;  /* 0x0000004d1a005986 */ /* 0x0003e2000c10112c */
[----:B------:R-:W-:Y:S01]  /*185e0*/  ISETP.LT.AND P5, PT, R17, UR8, !P3 ;  /* 0x0000000811007c0c */ /* 0x000fe2000dfa1270 */
[----:B------:R-:W-:Y:S01]  /*185f0*/  IMAD.X R75, R75, 0x1, R25, P2 ;  /* 0x000000014b4b7824 */ /* 0x000fe200010e0619 */
[----:B------:R-:W-:Y:S01]  /*18600*/  SHF.R.S32.HI R76, RZ, 0x1f, R24 ;  /* 0x0000001fff4c7819 */ /* 0x000fe20000011418 */
[----:B------:R-:W-:Y:S01]  /*18610*/  ULDC UR8, c[0x0][0x228] ;  /* 0x00008a0000087ab9 */ /* 0x000fe20000000800 */
[----:B0-----:R-:W-:Y:S02]  /*18620*/  IADD3 R72, P6, R24, R2, RZ ;  /* 0x0000000218487210 */ /* 0x001fe40007fde0ff */
[----:B------:R-:W-:Y:S01]  /*18630*/  PRMT R79, R4, 0x7773, RZ ;  /* 0x00007773044f7816 */ /* 0x000fe200000000ff */
[----:B-1----:R-:W-:Y:S01]  /*18640*/  VIADD R26, R16, 0x4 ;  /* 0x00000004101a7836 */ /* 0x002fe20000000000 */
[----:B------:R-:W-:Y:S01]  /*18650*/  PRMT R77, R5, 0x7770, RZ ;  /* 0x00007770054d7816 */ /* 0x000fe200000000ff */
[----:B------:R-:W-:-:S02]  /*18660*/  IMAD.X R73, R76, 0x1, R0, P6 ;  /* 0x000000014c497824 */ /* 0x000fc400030e0600 */
[----:B------:R0:W-:Y:S01]  /*18670*/  @P4 STG.E.U8 desc[UR44][R74.64], R79 ;  /* 0x0000004f4a004986 */ /* 0x0001e2000c10112c */
[----:B------:R-:W-:Y:S02]  /*18680*/  ISETP.LT.AND P4, PT, R18, UR14, !P3 ;  /* 0x0000000e12007c0c */ /* 0x000fe4000df81270 */
[----:B------:R-:W-:Y:S01]  /*18690*/  ISETP.GE.AND P2, PT, R26, UR4, PT ;  /* 0x000000041a007c0c */ /* 0x000fe2000bf46270 */
[----:B------:R-:W-:Y:S01]  /*186a0*/  ULDC UR4, c[0x0][0x248] ;  /* 0x0000920000047ab9 */ /* 0x000fe20000000800 */
[C---:B------:R-:W-:Y:S01]  /*186b0*/  IADD3 R26, P3, R24.reuse, R3, RZ ;  /* 0x00000003181a7210 */ /* 0x040fe20007f7e0ff */
[----:B------:R-:W-:Y:S01]  /*186c0*/  VIADD R4, R24, UR4 ;  /* 0x0000000418047c36 */ /* 0x000fe20008000000 */
[----:B------:R1:W-:Y:S01]  /*186d0*/  @P5 STG.E.U8 desc[UR44][R72.64], R77 ;  /* 0x0000004d48005986 */ /* 0x0003e2000c10112c */
[----:B------:R-:W-:Y:S01]  /*186e0*/  ISETP.LT.AND P5, PT, R17, UR12, !P1 ;  /* 0x0000000c11007c0c */ /* 0x000fe2000cfa1270 */
[----:B------:R-:W-:Y:S01]  /*186f0*/  VIADD R24, R16, 0x5 ;  /* 0x0000000510187836 */ /* 0x000fe20000000000 */
[----:B------:R-:W-:Y:S01]  /*18700*/  ULDC UR4, c[0x0][0x22c] ;  /* 0x00008b0000047ab9 */ /* 0x000fe20000000800 */
[----:B------:R-:W-:Y:S01]  /*18710*/  SHF.R.S32.HI R78, RZ, 0x1f, R4 ;  /* 0x0000001fff4e7819 */ /* 0x000fe20000011404 */
[----:B------:R-:W-:Y:S01]  /*18720*/  IMAD.X R27, R76, 0x1, R25, P3 ;  /* 0x000000014c1b7824 */ /* 0x000fe200018e0619 */
[----:B0-----:R-:W-:-:S02]  /*18730*/  IADD3 R74, P6, R4, R2, RZ ;  /* 0x00000002044a7210 */ /* 0x001fc40007fde0ff */
[C---:B------:R-:W-:Y:S02]  /*18740*/  PRMT R79, R5.reuse, 0x7771, RZ ;  /* 0x00007771054f7816 */ /* 0x040fe400000000ff */
[----:B------:R-:W-:Y:S01]  /*18750*/  ISETP.GE.AND P3, PT, R24, UR4, PT ;  /* 0x0000000418007c0c */ /* 0x000fe2000bf66270 */
[----:B------:R-:W-:Y:S01]  /*18760*/  IMAD.X R75, R78, 0x1, R0, P6 ;  /* 0x000000014e4b7824 */ /* 0x000fe200030e0600 */
[----:B-1----:R-:W-:Y:S01]  /*18770*/  PRMT R77, R5, 0x7772, RZ ;  /* 0x00007772054d7816 */ /* 0x002fe200000000ff */
[----:B------:R0:W-:Y:S01]  /*18780*/  @P4 STG.E.U8 desc[UR44][R26.64], R79 ;  /* 0x0000004f1a004986 */ /* 0x0001e2000c10112c */
[----:B------:R-:W-:Y:S01]  /*18790*/  ISETP.LT.AND P4, PT, R18, UR18, !P1 ;  /* 0x0000001212007c0c */ /* 0x000fe2000cf81270 */
[----:B------:R-:W-:Y:S01]  /*187a0*/  ULDC UR4, c[0x0][0x248] ;  /* 0x0000920000047ab9 */ /* 0x000fe20000000800 */
[C---:B------:R-:W-:Y:S01]  /*187b0*/  IADD3 R72, P1, R4.reuse, R3, RZ ;  /* 0x0000000304487210 */ /* 0x040fe20007f3e0ff */
[----:B------:R-:W-:Y:S01]  /*187c0*/  VIADD R24, R4, UR4 ;  /* 0x0000000404187c36 */ /* 0x000fe20008000000 */
[----:B------:R1:W-:Y:S01]  /*187d0*/  @P5 STG.E.U8 desc[UR44][R74.64], R77 ;  /* 0x0000004d4a005986 */ /* 0x0003e2000c10112c */
[----:B------:R-:W-:Y:S01]  /*187e0*/  ISETP.LT.AND P5, PT, R17, UR16, !P2 ;  /* 0x0000001011007c0c */ /* 0x000fe2000d7a1270 */
[----:B------:R-:W-:Y:S01]  /*187f0*/  ULDC UR4, c[0x0][0x22c] ;  /* 0x00008b0000047ab9 */ /* 0x000fe20000000800 */
[----:B------:R-:W-:Y:S01]  /*18800*/  IMAD.X R73, R78, 0x1, R25, P1 ;  /* 0x000000014e497824 */ /* 0x000fe200008e0619 */
[----:B------:R-:W-:-:S02]  /*18810*/  SHF.R.S32.HI R76, RZ, 0x1f, R24 ;  /* 0x0000001fff4c7819 */ /* 0x000fc40000011418 */
[----:B------:R-:W-:Y:S01]  /*18820*/  IADD3 R4, P6, R24, R2, RZ ;  /* 0x0000000218047210 */ /* 0x000fe20007fde0ff */
[----:B0-----:R-:W-:Y:S01]  /*18830*/  VIADD R26, R16, 0x6 ;  /* 0x00000006101a7836 */ /* 0x001fe20000000000 */
[----:B-1----:R-:W-:-:S03]  /*18840*/  PRMT R77, R5, 0x7773, RZ ;  /* 0x00007773054d7816 */ /* 0x002fc600000000ff */
[----:B------:R-:W-:Y:S01]  /*18850*/  IMAD.X R5, R76, 0x1, R0, P6 ;  /* 0x000000014c057824 */ /* 0x000fe200030e0600 */
[----:B------:R-:W-:Y:S02]  /*18860*/  PRMT R75, R6, 0x7770, RZ ;  /* 0x00007770064b7816 */ /* 0x000fe400000000ff */
[----:B------:R-:W-:Y:S01]  /*18870*/  ISETP.GE.AND P1, PT, R26, UR4, PT ;  /* 0x000000041a007c0c */ /* 0x000fe2000bf26270 */
[----:B------:R0:W-:Y:S01]  /*18880*/  @P4 STG.E.U8 desc[UR44][R72.64], R77 ;  /* 0x0000004d48004986 */ /* 0x0001e2000c10112c */
[----:B------:R-:W-:Y:S01]  /*18890*/  ISETP.LT.AND P4, PT, R18, UR22, !P2 ;  /* 0x0000001612007c0c */ /* 0x000fe2000d781270 */
[----:B------:R-:W-:Y:S01]  /*188a0*/  ULDC UR4, c[0x0][0x248] ;  /* 0x0000920000047ab9 */ /* 0x000fe20000000800 */
[C---:B------:R-:W-:Y:S01]  /*188b0*/  IADD3 R26, P2, R24.reuse, R3, RZ ;  /* 0x00000003181a7210 */ /* 0x040fe20007f5e0ff */
[----:B------:R-:W-:Y:S01]  /*188c0*/  VIADD R74, R24, UR4 ;  /* 0x00000004184a7c36 */ /* 0x000fe20008000000 */
[----:B------:R1:W-:Y:S01]  /*188d0*/  @P5 STG.E.U8 desc[UR44][R4.64], R75 ;  /* 0x0000004b04005986 */ /* 0x0003e2000c10112c */
[----:B------:R-:W-:-:S02]  /*188e0*/  ISETP.LT.AND P5, PT, R17, UR20, !P3 ;  /* 0x0000001411007c0c */ /* 0x000fc4000dfa1270 */
[--C-:B------:R-:W-:Y:S01]  /*188f0*/  IMAD.X R27, R76, 0x1, R25.reuse, P2 ;  /* 0x000000014c1b7824 */ /* 0x100fe200010e0619 */
[----:B------:R-:W-:Y:S01]  /*18900*/  PRMT R79, R6, 0x7771, RZ ;  /* 0x00007771064f7816 */ /* 0x000fe200000000ff */
[----:B------:R-:W-:Y:S01]  /*18910*/  VIADD R24, R16, 0x7 ;  /* 0x0000000710187836 */ /* 0x000fe20000000000 */
[----:B------:R-:W-:Y:S01]  /*18920*/  ULDC UR4, c[0x0][0x248] ;  /* 0x0000920000047ab9 */ /* 0x000fe20000000800 */
[----:B0-----:R-:W-:Y:S02]  /*18930*/  SHF.R.S32.HI R73, RZ, 0x1f, R74 ;  /* 0x0000001fff497819 */ /* 0x001fe4000001144a */
[-C--:B-1----:R-:W-:Y:S01]  /*18940*/  IADD3 R4, P6, R74, R2.reuse, RZ ;  /* 0x000000024a047210 */ /* 0x082fe20007fde0ff */
[----:B------:R-:W-:Y:S01]  /*18950*/  @P4 STG.E.U8 desc[UR44][R26.64], R79 ;  /* 0x0000004f1a004986 */ /* 0x000fe2000c10112c */
[----:B------:R-:W-:Y:S02]  /*18960*/  PRMT R77, R6, 0x7772, RZ ;  /* 0x00007772064d7816 */ /* 0x000fe400000000ff */
[----:B------:R-:W-:Y:S01]  /*18970*/  ISETP.LT.AND P4, PT, R18, UR24, !P3 ;  /* 0x0000001812007c0c */ /* 0x000fe2000df81270 */
[----:B------:R-:W-:Y:S01]  /*18980*/  IMAD.X R5, R73, 0x1, R0, P6 ;  /* 0x0000000149057824 */ /* 0x000fe200030e0600 */
[----:B------:R-:W-:Y:S01]  /*18990*/  ISETP.GE.AND P2, PT, R24, UR6, PT ;  /* 0x0000000618007c0c */ /* 0x000fe2000bf46270 */
[----:B------:R-:W-:Y:S01]  /*189a0*/  VIADD R24, R16, 0x8 ;  /* 0x0000000810187836 */ /* 0x000fe20000000000 */
[C---:B------:R-:W-:Y:S01]  /*189b0*/  IADD3 R72, P3, R74.reuse, R3, RZ ;  /* 0x000000034a487210 */ /* 0x040fe20007f7e0ff */
[----:B------:R-:W-:Y:S01]  /*189c0*/  VIADD R74, R74, UR4 ;  /* 0x000000044a4a7c36 */ /* 0x000fe20008000000 */
[----:B------:R0:W-:Y:S01]  /*189d0*/  @P5 STG.E.U8 desc[UR44][R4.64], R77 ;  /* 0x0000004d04005986 */ /* 0x0001e2000c10112c */
[----:B------:R-:W-:Y:S01]  /*189e0*/  ISETP.LT.AND P5, PT, R17, UR26, !P1 ;  /* 0x0000001a11007c0c */ /* 0x000fe2000cfa1270 */
[----:B------:R-:W-:Y:S01]  /*189f0*/  ULDC UR6, c[0x0][0x22c] ;  /* 0x00008b0000067ab9 */ /* 0x000fe20000000800 */
[----:B------:R-:W-:Y:S01]  /*18a00*/  IMAD.X R73, R73, 0x1, R25, P3 ;  /* 0x0000000149497824 */ /* 0x000fe200018e0619 */
[----:B------:R-:W-:Y:S01]  /*18a10*/  ISETP.GE.AND P3, PT, R24, UR6, PT ;  /* 0x0000000618007c0c */ /* 0x000fe2000bf66270 */
[----:B------:R-:W-:Y:S01]  /*18a20*/  ULDC UR4, c[0x0][0x22c] ;  /* 0x00008b0000047ab9 */ /* 0x000fe20000000800 */
[----:B------:R-:W-:Y:S01]  /*18a30*/  PRMT R75, R6, 0x7773, RZ ;  /* 0x00007773064b7816 */ /* 0x000fe200000000ff */
[----:B------:R-:W-:Y:S01]  /*18a40*/  VIADD R6, R16, 0x9 ;  /* 0x0000000910067836 */ /* 0x000fe20000000000 */
[----:B------:R-:W-:Y:S01]  /*18a50*/  SHF.R.S32.HI R24, RZ, 0x1f, R74 ;  /* 0x0000001fff187819 */ /* 0x000fe2000001144a */
[----:B------:R-:W-:Y:S01]  /*18a60*/  ULDC UR6, c[0x0][0x228] ;  /* 0x00008a0000067ab9 */ /* 0x000fe20000000800 */
[----:B0-----:R-:W-:Y:S01]  /*18a70*/  IADD3 R4, P6, R74, R2, RZ ;  /* 0x000000024a047210 */ /* 0x001fe20007fde0ff */
[----:B------:R0:W-:Y:S01]  /*18a80*/  @P4 STG.E.U8 desc[UR44][R72.64], R75 ;  /* 0x0000004b48004986 */ /* 0x0001e2000c10112c */
[----:B------:R-:W-:-:S02]  /*18a90*/  PRMT R79, R7, 0x7770, RZ ;  /* 0x00007770074f7816 */ /* 0x000fc400000000ff */
[----:B------:R-:W-:Y:S01]  /*18aa0*/  ISETP.GE.AND P4, PT, R6, UR4, PT ;  /* 0x0000000406007c0c */ /* 0x000fe2000bf86270 */
[----:B------:R-:W-:Y:S01]  /*18ab0*/  IMAD.X R5, R24, 0x1, R0, P6 ;  /* 0x0000000118057824 */ /* 0x000fe200030e0600 */
[----:B------:R-:W-:Y:S01]  /*18ac0*/  ULDC UR4, c[0x0][0x248] ;  /* 0x0000920000047ab9 */ /* 0x000fe20000000800 */
[----:B------:R-:W-:Y:S01]  /*18ad0*/  ISETP.LT.AND P1, PT, R18, UR6, !P1 ;  /* 0x0000000612007c0c */ /* 0x000fe2000cf21270 */
[----:B------:R-:W-:Y:S01]  /*18ae0*/  ULDC UR6, c[0x0][0x228] ;  /* 0x00008a0000067ab9 */ /* 0x000fe20000000800 */
[C---:B------:R-:W-:Y:S01]  /*18af0*/  IADD3 R26, P6, R74.reuse, R3, RZ ;  /* 0x000000034a1a7210 */ /* 0x040fe20007fde0ff */
[----:B------:R-:W-:Y:S01]  /*18b00*/  VIADD R6, R74, UR4 ;  /* 0x000000044a067c36 */ /* 0x000fe20008000000 */
[----:B------:R1:W-:Y:S01]  /*18b10*/  @P5 STG.E.U8 desc[UR44][R4.64], R79 ;  /* 0x0000004f04005986 */ /* 0x0003e2000c10112c */
[----:B------:R-:W-:Y:S01]  /*18b20*/  ISETP.LT.AND P5, PT, R17, UR6, !P2 ;  /* 0x0000000611007c0c */ /* 0x000fe2000d7a1270 */
[----:B------:R-:W-:Y:S01]  /*18b30*/  ULDC UR4, c[0x0][0x248] ;  /* 0x0000920000047ab9 */ /* 0x000fe20000000800 */
[C---:B0-----:R-:W-:Y:S01]  /*18b40*/  PRMT R73, R7.reuse, 0x7773, RZ ;  /* 0x0000777307497816 */ /* 0x041fe200000000ff */
[----:B------:R-:W-:Y:S01]  /*18b50*/  IMAD.X R27, R24, 0x1, R25, P6 ;  /* 0x00000001181b7824 */ /* 0x000fe200030e0619 */
[C---:B------:R-:W-:Y:S01]  /*18b60*/  PRMT R77, R7.reuse, 0x7771, RZ ;  /* 0x00007771074d7816 */ /* 0x040fe200000000ff */
[----:B------:R-:W-:Y:S01]  /*18b70*/  ULDC UR6, c[0x0][0x228] ;  /* 0x00008a0000067ab9 */ /* 0x000fe20000000800 */
[----:B------:R-:W-:-:S02]  /*18b80*/  PRMT R75, R7, 0x7772, RZ ;  /* 0x00007772074b7816 */ /* 0x000fc400000000ff */
[----:B------:R-:W-:Y:S02]  /*18b90*/  SHF.R.S32.HI R7, RZ, 0x1f, R6 ;  /* 0x0000001fff077819 */ /* 0x000fe40000011406 */
[CC--:B-1----:R-:W-:Y:S01]  /*18ba0*/  IADD3 R4, P6, R6.reuse, R2.reuse, RZ ;  /* 0x0000000206047210 */ /* 0x0c2fe20007fde0ff */
[----:B------:R-:W-:Y:S01]  /*18bb0*/  VIADD R72, R6, UR4 ;  /* 0x0000000406487c36 */ /* 0x000fe20008000000 */
[----:B------:R-:W-:Y:S01]  /*18bc0*/  ISETP.LT.AND P2, PT, R18, UR6, !P2 ;  /* 0x0000000612007c0c */ /* 0x000fe2000d741270 */
[----:B------:R0:W-:Y:S02]  /*18bd0*/  @P1 STG.E.U8 desc[UR44][R26.64], R77 ;  /* 0x0000004d1a001986 */ /* 0x0001e4000c10112c */
[----:B------:R-:W-:Y:S01]  /*18be0*/  IMAD.X R5, R7, 0x1, R0, P6 ;  /* 0x0000000107057824 */ /* 0x000fe200030e0600 */
[----:B------:R-:W-:Y:S01]  /*18bf0*/  ISETP.LT.AND P6, PT, R17, UR8, !P3 ;  /* 0x0000000811007c0c */ /* 0x000fe2000dfc1270 */
[----:B------:R-:W-:Y:S01]  /*18c00*/  VIADD R24, R16, 0xa ;  /* 0x0000000a10187836 */ /* 0x000fe20000000000 */
[----:B------:R-:W-:Y:S01]  /*18c10*/  IADD3 R6, P1, R6, R3, RZ ;  /* 0x0000000306067210 */ /* 0x000fe20007f3e0ff */
[----:B------:R-:W-:Y:S01]  /*18c20*/  ULDC UR4, c[0x0][0x22c] ;  /* 0x00008b0000047ab9 */ /* 0x000fe20000000800 */
[----:B------:R1:W-:Y:S01]  /*18c30*/  @P5 STG.E.U8 desc[UR44][R4.64], R75 ;  /* 0x0000004b04005986 */ /* 0x0003e2000c10112c */
[----:B------:R-:W-:Y:S01]  /*18c40*/  SHF.R.S32.HI R74, RZ, 0x1f, R72 ;  /* 0x0000001fff4a7819 */ /* 0x000fe20000011448 */
[----:B------:R-:W-:Y:S01]  /*18c50*/  ULDC UR6, c[0x0][0x228] ;  /* 0x00008a0000067ab9 */ /* 0x000fe20000000800 */
[----:B------:R-:W-:Y:S01]  /*18c60*/  IMAD.X R7, R7, 0x1, R25, P1 ;  /* 0x0000000107077824 */ /* 0x000fe200008e0619 */
[----:B------:R-:W-:Y:S01]  /*18c70*/  ULDC UR8, c[0x0][0x228] ;  /* 0x00008a0000087ab9 */ /* 0x000fe20000000800 */
[----:B0-----:R-:W-:-:S02]  /*18c80*/  IADD3 R26, P5, R72, R2, RZ ;  /* 0x00000002481a7210 */ /* 0x001fc40007fbe0ff */
[----:B------:R-:W-:Y:S01]  /*18c90*/  ISETP.GE.AND P1, PT, R24, UR4, PT ;  /* 0x0000000418007c0c */ /* 0x000fe2000bf26270 */
[----:B------:R-:W-:Y:S01]  /*18ca0*/  ULDC UR4, c[0x0][0x248] ;  /* 0x0000920000047ab9 */ /* 0x000fe20000000800 */
[----:B--2---:R-:W-:Y:S01]  /*18cb0*/  PRMT R77, R8, 0x7770, RZ ;  /* 0x00007770084d7816 */ /* 0x004fe200000000ff */
[----:B------:R-:W-:Y:S01]  /*18cc0*/  IMAD.X R27, R74, 0x1, R0, P5 ;  /* 0x000000014a1b7824 */ /* 0x000fe200028e0600 */
[----:B------:R-:W-:Y:S01]  /*18cd0*/  ISETP.LT.AND P3, PT, R18, UR6, !P3 ;  /* 0x0000000612007c0c */ /* 0x000fe2000df61270 */
[C---:B------:R-:W-:Y:S01]  /*18ce0*/  VIADD R24, R72.reuse, UR4 ;  /* 0x0000000448187c36 */ /* 0x040fe20008000000 */
[----:B------:R0:W-:Y:S01]  /*18cf0*/  @P2 STG.E.U8 desc[UR44][R6.64], R73 ;  /* 0x0000004906002986 */ /* 0x0001e2000c10112c */
[----:B------:R-:W-:Y:S01]  /*18d00*/  ISETP.LT.AND P5, PT, R17, UR8, !P4 ;  /* 0x0000000811007c0c */ /* 0x000fe2000e7a1270 */
[----:B------:R-:W-:Y:S01]  /*18d10*/  ULDC UR4, c[0x0][0x22c] ;  /* 0x00008b0000047ab9 */ /* 0x000fe20000000800 */
[----:B-1----:R-:W-:Y:S01]  /*18d20*/  IADD3 R4, P2, R72, R3, RZ ;  /* 0x0000000348047210 */ /* 0x002fe20007f5e0ff */
[----:B------:R1:W-:Y:S01]  /*18d30*/  @P6 STG.E.U8 desc[UR44][R26.64], R77 ;  /* 0x0000004d1a006986 */ /* 0x0003e2000c10112c */
[----:B------:R-:W-:Y:S01]  /*18d40*/  SHF.R.S32.HI R76, RZ, 0x1f, R24 ;  /* 0x0000001fff4c7819 */ /* 0x000fe20000011418 */
[----:B------:R-:W-:Y:S01]  /*18d50*/  ULDC UR6, c[0x0][0x228] ;  /* 0x00008a0000067ab9 */ /* 0x000fe20000000800 */
[----:B------:R-:W-:Y:S01]  /*18d60*/  PRMT R75, R8, 0x7771, RZ ;  /* 0x00007771084b7816 */ /* 0x000fe200000000ff */
[----:B------:R-:W-:Y:S01]  /*18d70*/  IMAD.X R5, R74, 0x1, R25, P2 ;  /* 0x000000014a057824 */ /* 0x000fe200010e0619 */
[----:B------:R-:W-:Y:S01]  /*18d80*/  ULDC UR8, c[0x0][0x228] ;  /* 0x00008a0000087ab9 */ /* 0x000fe20000000800 */
[----:B0-----:R-:W-:Y:S01]  /*18d90*/  IADD3 R6, P6, R24, R2, RZ ;  /* 0x0000000218067210 */ /* 0x001fe20007fde0ff */
[----:B-1----:R-:W-:Y:S01]  /*18da0*/  VIADD R26, R16, 0xb ;  /* 0x0000000b101a7836 */ /* 0x002fe20000000000 */
[----:B------:R-:W-:-:S03]  /*18db0*/  PRMT R73, R8, 0x7772, RZ ;  /* 0x0000777208497816 */ /* 0x000fc600000000ff */
[----:B------:R-:W-:Y:S01]  /*18dc0*/  IMAD.X R7, R76, 0x1, R0, P6 ;  /* 0x000000014c077824 */ /* 0x000fe200030e0600 */
[----:B------:R-:W-:Y:S01]  /*18dd0*/  ISETP.LT.AND P4, PT, R18, UR6, !P4 ;  /* 0x0000000612007c0c */ /* 0x000fe2000e781270 */
[----:B------:R0:W-:Y:S01]  /*18de0*/  @P3 STG.E.U8 desc[UR44][R4.64], R75 ;  /* 0x0000004b04003986 */ /* 0x0001e2000c10112c */
[----:B------:R-:W-:Y:S01]  /*18df0*/  ISETP.GE.AND P2, PT, R26, UR4, PT ;  /* 0x000000041a007c0c */ /* 0x000fe2000bf46270 */
[----:B------:R-:W-:Y:S01]  /*18e00*/  ULDC UR4, c[0x0][0x248] ;  /* 0x0000920000047ab9 */ /* 0x000fe20000000800 */
[C---:B------:R-:W-:Y:S01]  /*18e10*/  IADD3 R26, P3, R24.reuse, R3, RZ ;  /* 0x00000003181a7210 */ /* 0x040fe20007f7e0ff */
[----:B------:R-:W-:Y:S01]  /*18e20*/  VIADD R72, R24, UR4 ;  /* 0x0000000418487c36 */ /* 0x000fe20008000000 */
[----:B------:R1:W-:Y:S01]  /*18e30*/  @P5 STG.E.U8 desc[UR44][R6.64], R73 ;  /* 0x0000004906005986 */ /* 0x0003e2000c10112c */
[----:B------:R-:W-:Y:S01]  /*18e40*/  ISETP.LT.AND P5, PT, R17, UR8, !P1 ;  /* 0x0000000811007c0c */ /* 0x000fe2000cfa1270 */
[----:B------:R-:W-:Y:S01]  /*18e50*/  ULDC UR4, c[0x0][0x22c] ;  /* 0x00008b0000047ab9 */ /* 0x000fe20000000800 */
[----:B------:R-:W-:Y:S01]  /*18e60*/  IMAD.X R27, R76, 0x1, R25, P3 ;  /* 0x000000014c1b7824 */ /* 0x000fe200018e0619 */
[----:B------:R-:W-:Y:S01]  /*18e70*/  SHF.R.S32.HI R24, RZ, 0x1f, R72 ;  /* 0x0000001fff187819 */ /* 0x000fe20000011448 */
[----:B------:R-:W-:Y:S01]  /*18e80*/  ULDC UR6, c[0x0][0x228] ;  /* 0x00008a0000067ab9 */ /* 0x000fe20000000800 */
[----:B------:R-:W-:Y:S01]  /*18e90*/  ULDC UR8, c[0x0][0x228] ;  /* 0x00008a0000087ab9 */ /* 0x000fe20000000800 */
[----:B0-----:R-:W-:-:S02]  /*18ea0*/  IADD3 R4, P6, R72, R2, RZ ;  /* 0x0000000248047210 */ /* 0x001fc40007fde0ff */
[----:B------:R-:W-:Y:S01]  /*18eb0*/  PRMT R75, R8, 0x7773, RZ ;  /* 0x00007773084b7816 */ /* 0x000fe200000000ff */
[----:B-1----:R-:W-:Y:S01]  /*18ec0*/  VIADD R6, R16, 0xc ;  /* 0x0000000c10067836 */ /* 0x002fe20000000000 */
[----:B------:R-:W-:Y:S01]  /*18ed0*/  PRMT R73, R9, 0x7770, RZ ;  /* 0x0000777009497816 */ /* 0x000fe200000000ff */
[----:B------:R-:W-:Y:S02]  /*18ee0*/  IMAD.X R5, R24, 0x1, R0, P6 ;  /* 0x0000000118057824 */ /* 0x000fe400030e0600 */
[----:B------:R0:W-:Y:S01]  /*18ef0*/  @P4 STG.E.U8 desc[UR44][R26.64], R75 ;  /* 0x0000004b1a004986 */ /* 0x0001e2000c10112c */
[----:B------:R-:W-:Y:S01]  /*18f00*/  ISETP.LT.AND P4, PT, R18, UR6, !P1 ;  /* 0x0000000612007c0c */ /* 0x000fe2000cf81270 */
[----:B------:R-:W-:Y:S01]  /*18f10*/  ULDC UR6, c[0x0][0x228] ;  /* 0x00008a0000067ab9 */ /* 0x000fe20000000800 */
        /* <DEDUP_REMOVED lines=10> */
[----:B0-----:R-:W-:-:S02]  /*18fc0*/  IADD3 R26, P6, R8, R2, RZ ;  /* 0x00000002081a7210 */ /* 0x001fc40007fde0ff */
[C---:B------:R-:W-:Y:S01]  /*18fd0*/  PRMT R75, R9.reuse, 0x7771, RZ ;  /* 0x00007771094b7816 */ /* 0x040fe200000000ff */
        /* <DEDUP_REMOVED lines=16> */
[----:B0-----:R-:W-:Y:S01]  /*190e0*/  IADD3 R6, P6, R24, R2, RZ ;  /* 0x0000000218067210 */ /* 0x001fe20007fde0ff */
[----:B------:R-:W-:Y:S01]  /*190f0*/  ULDC UR8, c[0x0][0x228] ;  /* 0x00008a0000087ab9 */ /* 0x000fe20000000800 */
        /* <DEDUP_REMOVED lines=14> */
[----:B------:R-:W-:Y:S01]  /*191e0*/  VIADD R24, R16, 0xf ;  /* 0x0000000f10187836 */ /* 0x000fe20000000000 */
[----:B------:R-:W-:Y:S01]  /*191f0*/  ULDC UR6, c[0x0][0x22c] ;  /* 0x00008b0000067ab9 */ /* 0x000fe20000000800 */
[----:B0-----:R-:W-:Y:S01]  /*19200*/  IADD3 R4, P6, R26, R2, RZ ;  /* 0x000000021a047210 */ /* 0x001fe20007fde0ff */
[----:B------:R-:W-:Y:S01]  /*19210*/  ULDC UR8, c[0x0][0x228] ;  /* 0x00008a0000087ab9 */ /* 0x000fe20000000800 */
[----:B-1----:R-:W-:-:S03]  /*19220*/  PRMT R27, R10, 0x7771, RZ ;  /* 0x000077710a1b7816 */ /* 0x002fc600000000ff */
[----:B------:R-:W-:Y:S01]  /*19230*/  IMAD.X R5, R72, 0x1, R0, P6 ;  /* 0x0000000148057824 */ /* 0x000fe200030e0600 */
[----:B------:R-:W-:Y:S01]  /*19240*/  PRMT R73, R10, 0x7772, RZ ;  /* 0x000077720a497816 */ /* 0x000fe200000000ff */
[----:B------:R0:W-:Y:S01]  /*19250*/  @P4 STG.E.U8 desc[UR44][R8.64], R27 ;  /* 0x0000001b08004986 */ /* 0x0001e2000c10112c */
[----:B------:R-:W-:Y:S01]  /*19260*/  ISETP.LT.AND P4, PT, R18, UR4, !P1 ;  /* 0x0000000412007c0c */ /* 0x000fe2000cf81270 */
[----:B------:R-:W-:Y:S01]  /*19270*/  ULDC UR4, c[0x0][0x248] ;  /* 0x0000920000047ab9 */ /* 0x000fe20000000800 */
[C---:B------:R-:W-:Y:S01]  /*19280*/  IADD3 R6, P1, R26.reuse, R3, RZ ;  /* 0x000000031a067210 */ /* 0x040fe20007f3e0ff */
[----:B------:R-:W-:Y:S01]  /*19290*/  VIADD R26, R26, UR4 ;  /* 0x000000041a1a7c36 */ /* 0x000fe20008000000 */
[----:B------:R1:W-:Y:S01]  /*192a0*/  @P5 STG.E.U8 desc[UR44][R4.64], R73 ;  /* 0x0000004904005986 */ /* 0x0003e2000c10112c */
[----:B------:R-:W-:Y:S01]  /*192b0*/  ISETP.GE.AND P3, PT, R24, UR6, PT ;  /* 0x0000000618007c0c */ /* 0x000fe2000bf66270 */
[----:B------:R-:W-:Y:S01]  /*192c0*/  VIADD R24, R16, 0x10 ;  /* 0x0000001010187836 */ /* 0x000fe20000000000 */
[----:B------:R-:W-:Y:S01]  /*192d0*/  ISETP.LT.AND P5, PT, R17, UR8, !P2 ;  /* 0x0000000811007c0c */ /* 0x000fe2000d7a1270 */
[----:B------:R-:W-:Y:S01]  /*192e0*/  IMAD.X R7, R72, 0x1, R25, P1 ;  /* 0x0000000148077824 */ /* 0x000fe200008e0619 */
[----:B------:R-:W-:Y:S01]  /*192f0*/  ULDC UR6, c[0x0][0x22c] ;  /* 0x00008b0000067ab9 */ /* 0x000fe20000000800 */
[----:B------:R-:W-:Y:S01]  /*19300*/  ULDC UR4, c[0x0][0x22c] ;  /* 0x00008b0000047ab9 */ /* 0x000fe20000000800 */
[----:B0-----:R-:W-:Y:S01]  /*19310*/  PRMT R27, R10, 0x7773, RZ ;  /* 0x000077730a1b7816 */ /* 0x001fe200000000ff */
[----:B------:R-:W-:Y:S01]  /*19320*/  VIADD R8, R16, 0x11 ;  /* 0x0000001110087836 */ /* 0x000fe20000000000 */
[----:B------:R-:W-:Y:S01]  /*19330*/  SHF.R.S32.HI R10, RZ, 0x1f, R26 ;  /* 0x0000001fff0a7819 */ /* 0x000fe2000001141a */
[----:B------:R-:W-:Y:S01]  /*19340*/  ULDC UR8, c[0x0][0x228] ;  /* 0x00008a0000087ab9 */ /* 0x000fe20000000800 */
[----:B-1----:R-:W-:-:S02]  /*19350*/  IADD3 R4, P6, R26, R2, RZ ;  /* 0x000000021a047210 */ /* 0x002fc40007fde0ff */
[----:B------:R-:W-:Y:S01]  /*19360*/  ISETP.GE.AND P1, PT, R24, UR6, PT ;  /* 0x0000000618007c0c */ /* 0x000fe2000bf26270 */
[----:B------:R-:W-:Y:S01]  /*19370*/  ULDC UR6, c[0x0][0x228] ;  /* 0x00008a0000067ab9 */ /* 0x000fe20000000800 */
[----:B------:R0:W-:Y:S01]  /*19380*/  @P4 STG.E.U8 desc[UR44][R6.64], R27 ;  /* 0x0000001b06004986 */ /* 0x0001e2000c10112c */
[----:B------:R-:W-:Y:S01]  /*19390*/  IMAD.X R5, R10, 0x1, R0, P6 ;  /* 0x000000010a057824 */ /* 0x000fe200030e0600 */
[----:B------:R-:W-:Y:S02]  /*193a0*/  PRMT R9, R11, 0x7770, RZ ;  /* 0x000077700b097816 */ /* 0x000fe400000000ff */
[----:B------:R-:W-:Y:S01]  /*193b0*/  ISETP.GE.AND P4, PT, R8, UR4, PT ;  /* 0x0000000408007c0c */ /* 0x000fe2000bf86270 */
[----:B------:R-:W-:Y:S01]  /*193c0*/  ULDC UR4, c[0x0][0x248] ;  /* 0x0000920000047ab9 */ /* 0x000fe20000000800 */
[----:B------:R-:W-:Y:S01]  /*193d0*/  ISETP.LT.AND P2, PT, R18, UR6, !P2 ;  /* 0x0000000612007c0c */ /* 0x000fe2000d741270 */
[----:B------:R-:W-:Y:S01]  /*193e0*/  ULDC UR6, c[0x0][0x228] ;  /* 0x00008a0000067ab9 */ /* 0x000fe20000000800 */
[C---:B------:R-:W-:Y:S01]  /*193f0*/  VIADD R8, R26.reuse, UR4 ;  /* 0x000000041a087c36 */ /* 0x040fe20008000000 */
[----:B------:R1:W-:Y:S01]  /*19400*/  @P5 STG.E.U8 desc[UR44][R4.64], R9 ;  /* 0x0000000904005986 */ /* 0x0003e2000c10112c */
[----:B0-----:R-:W-:Y:S01]  /*19410*/  IADD3 R6, P6, R26, R3, RZ ;  /* 0x000000031a067210 */ /* 0x001fe20007fde0ff */
[----:B------:R-:W-:Y:S01]  /*19420*/  ULDC UR4, c[0x0][0x248] ;  /* 0x0000920000047ab9 */ /* 0x000fe20000000800 */
[----:B------:R-:W-:Y:S01]  /*19430*/  ISETP.LT.AND P5, PT, R17, UR6, !P3 ;  /* 0x0000000611007c0c */ /* 0x000fe2000dfa1270 */
[----:B------:R-:W-:Y:S01]  /*19440*/  ULDC UR6, c[0x0][0x228] ;  /* 0x00008a0000067ab9 */ /* 0x000fe20000000800 */
[----:B------:R-:W-:Y:S01]  /*19450*/  PRMT R75, R11, 0x7771, RZ ;  /* 0x000077710b4b7816 */ /* 0x000fe200000000ff */
[----:B------:R-:W-:Y:S01]  /*19460*/  IMAD.X R7, R10, 0x1, R25, P6 ;  /* 0x000000010a077824 */ /* 0x000fe200030e0619 */
[----:B------:R-:W-:-:S02]  /*19470*/  SHF.R.S32.HI R24, RZ, 0x1f, R8 ;  /* 0x0000001fff187819 */ /* 0x000fc40000011408 */
[-C--:B-1----:R-:W-:Y:S02]  /*19480*/  IADD3 R4, P6, R8, R2.reuse, RZ ;  /* 0x0000000208047210 */ /* 0x082fe40007fde0ff */
[----:B------:R-:W-:Y:S01]  /*19490*/  ISETP.LT.AND P3, PT, R18, UR6, !P3 ;  /* 0x0000000612007c0c */ /* 0x000fe2000df61270 */
[----:B------:R0:W-:Y:S01]  /*194a0*/  @P2 STG.E.U8 desc[UR44][R6.64], R75 ;  /* 0x0000004b06002986 */ /* 0x0001e2000c10112c */
[C---:B------:R-:W-:Y:S01]  /*194b0*/  PRMT R27, R11.reuse, 0x7773, RZ ;  /* 0x000077730b1b7816 */ /* 0x040fe200000000ff */
[--C-:B------:R-:W-:Y:S01]  /*194c0*/  IMAD.X R5, R24, 0x1, R0.reuse, P6 ;  /* 0x0000000118057824 */ /* 0x100fe200030e0600 */
[----:B------:R-:W-:Y:S01]  /*194d0*/  PRMT R73, R11, 0x7772, RZ ;  /* 0x000077720b497816 */ /* 0x000fe200000000ff */
[C---:B------:R-:W-:Y:S01]  /*194e0*/  VIADD R11, R8.reuse, UR4 ;  /* 0x00000004080b7c36 */ /* 0x040fe20008000000 */
[-C--:B------:R-:W-:Y:S01]  /*194f0*/  IADD3 R8, P2, R8, R3.reuse, RZ ;  /* 0x0000000308087210 */ /* 0x080fe20007f5e0ff */
[----:B------:R-:W-:Y:S01]  /*19500*/  VIADD R10, R16, 0x12 ;  /* 0x00000012100a7836 */ /* 0x000fe20000000000 */
[----:B------:R-:W-:Y:S01]  /*19510*/  ISETP.LT.AND P6, PT, R17, UR8, !P1 ;  /* 0x0000000811007c0c */ /* 0x000fe2000cfc1270 */
[----:B------:R1:W-:Y:S01]  /*19520*/  @P5 STG.E.U8 desc[UR44][R4.64], R73 ;  /* 0x0000004904005986 */ /* 0x0003e2000c10112c */
[----:B------:R-:W-:Y:S01]  /*19530*/  SHF.R.S32.HI R26, RZ, 0x1f, R11 ;  /* 0x0000001fff1a7819 */ /* 0x000fe2000001140b */
[--C-:B------:R-:W-:Y:S01]  /*19540*/  IMAD.X R9, R24, 0x1, R25.reuse, P2 ;  /* 0x0000000118097824 */ /* 0x100fe200010e0619 */
[----:B------:R-:W-:Y:S01]  /*19550*/  ULDC UR4, c[0x0][0x22c] ;  /* 0x00008b0000047ab9 */ /* 0x000fe20000000800 */
[CC--:B0-----:R-:W-:Y:S01]  /*19560*/  IADD3 R6, P5, R11.reuse, R2.reuse, RZ ;  /* 0x000000020b067210 */ /* 0x0c1fe20007fbe0ff */
[----:B------:R-:W-:Y:S01]  /*19570*/  ULDC UR6, c[0x0][0x228] ;  /* 0x00008a0000067ab9 */ /* 0x000fe20000000800 */
[----:B------:R-:W-:Y:S01]  /*19580*/  ISETP.GE.AND P2, PT, R10, UR4, PT ;  /* 0x000000040a007c0c */ /* 0x000fe2000bf46270 */
[----:B------:R-:W-:Y:S01]  /*19590*/  ULDC UR4, c[0x0][0x248] ;  /* 0x0000920000047ab9 */ /* 0x000fe20000000800 */
[----:B---3--:R-:W-:Y:S01]  /*195a0*/  PRMT R75, R12, 0x7770, RZ ;  /* 0x000077700c4b7816 */ /* 0x008fe200000000ff */
[----:B------:R-:W-:Y:S01]  /*195b0*/  IMAD.X R7, R26, 0x1, R0, P5 ;  /* 0x000000011a077824 */ /* 0x000fe200028e0600 */
[----:B------:R0:W-:Y:S01]  /*195c0*/  @P3 STG.E.U8 desc[UR44][R8.64], R27 ;  /* 0x0000001b08003986 */ /* 0x0001e2000c10112c */
[----:B------:R-:W-:Y:S01]  /*195d0*/  ULDC UR8, c[0x0][0x228] ;  /* 0x00008a0000087ab9 */ /* 0x000fe20000000800 */
[----:B------:R-:W-:Y:S01]  /*195e0*/  ISETP.LT.AND P3, PT, R18, UR6, !P1 ;  /* 0x0000000612007c0c */ /* 0x000fe2000cf61270 */
[----:B------:R-:W-:Y:S01]  /*195f0*/  VIADD R10, R11, UR4 ;  /* 0x000000040b0a7c36 */ /* 0x000fe20008000000 */
[----:B------:R-:W-:Y:S01]  /*19600*/  ISETP.LT.AND P5, PT, R17, UR8, !P4 ;  /* 0x0000000811007c0c */ /* 0x000fe2000e7a1270 */
[----:B------:R2:W-:Y:S01]  /*19610*/  @P6 STG.E.U8 desc[UR44][R6.64], R75 ;  /* 0x0000004b06006986 */ /* 0x0005e2000c10112c */
[----:B-1----:R-:W-:Y:S01]  /*19620*/  IADD3 R4, P1, R11, R3, RZ ;  /* 0x000000030b047210 */ /* 0x002fe20007f3e0ff */
[----:B------:R-:W-:Y:S01]  /*19630*/  ULDC UR4, c[0x0][0x22c] ;  /* 0x00008b0000047ab9 */ /* 0x000fe20000000800 */
[----:B------:R-:W-:Y:S01]  /*19640*/  SHF.R.S32.HI R24, RZ, 0x1f, R10 ;  /* 0x0000001fff187819 */ /* 0x000fe2000001140a */
[----:B------:R-:W-:Y:S01]  /*19650*/  ULDC UR6, c[0x0][0x228] ;  /* 0x00008a0000067ab9 */ /* 0x000fe20000000800 */
[----:B------:R-:W-:Y:S01]  /*19660*/  PRMT R73, R12, 0x7771, RZ ;  /* 0x000077710c497816 */ /* 0x000fe200000000ff */
[----:B------:R-:W-:Y:S01]  /*19670*/  ULDC UR8, c[0x0][0x228] ;  /* 0x00008a0000087ab9 */ /* 0x000fe20000000800 */
[----:B0-----:R-:W-:Y:S01]  /*19680*/  IADD3 R8, P6, R10, R2, RZ ;  /* 0x000000020a087210 */ /* 0x001fe20007fde0ff */
[----:B------:R-:W-:-:S02]  /*19690*/  IMAD.X R5, R26, 0x1, R25, P1 ;  /* 0x000000011a057824 */ /* 0x000fc400008e0619 */
[----:B--2---:R-:W-:Y:S01]  /*196a0*/  VIADD R6, R16, 0x13 ;  /* 0x0000001310067836 */ /* 0x004fe20000000000 */
[----:B------:R-:W-:Y:S01]  /*196b0*/  PRMT R27, R12, 0x7772, RZ ;  /* 0x000077720c1b7816 */ /* 0x000fe200000000ff */
        /* <DEDUP_REMOVED lines=51> */
[----:B-1----:R-:W-:Y:S01]  /*199f0*/  PRMT R27, R13, 0x7773, RZ ;  /* 0x000077730d1b7816 */ /* 0x002fe200000000ff */
[----:B------:R-:W-:Y:S01]  /*19a00*/  VIADD R6, R16, 0x16 ;  /* 0x0000001610067836 */ /* 0x000fe20000000000 */
[----:B------:R-:W-:Y:S01]  /*19a10*/  PRMT R13, R14, 0x7770, RZ ;  /* 0x000077700e0d7816 */ /* 0x000fe200000000ff */
[----:B------:R-:W-:Y:S02]  /*19a20*/  IMAD.X R9, R24, 0x1, R0, P6 ;  /* 0x0000000118097824 */ /* 0x000fe400030e0600 */
[----:B------:R0:W-:Y:S01]  /*19a30*/  @P4 STG.E.U8 desc[UR44][R4.64], R27 ;  /* 0x0000001b04004986 */ /* 0x0001e2000c10112c */
[----:B------:R-:W-:Y:S01]  /*19a40*/  ISETP.GE.AND P1, PT, R6, UR4, PT ;  /* 0x0000000406007c0c */ /* 0x000fe2000bf26270 */
[----:B------:R-:W-:Y:S01]  /*19a50*/  ULDC UR4, c[0x0][0x248] ;  /* 0x0000920000047ab9 */ /* 0x000fe20000000800 */
[----:B------:R-:W-:Y:S01]  /*19a60*/  ISETP.LT.AND P4, PT, R18, UR6, !P3 ;  /* 0x0000000612007c0c */ /* 0x000fe2000df81270 */
[C---:B------:R-:W-:Y:S01]  /*19a70*/  VIADD R12, R11.reuse, UR4 ;  /* 0x000000040b0c7c36 */ /* 0x040fe20008000000 */
[----:B------:R-:W-:Y:S01]  /*19a80*/  IADD3 R6, P3, R11, R3, RZ ;  /* 0x000000030b067210 */ /* 0x000fe20007f7e0ff */
[----:B------:R1:W-:Y:S01]  /*19a90*/  @P5 STG.E.U8 desc[UR44][R8.64], R13 ;  /* 0x0000000d08005986 */ /* 0x0003e2000c10112c */
[----:B------:R-:W-:Y:S01]  /*19aa0*/  ISETP.LT.AND P5, PT, R17, UR8, !P2 ;  /* 0x0000000811007c0c */ /* 0x000fe2000d7a1270 */
[----:B------:R-:W-:Y:S01]  /*19ab0*/  VIADD R10, R16, 0x17 ;  /* 0x00000017100a7836 */ /* 0x000fe20000000000 */
[----:B------:R-:W-:Y:S01]  /*19ac0*/  SHF.R.S32.HI R26, RZ, 0x1f, R12 ;  /* 0x0000001fff1a7819 */ /* 0x000fe2000001140c */
[----:B------:R-:W-:Y:S01]  /*19ad0*/  IMAD.X R7, R24, 0x1, R25, P3 ;  /* 0x0000000118077824 */ /* 0x000fe200018e0619 */
[----:B------:R-:W-:Y:S01]  /*19ae0*/  ULDC UR4, c[0x0][0x228] ;  /* 0x00008a0000047ab9 */ /* 0x000fe20000000800 */
[----:B0-----:R-:W-:Y:S01]  /*19af0*/  IADD3 R4, P6, R12, R2, RZ ;  /* 0x000000020c047210 */ /* 0x001fe20007fde0ff */
[----:B------:R-:W-:Y:S01]  /*19b00*/  ULDC UR6, c[0x0][0x22c] ;  /* 0x00008b0000067ab9 */ /* 0x000fe20000000800 */
[C---:B------:R-:W-:Y:S01]  /*19b10*/  PRMT R11, R14.reuse, 0x7772, RZ ;  /* 0x000077720e0b7816 */ /* 0x040fe200000000ff */
[----:B------:R-:W-:Y:S01]  /*19b20*/  ULDC UR8, c[0x0][0x228] ;  /* 0x00008a0000087ab9 */ /* 0x000fe20000000800 */
[----:B-1----:R-:W-:Y:S01]  /*19b30*/  PRMT R13, R14, 0x7771, RZ ;  /* 0x000077710e0d7816 */ /* 0x002fe200000000ff */
[----:B------:R-:W-:Y:S01]  /*19b40*/  IMAD.X R5, R26, 0x1, R0, P6 ;  /* 0x000000011a057824 */ /* 0x000fe200030e0600 */
[----:B------:R-:W-:-:S03]  /*19b50*/  ISETP.GE.AND P3, PT, R10, UR6, PT ;  /* 0x000000060a007c0c */ /* 0x000fc6000bf66270 */
[----:B------:R0:W-:Y:S01]  /*19b60*/  @P4 STG.E.U8 desc[UR44][R6.64], R13 ;  /* 0x0000000d06004986 */ /* 0x0001e2000c10112c */
[----:B------:R-:W-:Y:S01]  /*19b70*/  ISETP.LT.AND P4, PT, R18, UR4, !P2 ;  /* 0x0000000412007c0c */ /* 0x000fe2000d781270 */
[----:B------:R-:W-:Y:S01]  /*19b80*/  ULDC UR4, c[0x0][0x248] ;  /* 0x0000920000047ab9 */ /* 0x000fe20000000800 */
[----:B------:R-:W-:Y:S01]  /*19b90*/  IADD3 R8, P2, R12, R3, RZ ;  /* 0x000000030c087210 */ /* 0x000fe20007f5e0ff */
[----:B------:R-:W-:Y:S01]  /*19ba0*/  VIADD R10, R16, 0x18 ;  /* 0x00000018100a7836 */ /* 0x000fe20000000000 */
[----:B------:R1:W-:Y:S01]  /*19bb0*/  @P5 STG.E.U8 desc[UR44][R4.64], R11 ;  /* 0x0000000b04005986 */ /* 0x0003e2000c10112c */
[----:B------:R-:W-:Y:S01]  /*19bc0*/  VIADD R12, R12, UR4 ;  /* 0x000000040c0c7c36 */ /* 0x000fe20008000000 */
[----:B------:R-:W-:Y:S01]  /*19bd0*/  ULDC UR6, c[0x0][0x22c] ;  /* 0x00008b0000067ab9 */ /* 0x000fe20000000800 */
[----:B------:R-:W-:Y:S01]  /*19be0*/  ISETP.LT.AND P5, PT, R17, UR8, !P1 ;  /* 0x0000000811007c0c */ /* 0x000fe2000cfa1270 */
[----:B------:R-:W-:Y:S01]  /*19bf0*/  IMAD.X R9, R26, 0x1, R25, P2 ;  /* 0x000000011a097824 */ /* 0x000fe200010e0619 */
[----:B------:R-:W-:Y:S01]  /*19c00*/  ISETP.GE.AND P2, PT, R10, UR6, PT ;  /* 0x000000060a007c0c */ /* 0x000fe2000bf46270 */
[----:B------:R-:W-:Y:S01]  /*19c10*/  ULDC UR4, c[0x0][0x22c] ;  /* 0x00008b0000047ab9 */ /* 0x000fe20000000800 */
[----:B0-----:R-:W-:Y:S01]  /*19c20*/  PRMT R7, R14, 0x7773, RZ ;  /* 0x000077730e077816 */ /* 0x001fe200000000ff */
[----:B------:R-:W-:Y:S01]  /*19c30*/  VIADD R6, R16, 0x19 ;  /* 0x0000001910067836 */ /* 0x000fe20000000000 */
[----:B------:R-:W-:Y:S01]  /*19c40*/  SHF.R.S32.HI R10, RZ, 0x1f, R12 ;  /* 0x0000001fff0a7819 */ /* 0x000fe2000001140c */
[----:B------:R-:W-:Y:S01]  /*19c50*/  ULDC UR6, c[0x0][0x228] ;  /* 0x00008a0000067ab9 */ /* 0x000fe20000000800 */
[----:B------:R-:W-:-:S02]  /*19c60*/  PRMT R27, R15, 0x7771, RZ ;  /* 0x000077710f1b7816 */ /* 0x000fc400000000ff */
[----:B-1----:R-:W-:Y:S01]  /*19c70*/  IADD3 R4, P6, R12, R2, RZ ;  /* 0x000000020c047210 */ /* 0x002fe20007fde0ff */
[----:B------:R0:W-:Y:S01]  /*19c80*/  @P4 STG.E.U8 desc[UR44][R8.64], R7 ;  /* 0x0000000708004986 */ /* 0x0001e2000c10112c */
[----:B------:R-:W-:Y:S01]  /*19c90*/  PRMT R11, R15, 0x7770, RZ ;  /* 0x000077700f0b7816 */ /* 0x000fe200000000ff */
[----:B------:R-:W-:Y:S01]  /*19ca0*/  ULDC UR8, c[0x0][0x228] ;  /* 0x00008a0000087ab9 */ /* 0x000fe20000000800 */
[----:B------:R-:W-:Y:S01]  /*19cb0*/  ISETP.GE.AND P4, PT, R6, UR4, PT ;  /* 0x0000000406007c0c */ /* 0x000fe2000bf86270 */
[----:B------:R-:W-:Y:S01]  /*19cc0*/  IMAD.X R5, R10, 0x1, R0, P6 ;  /* 0x000000010a057824 */ /* 0x000fe200030e0600 */
[----:B------:R-:W-:Y:S01]  /*19cd0*/  ISETP.LT.AND P1, PT, R18, UR6, !P1 ;  /* 0x0000000612007c0c */ /* 0x000fe2000cf21270 */
[----:B------:R-:W-:Y:S01]  /*19ce0*/  ULDC UR4, c[0x0][0x248] ;  /* 0x0000920000047ab9 */ /* 0x000fe20000000800 */
[C---:B------:R-:W-:Y:S01]  /*19cf0*/  IADD3 R6, P6, R12.reuse, R3, RZ ;  /* 0x000000030c067210 */ /* 0x040fe20007fde0ff */
[----:B------:R-:W-:Y:S01]  /*19d00*/  ULDC UR6, c[0x0][0x228] ;  /* 0x00008a0000067ab9 */ /* 0x000fe20000000800 */
[----:B------:R1:W-:Y:S01]  /*19d10*/  @P5 STG.E.U8 desc[UR44][R4.64], R11 ;  /* 0x0000000b04005986 */ /* 0x0003e2000c10112c */
[----:B------:R-:W-:Y:S01]  /*19d20*/  ISETP.LT.AND P5, PT, R17, UR6, !P3 ;  /* 0x0000000611007c0c */ /* 0x000fe2000dfa1270 */
[----:B------:R-:W-:Y:S01]  /*19d30*/  ULDC UR6, c[0x0][0x228] ;  /* 0x00008a0000067ab9 */ /* 0x000fe20000000800 */
[----:B0-----:R-:W-:Y:S01]  /*19d40*/  VIADD R8, R12, UR4 ;  /* 0x000000040c087c36 */ /* 0x001fe20008000000 */
[----:B------:R-:W-:Y:S01]  /*19d50*/  ULDC UR4, c[0x0][0x248] ;  /* 0x0000920000047ab9 */ /* 0x000fe20000000800 */
[----:B------:R-:W-:-:S03]  /*19d60*/  IMAD.X R7, R10, 0x1, R25, P6 ;  /* 0x000000010a077824 */ /* 0x000fc600030e0619 */
[----:B------:R-:W-:Y:S02]  /*19d70*/  SHF.R.S32.HI R9, RZ, 0x1f, R8 ;  /* 0x0000001fff097819 */ /* 0x000fe40000011408 */
[-C--:B-1----:R-:W-:Y:S02]  /*19d80*/  IADD3 R4, P6, R8, R2.reuse, RZ ;  /* 0x0000000208047210 */ /* 0x082fe40007fde0ff */
[----:B------:R-:W-:Y:S01]  /*19d90*/  ISETP.LT.AND P3, PT, R18, UR6, !P3 ;  /* 0x0000000612007c0c */ /* 0x000fe2000df61270 */
[----:B------:R0:W-:Y:S01]  /*19da0*/  @P1 STG.E.U8 desc[UR44][R6.64], R27 ;  /* 0x0000001b06001986 */ /* 0x0001e2000c10112c */
[----:B------:R-:W-:Y:S01]  /*19db0*/  PRMT R13, R15, 0x7773, RZ ;  /* 0x000077730f0d7816 */ /* 0x000fe200000000ff */
        /* <DEDUP_REMOVED lines=14> */
[----:B----4-:R-:W-:Y:S01]  /*19ea0*/  PRMT R27, R20, 0x7770, RZ ;  /* 0x00007770141b7816 */ /* 0x010fe200000000ff */
        /* <DEDUP_REMOVED lines=74> */
[----:B------:R-:W-:Y:S01]  /*1a350*/  VIADD R10, R16, 0x1f ;  /* 0x0000001f100a7836 */ /* 0x000fe20000000000 */
        /* <DEDUP_REMOVED lines=18> */
[----:B------:R-:W-:Y:S01]  /*1a480*/  ISETP.GE.AND P3, PT, R10, UR6, PT ;  /* 0x000000060a007c0c */ /* 0x000fe2000bf66270 */
[----:B------:R-:W-:Y:S01]  /*1a490*/  VIADD R10, R16, 0x20 ;  /* 0x00000020100a7836 */ /* 0x000fe20000000000 */
[C---:B------:R-:W-:Y:S01]  /*1a4a0*/  IADD3 R8, P1, R12.reuse, R3, RZ ;  /* 0x000000030c087210 */ /* 0x040fe20007f3e0ff */
[----:B------:R-:W-:Y:S01]  /*1a4b0*/  VIADD R12, R12, UR4 ;  /* 0x000000040c0c7c36 */ /* 0x000fe20008000000 */
[----:B------:R1:W-:Y:S01]  /*1a4c0*/  @P5 STG.E.U8 desc[UR44][R4.64], R11 ;  /* 0x0000000b04005986 */ /* 0x0003e2000c10112c */
[----:B------:R-:W-:Y:S01]  /*1a4d0*/  ULDC UR6, c[0x0][0x22c] ;  /* 0x00008b0000067ab9 */ /* 0x000fe20000000800 */
[----:B------:R-:W-:Y:S01]  /*1a4e0*/  ISETP.LT.AND P5, PT, R17, UR8, !P2 ;  /* 0x0000000811007c0c */ /* 0x000fe2000d7a1270 */
[----:B------:R-:W-:Y:S01]  /*1a4f0*/  IMAD.X R9, R14, 0x1, R25, P1 ;  /* 0x000000010e097824 */ /* 0x000fe200008e0619 */
[----:B------:R-:W-:Y:S01]  /*1a500*/  ISETP.GE.AND P1, PT, R10, UR6, PT ;  /* 0x000000060a007c0c */ /* 0x000fe2000bf26270 */
[----:B0-----:R-:W-:Y:S01]  /*1a510*/  VIADD R6, R16, 0x21 ;  /* 0x0000002110067836 */ /* 0x001fe20000000000 */
[----:B------:R-:W-:Y:S01]  /*1a520*/  PRMT R7, R22, 0x7773, RZ ;  /* 0x0000777316077816 */ /* 0x000fe200000000ff */
[----:B------:R-:W-:Y:S01]  /*1a530*/  ULDC UR4, c[0x0][0x22c] ;  /* 0x00008b0000047ab9 */ /* 0x000fe20000000800 */
        /* <DEDUP_REMOVED lines=38> */
[----:B------:R-:W-:Y:S01]  /*1a7a0*/  PRMT R15, R28, 0x7770, RZ ;  /* 0x000077701c0f7816 */ /* 0x000fe200000000ff */
        /* <DEDUP_REMOVED lines=11> */
[----:B------:R-:W-:Y:S01]  /*1a860*/  ULDC UR8, c[0x0][0x228] ;  /* 0x00008a0000087ab9 */ /* 0x000fe20000000800 */
[----:B0-----:R-:W-:Y:S01]  /*1a870*/  IADD3 R8, P6, R10, R2, RZ ;  /* 0x000000020a087210 */ /* 0x001fe20007fde0ff */
[----:B------:R-:W-:-:S02]  /*1a880*/  IMAD.X R5, R12, 0x1, R25, P1 ;  /* 0x000000010c057824 */ /* 0x000fc400008e0619 */
[----:B--2---:R-:W-:Y:S01]  /*1a890*/  VIADD R6, R16, 0x23 ;  /* 0x0000002310067836 */ /* 0x004fe20000000000 */
[----:B------:R-:W-:Y:S01]  /*1a8a0*/  PRMT R15, R28, 0x7771, RZ ;  /* 0x000077711c0f7816 */ /* 0x000fe200000000ff */
[----:B------:R-:W-:Y:S01]  /*1a8b0*/  IMAD.X R9, R14, 0x1, R0, P6 ;  /* 0x000000010e097824 */ /* 0x000fe200030e0600 */
[----:B------:R-:W-:Y:S02]  /*1a8c0*/  PRMT R13, R28, 0x7772, RZ ;  /* 0x000077721c0d7816 */ /* 0x000fe400000000ff */
[----:B------:R-:W-:Y:S01]  /*1a8d0*/  ISETP.GE.AND P1, PT, R6, UR4, PT ;  /* 0x0000000406007c0c */ /* 0x000fe2000bf26270 */
[----:B------:R-:W-:Y:S01]  /*1a8e0*/  ULDC UR4, c[0x0][0x248] ;  /* 0x0000920000047ab9 */ /* 0x000fe20000000800 */
[----:B------:R-:W-:Y:S01]  /*1a8f0*/  ISETP.LT.AND P4, PT, R18, UR6, !P4 ;  /* 0x0000000612007c0c */ /* 0x000fe2000e781270 */
[----:B------:R0:W-:Y:S01]  /*1a900*/  @P3 STG.E.U8 desc[UR44][R4.64], R15 ;  /* 0x0000000f04003986 */ /* 0x0001e2000c10112c */
[C---:B------:R-:W-:Y:S01]  /*1a910*/  VIADD R11, R10.reuse, UR4 ;  /* 0x000000040a0b7c36 */ /* 0x040fe20008000000 */
[----:B------:R-:W-:Y:S01]  /*1a920*/  IADD3 R6, P3, R10, R3, RZ ;  /* 0x000000030a067210 */ /* 0x000fe20007f7e0ff */
[----:B------:R-:W-:Y:S01]  /*1a930*/  ULDC UR4, c[0x0][0x22c] ;  /* 0x00008b0000047ab9 */ /* 0x000fe20000000800 */
[----:B------:R1:W-:Y:S01]  /*1a940*/  @P5 STG.E.U8 desc[UR44][R8.64], R13 ;  /* 0x0000000d08005986 */ /* 0x0003e2000c10112c */
[----:B------:R-:W-:Y:S01]  /*1a950*/  ISETP.LT.AND P5, PT, R17, UR8, !P2 ;  /* 0x0000000811007c0c */ /* 0x000fe2000d7a1270 */
[----:B------:R-:W-:Y:S01]  /*1a960*/  ULDC UR6, c[0x0][0x228] ;  /* 0x00008a0000067ab9 */ /* 0x000fe20000000800 */
[----:B------:R-:W-:Y:S01]  /*1a970*/  SHF.R.S32.HI R12, RZ, 0x1f, R11 ;  /* 0x0000001fff0c7819 */ /* 0x000fe2000001140b */
[----:B------:R-:W-:Y:S01]  /*1a980*/  IMAD.X R7, R14, 0x1, R25, P3 ;  /* 0x000000010e077824 */ /* 0x000fe200018e0619 */
        /* <DEDUP_REMOVED lines=1244> */
[----:B------:R-:W-:Y:S01]  /*1f750*/  PRMT R13, R59, 0x7773, RZ ;  /* 0x000077733b0d7816 */ /* 0x000fe200000000ff */
[----:B------:R-:W-:Y:S01]  /*1f760*/  IMAD.X R7, R10, 0x1, R25, P6 ;  /* 0x000000010a077824 */ /* 0x000fe200030e0619 */
[----:B------:R-:W-:-:S02]  /*1f770*/  ULDC UR4, c[0x0][0x248] ;  /* 0x0000920000047ab9 */ /* 0x000fc40000000800 */
[----:B------:R-:W-:Y:S02]  /*1f780*/  SHF.R.S32.HI R9, RZ, 0x1f, R8 ;  /* 0x0000001fff097819 */ /* 0x000fe40000011408 */
[-C--:B-1----:R-:W-:Y:S02]  /*1f790*/  IADD3 R4, P6, R8, R2.reuse, RZ ;  /* 0x0000000208047210 */ /* 0x082fe40007fde0ff */
[----:B------:R-:W-:Y:S01]  /*1f7a0*/  ISETP.LT.AND P3, PT, R18, UR6, !P3 ;  /* 0x0000000612007c0c */ /* 0x000fe2000df61270 */
[----:B------:R0:W-:Y:S01]  /*1f7b0*/  @P1 STG.E.U8 desc[UR44][R6.64], R15 ;  /* 0x0000000f06001986 */ /* 0x0001e2000c10112c */
[----:B------:R-:W-:Y:S01]  /*1f7c0*/  PRMT R59, R59, 0x7772, RZ ;  /* 0x000077723b3b7816 */ /* 0x000fe200000000ff */
[--C-:B------:R-:W-:Y:S02]  /*1f7d0*/  IMAD.X R5, R9, 0x1, R0.reuse, P6 ;  /* 0x0000000109057824 */ /* 0x100fe400030e0600 */
        /* <DEDUP_REMOVED lines=16> */
[----:B------:R-:W-:Y:S01]  /*1f8e0*/  VIADD R10, R11, UR4 ;  /* 0x000000040b0a7c36 */ /* 0x000fe20008000000 */
[----:B------:R-:W-:Y:S01]  /*1f8f0*/  ISETP.LT.AND P3, PT, R18, UR6, !P2 ;  /* 0x0000000612007c0c */ /* 0x000fe2000d761270 */
[----:B------:R2:W-:Y:S01]  /*1f900*/  @P6 STG.E.U8 desc[UR44][R6.64], R15 ;  /* 0x0000000f06006986 */ /* 0x0005e2000c10112c */
[----:B------:R-:W-:Y:S01]  /*1f910*/  ISETP.LT.AND P5, PT, R17, UR8, !P4 ;  /* 0x0000000811007c0c */ /* 0x000fe2000e7a1270 */
[----:B------:R-:W-:Y:S01]  /*1f920*/  ULDC UR4, c[0x0][0x22c] ;  /* 0x00008b0000047ab9 */ /* 0x000fe20000000800 */
[----:B-1----:R-:W-:Y:S01]  /*1f930*/  IADD3 R4, P2, R11, R3, RZ ;  /* 0x000000030b047210 */ /* 0x002fe20007f5e0ff */
[----:B------:R-:W-:Y:S01]  /*1f940*/  ULDC UR6, c[0x0][0x228] ;  /* 0x00008a0000067ab9 */ /* 0x000fe20000000800 */
[----:B------:R-:W-:Y:S01]  /*1f950*/  SHF.R.S32.HI R14, RZ, 0x1f, R10 ;  /* 0x0000001fff0e7819 */ /* 0x000fe2000001140a */
        /* <DEDUP_REMOVED lines=9> */
[----:B------:R0:W-:Y:S01]  /*1f9f0*/  @P3 STG.E.U8 desc[UR44][R4.64], R15 ;  /* 0x0000000f04003986 */ /* 0x0001e2000c10112c */
[----:B------:R-:W-:Y:S01]  /*1fa00*/  VIADD R11, R10, UR4 ;  /* 0x000000040a0b7c36 */ /* 0x000fe20008000000 */
[----:B------:R-:W-:Y:S01]  /*1fa10*/  ISETP.LT.AND P4, PT, R18, UR6, !P4 ;  /* 0x0000000612007c0c */ /* 0x000fe2000e781270 */
[----:B------:R-:W-:Y:S01]  /*1fa20*/  ULDC UR4, c[0x0][0x22c] ;  /* 0x00008b0000047ab9 */ /* 0x000fe20000000800 */
[----:B------:R1:W-:Y:S01]  /*1fa30*/  @P5 STG.E.U8 desc[UR44][R8.64], R13 ;  /* 0x0000000d08005986 */ /* 0x0003e2000c10112c */
[----:B------:R-:W-:Y:S01]  /*1fa40*/  ISETP.LT.AND P5, PT, R17, UR8, !P1 ;  /* 0x0000000811007c0c */ /* 0x000fe2000cfa1270 */
[----:B------:R-:W-:Y:S01]  /*1fa50*/  ULDC UR6, c[0x0][0x228] ;  /* 0x00008a0000067ab9 */ /* 0x000fe20000000800 */
[----:B------:R-:W-:Y:S01]  /*1fa60*/  IADD3 R6, P3, R10, R3, RZ ;  /* 0x000000030a067210 */ /* 0x000fe20007f7e0ff */
[----:B------:R-:W-:Y:S01]  /*1fa70*/  ULDC UR8, c[0x0][0x228] ;  /* 0x00008a0000087ab9 */ /* 0x000fe20000000800 */
[----:B------:R-:W-:-:S02]  /*1fa80*/  SHF.R.S32.HI R12, RZ, 0x1f, R11 ;  /* 0x0000001fff0c7819 */ /* 0x000fc4000001140b */
[----:B0-----:R-:W-:Y:S01]  /*1fa90*/  IADD3 R4, P6, R11, R2, RZ ;  /* 0x000000020b047210 */ /* 0x001fe20007fde0ff */
[----:B------:R-:W-:Y:S02]  /*1faa0*/  IMAD.X R7, R14, 0x1, R25, P3 ;  /* 0x000000010e077824 */ /* 0x000fe400018e0619 */
[----:B-1----:R-:W-:Y:S01]  /*1fab0*/  VIADD R8, R16, 0x6c ;  /* 0x0000006c10087836 */ /* 0x002fe20000000000 */
        /* <DEDUP_REMOVED lines=18> */
[C---:B------:R-:W-:Y:S01]  /*1fbe0*/  PRMT R15, R65.reuse, 0x7771, RZ ;  /* 0x00007771410f7816 */ /* 0x040fe200000000ff */
        /* <DEDUP_REMOVED lines=33> */
[----:B-1----:R-:W-:Y:S01]  /*1fe00*/  VIADD R8, R16, 0x6f ;  /* 0x0000006f10087836 */ /* 0x002fe20000000000 */
[----:B------:R-:W-:Y:S01]  /*1fe10*/  PRMT R15, R66, 0x7771, RZ ;  /* 0x00007771420f7816 */ /* 0x000fe200000000ff */
[----:B------:R-:W-:Y:S01]  /*1fe20*/  IMAD.X R7, R12, 0x1, R25, P4 ;  /* 0x000000010c077824 */ /* 0x000fe200020e0619 */
[----:B------:R-:W-:Y:S01]  /*1fe30*/  PRMT R13, R66, 0x7772, RZ ;  /* 0x00007772420d7816 */ /* 0x000fe200000000ff */
[----:B------:R-:W-:Y:S01]  /*1fe40*/  IMAD.X R5, R14, 0x1, R0, P6 ;  /* 0x000000010e057824 */ /* 0x000fe200030e0600 */
[----:B------:R-:W-:Y:S01]  /*1fe50*/  ISETP.GE.AND P4, PT, R8, UR4, PT ;  /* 0x0000000408007c0c */ /* 0x000fe2000bf86270 */
[----:B------:R-:W-:Y:S01]  /*1fe60*/  ULDC UR4, c[0x0][0x248] ;  /* 0x0000920000047ab9 */ /* 0x000fe20000000800 */
[----:B------:R-:W-:Y:S01]  /*1fe70*/  ISETP.LT.AND P1, PT, R18, UR6, !P1 ;  /* 0x0000000612007c0c */ /* 0x000fe2000cf21270 */
[C---:B------:R-:W-:Y:S01]  /*1fe80*/  VIADD R11, R10.reuse, UR4 ;  /* 0x000000040a0b7c36 */ /* 0x040fe20008000000 */
[----:B------:R0:W-:Y:S01]  /*1fe90*/  @P3 STG.E.U8 desc[UR44][R6.64], R15 ;  /* 0x0000000f06003986 */ /* 0x0001e2000c10112c */
[----:B------:R-:W-:Y:S01]  /*1fea0*/  ISETP.LT.AND P3, PT, R17, UR8, !P2 ;  /* 0x0000000811007c0c */ /* 0x000fe2000d761270 */
[----:B------:R-:W-:Y:S01]  /*1feb0*/  ULDC UR4, c[0x0][0x22c] ;  /* 0x00008b0000047ab9 */ /* 0x000fe20000000800 */
[----:B------:R-:W-:Y:S01]  /*1fec0*/  ULDC UR6, c[0x0][0x228] ;  /* 0x00008a0000067ab9 */ /* 0x000fe20000000800 */
[----:B------:R1:W-:Y:S01]  /*1fed0*/  @P5 STG.E.U8 desc[UR44][R4.64], R13 ;  /* 0x0000000d04005986 */ /* 0x0003e2000c10112c */
[----:B------:R-:W-:Y:S01]  /*1fee0*/  IADD3 R8, P5, R10, R3, RZ ;  /* 0x000000030a087210 */ /* 0x000fe20007fbe0ff */
[----:B------:R-:W-:Y:S01]  /*1fef0*/  ULDC UR8, c[0x0][0x228] ;  /* 0x00008a0000087ab9 */ /* 0x000fe20000000800 */
[----:B------:R-:W-:-:S02]  /*1ff00*/  SHF.R.S32.HI R12, RZ, 0x1f, R11 ;  /* 0x0000001fff0c7819 */ /* 0x000fc4000001140b */
[-C--:B0-----:R-:W-:Y:S01]  /*1ff10*/  IADD3 R6, P6, R11, R2.reuse, RZ ;  /* 0x000000020b067210 */ /* 0x081fe20007fde0ff */
[----:B-1----:R-:W-:Y:S01]  /*1ff20*/  VIADD R4, R16, 0x70 ;  /* 0x0000007010047836 */ /* 0x002fe20000000000 */
[----:B------:R-:W-:Y:S01]  /*1ff30*/  PRMT R15, R66, 0x7773, RZ ;  /* 0x00007773420f7816 */ /* 0x000fe200000000ff */
[--C-:B------:R-:W-:Y:S01]  /*1ff40*/  IMAD.X R9, R14, 0x1, R25.reuse, P5 ;  /* 0x000000010e097824 */ /* 0x100fe200028e0619 */
[----:B------:R-:W-:Y:S01]  /*1ff50*/  PRMT R13, R67, 0x7770, RZ ;  /* 0x00007770430d7816 */ /* 0x000fe200000000ff */
[----:B------:R-:W-:Y:S01]  /*1ff60*/  IMAD.X R7, R12, 0x1, R0, P6 ;  /* 0x000000010c077824 */ /* 0x000fe200030e0600 */
[----:B------:R-:W-:Y:S01]  /*1ff70*/  ISETP.GE.AND P5, PT, R4, UR4, PT ;  /* 0x0000000404007c0c */ /* 0x000fe2000bfa6270 */
[----:B------:R-:W-:Y:S01]  /*1ff80*/  ULDC UR4, c[0x0][0x248] ;  /* 0x0000920000047ab9 */ /* 0x000fe20000000800 */
[----:B------:R0:W-:Y:S01]  /*1ff90*/  @P1 STG.E.U8 desc[UR44][R8.64], R15 ;  /* 0x0000000f08001986 */ /* 0x0001e2000c10112c */
[----:B------:R-:W-:Y:S01]  /*1ffa0*/  VIADD R10, R11, UR4 ;  /* 0x000000040b0a7c36 */ /* 0x000fe20008000000 */
[----:B------:R-:W-:Y:S01]  /*1ffb0*/  ISETP.LT.AND P2, PT, R18, UR6, !P2 ;  /* 0x0000000612007c0c */ /* 0x000fe2000d741270 */
[----:B------:R-:W-:Y:S01]  /*1ffc0*/  ULDC UR4, c[0x0][0x22c] ;  /* 0x00008b0000047ab9 */ /* 0x000fe20000000800 */
[----:B------:R-:W-:Y:S01]  /*1ffd0*/  ISETP.LT.AND P1, PT, R17, UR8, !P4 ;  /* 0x0000000811007c0c */ /* 0x000fe2000e721270 */
[----:B------:R1:W-:Y:S01]  /*1ffe0*/  @P3 STG.E.U8 desc[UR44][R6.64], R13 ;  /* 0x0000000d06003986 */ /* 0x0003e2000c10112c */
[----:B------:R-:W-:Y:S01]  /*1fff0*/  IADD3 R4, P3, R11, R3, RZ ;  /* 0x000000030b047210 */ /* 0x000fe20007f7e0ff */
[----:B------:R-:W-:Y:S01]  /*20000*/  ULDC UR8, c[0x0][0x228] ;  /* 0x00008a0000087ab9 */ /* 0x000fe20000000800 */
[----:B------:R-:W-:Y:S01]  /*20010*/  SHF.R.S32.HI R14, RZ, 0x1f, R10 ;  /* 0x0000001fff0e7819 */ /* 0x000fe2000001140a */
[----:B------:R-:W-:Y:S01]  /*20020*/  ULDC UR6, c[0x0][0x22c] ;  /* 0x00008b0000067ab9 */ /* 0x000fe20000000800 */
[----:B0-----:R-:W-:Y:S01]  /*20030*/  IADD3 R8, P6, R10, R2, RZ ;  /* 0x000000020a087210 */ /* 0x001fe20007fde0ff */
[----:B------:R-:W-:Y:S01]  /*20040*/  IMAD.X R5, R12, 0x1, R25, P3 ;  /* 0x000000010c057824 */ /* 0x000fe200018e0619 */
[C---:B------:R-:W-:Y:S01]  /*20050*/  PRMT R15, R67.reuse, 0x7771, RZ ;  /* 0x00007771430f7816 */ /* 0x040fe200000000ff */
[----:B-1----:R-:W-:Y:S01]  /*20060*/  VIADD R6, R16, 0x71 ;  /* 0x0000007110067836 */ /* 0x002fe20000000000 */
[----:B------:R-:W-:Y:S01]  /*20070*/  PRMT R13, R67, 0x7772, RZ ;  /* 0x00007772430d7816 */ /* 0x000fe200000000ff */
[----:B------:R-:W-:-:S02]  /*20080*/  IMAD.X R9, R14, 0x1, R0, P6 ;  /* 0x000000010e097824 */ /* 0x000fc400030e0600 */
[----:B------:R0:W-:Y:S01]  /*20090*/  @P2 STG.E.U8 desc[UR44][R4.64], R15 ;  /* 0x0000000f04002986 */ /* 0x0001e2000c10112c */
[----:B------:R-:W-:Y:S01]  /*200a0*/  VIADD R7, R16, 0x72 ;  /* 0x0000007210077836 */ /* 0x000fe20000000000 */
[----:B------:R-:W-:Y:S01]  /*200b0*/  ISETP.GE.AND P3, PT, R6, UR4, PT ;  /* 0x0000000406007c0c */ /* 0x000fe2000bf66270 */
[----:B------:R-:W-:Y:S01]  /*200c0*/  ULDC UR4, c[0x0][0x248] ;  /* 0x0000920000047ab9 */ /* 0x000fe20000000800 */
[----:B------:R1:W-:Y:S01]  /*200d0*/  @P1 STG.E.U8 desc[UR44][R8.64], R13 ;  /* 0x0000000d08001986 */ /* 0x0003e2000c10112c */
[----:B------:R-:W-:Y:S01]  /*200e0*/  ISETP.LT.AND P4, PT, R18, UR8, !P4 ;  /* 0x0000000812007c0c */ /* 0x000fe2000e781270 */
[C---:B------:R-:W-:Y:S01]  /*200f0*/  VIADD R11, R10.reuse, UR4 ;  /* 0x000000040a0b7c36 */ /* 0x040fe20008000000 */
[-C--:B------:R-:W-:Y:S01]  /*20100*/  IADD3 R6, P1, R10, R3.reuse, RZ ;  /* 0x000000030a067210 */ /* 0x080fe20007f3e0ff */
[----:B------:R-:W-:Y:S01]  /*20110*/  ULDC UR4, c[0x0][0x22c] ;  /* 0x00008b0000047ab9 */ /* 0x000fe20000000800 */
[----:B------:R-:W-:Y:S01]  /*20120*/  ISETP.LT.AND P6, PT, R17, UR10, !P5 ;  /* 0x0000000a11007c0c */ /* 0x000fe2000efc1270 */
[----:B------:R-:W-:Y:S01]  /*20130*/  ULDC UR8, c[0x0][0x228] ;  /* 0x00008a0000087ab9 */ /* 0x000fe20000000800 */
[----:B------:R-:W-:Y:S01]  /*20140*/  ISETP.GE.AND P2, PT, R7, UR6, PT ;  /* 0x0000000607007c0c */ /* 0x000fe2000bf46270 */
[----:B------:R-:W-:Y:S01]  /*20150*/  IMAD.X R7, R14, 0x1, R25, P1 ;  /* 0x000000010e077824 */ /* 0x000fe200008e0619 */
[----:B0-----:R-:W-:Y:S01]  /*20160*/  IADD3 R4, P1, R11, R2, RZ ;  /* 0x000000020b047210 */ /* 0x001fe20007f3e0ff */
[----:B------:R-:W-:Y:S01]  /*20170*/  ULDC UR6, c[0x0][0x228] ;  /* 0x00008a0000067ab9 */ /* 0x000fe20000000800 */
[----:B------:R-:W-:Y:S01]  /*20180*/  PRMT R67, R67, 0x7773, RZ ;  /* 0x0000777343437816 */ /* 0x000fe200000000ff */
[----:B-1----:R-:W-:Y:S01]  /*20190*/  VIADD R8, R16, 0x73 ;  /* 0x0000007310087836 */ /* 0x002fe20000000000 */
[----:B------:R-:W-:Y:S01]  /*201a0*/  SHF.R.S32.HI R9, RZ, 0x1f, R11 ;  /* 0x0000001fff097819 */ /* 0x000fe2000001140b */
[----:B------:R-:W-:Y:S01]  /*201b0*/  ULDC UR10, c[0x0][0x228] ;  /* 0x00008a00000a7ab9 */ /* 0x000fe20000000800 */
[----:B------:R-:W-:Y:S01]  /*201c0*/  PRMT R13, R68, 0x7770, RZ ;  /* 0x00007770440d7816 */ /* 0x000fe200000000ff */
[----:B------:R0:W-:Y:S02]  /*201d0*/  @P4 STG.E.U8 desc[UR44][R6.64], R67 ;  /* 0x0000004306004986 */ /* 0x0001e4000c10112c */
[----:B------:R-:W-:Y:S01]  /*201e0*/  IMAD.X R5, R9, 0x1, R0, P1 ;  /* 0x0000000109057824 */ /* 0x000fe200008e0600 */
[----:B------:R-:W-:Y:S01]  /*201f0*/  ISETP.LT.AND P4, PT, R18, UR6, !P5 ;  /* 0x0000000612007c0c */ /* 0x000fe2000ef81270 */
[----:B------:R-:W-:Y:S01]  /*20200*/  ULDC UR6, c[0x0][0x22c] ;  /* 0x00008b0000067ab9 */ /* 0x000fe20000000800 */
[----:B------:R-:W-:Y:S01]  /*20210*/  ISETP.GE.AND P1, PT, R8, UR4, PT ;  /* 0x0000000408007c0c */ /* 0x000fe2000bf26270 */
[----:B------:R-:W-:Y:S01]  /*20220*/  ULDC UR4, c[0x0][0x248] ;  /* 0x0000920000047ab9 */ /* 0x000fe20000000800 */
[----:B------:R1:W-:Y:S01]  /*20230*/  @P6 STG.E.U8 desc[UR44][R4.64], R13 ;  /* 0x0000000d04006986 */ /* 0x0003e2000c10112c */
[C---:B------:R-:W-:Y:S01]  /*20240*/  IADD3 R8, P6, R11.reuse, R3, RZ ;  /* 0x000000030b087210 */ /* 0x040fe20007fde0ff */
[----:B------:R-:W-:Y:S01]  /*20250*/  VIADD R10, R11, UR4 ;  /* 0x000000040b0a7c36 */ /* 0x000fe20008000000 */
[----:B------:R-:W-:Y:S01]  /*20260*/  PRMT R15, R68, 0x7771, RZ ;  /* 0x00007771440f7816 */ /* 0x000fe200000000ff */
[----:B------:R-:W-:Y:S01]  /*20270*/  ULDC UR4, c[0x0][0x248] ;  /* 0x0000920000047ab9 */ /* 0x000fe20000000800 */
[----:B0-----:R-:W-:-:S02]  /*20280*/  VIADD R6, R16, 0x74 ;  /* 0x0000007410067836 */ /* 0x001fc40000000000 */
[----:B------:R-:W-:Y:S01]  /*20290*/  IMAD.X R9, R9, 0x1, R25, P6 ;  /* 0x0000000109097824 */ /* 0x000fe200030e0619 */
[----:B------:R-:W-:Y:S02]  /*202a0*/  SHF.R.S32.HI R7, RZ, 0x1f, R10 ;  /* 0x0000001fff077819 */ /* 0x000fe4000001140a */
[----:B------:R-:W-:Y:S01]  /*202b0*/  ISETP.LT.AND P5, PT, R17, UR8, !P3 ;  /* 0x0000000811007c0c */ /* 0x000fe2000dfa1270 */
[----:B------:R-:W-:Y:S01]  /*202c0*/  ULDC UR8, c[0x0][0x228] ;  /* 0x00008a0000087ab9 */ /* 0x000fe20000000800 */
[----:B-1----:R-:W-:Y:S01]  /*202d0*/  IADD3 R4, P6, R10, R2, RZ ;  /* 0x000000020a047210 */ /* 0x002fe20007fde0ff */
[----:B------:R0:W-:Y:S01]  /*202e0*/  @P4 STG.E.U8 desc[UR44][R8.64], R15 ;  /* 0x0000000f08004986 */ /* 0x0001e2000c10112c */
[----:B------:R-:W-:Y:S02]  /*202f0*/  ISETP.LT.AND P3, PT, R18, UR10, !P3 ;  /* 0x0000000a12007c0c */ /* 0x000fe4000df61270 */
[----:B------:R-:W-:Y:S01]  /*20300*/  ISETP.GE.AND P4, PT, R6, UR6, PT ;  /* 0x0000000606007c0c */ /* 0x000fe2000bf86270 */
[----:B------:R-:W-:Y:S01]  /*20310*/  IMAD.X R5, R7, 0x1, R0, P6 ;  /* 0x0000000107057824 */ /* 0x000fe200030e0600 */
[----:B------:R-:W-:-:S02]  /*20320*/  IADD3 R6, P6, R10, R3, RZ ;  /* 0x000000030a067210 */ /* 0x000fc40007fde0ff */
[----:B------:R-:W-:Y:S01]  /*20330*/  PRMT R11, R68, 0x7772, RZ ;  /* 0x00007772440b7816 */ /* 0x000fe200000000ff */
[----:B------:R-:W-:Y:S01]  /*20340*/  VIADD R10, R10, UR4 ;  /* 0x000000040a0a7c36 */ /* 0x000fe20008000000 */
[----:B------:R-:W-:Y:S01]  /*20350*/  PRMT R13, R68, 0x7773, RZ ;  /* 0x00007773440d7816 */ /* 0x000fe200000000ff */
[----:B------:R-:W-:Y:S01]  /*20360*/  IMAD.X R7, R7, 0x1, R25, P6 ;  /* 0x0000000107077824 */ /* 0x000fe200030e0619 */
[----:B------:R-:W-:Y:S01]  /*20370*/  ULDC UR6, c[0x0][0x228] ;  /* 0x00008a0000067ab9 */ /* 0x000fe20000000800 */
[----:B------:R1:W-:Y:S01]  /*20380*/  @P5 STG.E.U8 desc[UR44][R4.64], R11 ;  /* 0x0000000b04005986 */ /* 0x0003e2000c10112c */
[----:B------:R-:W-:Y:S01]  /*20390*/  ISETP.LT.AND P5, PT, R17, UR6, !P2 ;  /* 0x0000000611007c0c */ /* 0x000fe2000d7a1270 */
[----:B------:R-:W-:Y:S01]  /*203a0*/  ULDC UR6, c[0x0][0x228] ;  /* 0x00008a0000067ab9 */ /* 0x000fe20000000800 */
[----:B------:R-:W-:Y:S01]  /*203b0*/  SHF.R.S32.HI R12, RZ, 0x1f, R10 ;  /* 0x0000001fff0c7819 */ /* 0x000fe2000001140a */
[----:B------:R2:W-:Y:S01]  /*203c0*/  @P3 STG.E.U8 desc[UR44][R6.64], R13 ;  /* 0x0000000d06003986 */ /* 0x0005e2000c10112c */
[----:B0-----:R-:W-:Y:S01]  /*203d0*/  IADD3 R8, P3, R10, R2, RZ ;  /* 0x000000020a087210 */ /* 0x001fe20007f7e0ff */
[----:B------:R-:W-:Y:S01]  /*203e0*/  ULDC UR4, c[0x0][0x248] ;  /* 0x0000920000047ab9 */ /* 0x000fe20000000800 */
[----:B------:R-:W-:Y:S01]  /*203f0*/  ISETP.LT.AND P2, PT, R18, UR6, !P2 ;  /* 0x0000000612007c0c */ /* 0x000fe2000d741270 */
[----:B------:R-:W-:Y:S01]  /*20400*/  ULDC UR6, c[0x0][0x228] ;  /* 0x00008a0000067ab9 */ /* 0x000fe20000000800 */
[----:B------:R-:W-:Y:S01]  /*20410*/  PRMT R21, R69, 0x7770, RZ ;  /* 0x0000777045157816 */ /* 0x000fe200000000ff */
[----:B------:R-:W-:Y:S01]  /*20420*/  IMAD.X R9, R12, 0x1, R0, P3 ;  /* 0x000000010c097824 */ /* 0x000fe200018e0600 */
[C---:B-1----:R-:W-:Y:S01]  /*20430*/  IADD3 R4, P3, R10.reuse, R3, RZ ;  /* 0x000000030a047210 */ /* 0x042fe20007f7e0ff */
[----:B------:R-:W-:Y:S01]  /*20440*/  VIADD R11, R10, UR4 ;  /* 0x000000040a0b7c36 */ /* 0x000fe20008000000 */
[----:B------:R-:W-:-:S02]  /*20450*/  ISETP.LT.AND P6, PT, R17, UR8, !P1 ;  /* 0x0000000811007c0c */ /* 0x000fc4000cfc1270 */
[----:B------:R0:W-:Y:S01]  /*20460*/  @P5 STG.E.U8 desc[UR44][R8.64], R21 ;  /* 0x0000001508005986 */ /* 0x0001e2000c10112c */
[----:B------:R-:W-:Y:S01]  /*20470*/  PRMT R15, R69, 0x7771, RZ ;  /* 0x00007771450f7816 */ /* 0x000fe200000000ff */
[----:B------:R-:W-:Y:S01]  /*20480*/  IMAD.X R5, R12, 0x1, R25, P3 ;  /* 0x000000010c057824 */ /* 0x000fe200018e0619 */
[----:B------:R-:W-:Y:S01]  /*20490*/  SHF.R.S32.HI R14, RZ, 0x1f, R11 ;  /* 0x0000001fff0e7819 */ /* 0x000fe2000001140b */
[----:B------:R-:W-:Y:S01]  /*204a0*/  VIADD R10, R16, 0x75 ;  /* 0x00000075100a7836 */ /* 0x000fe20000000000 */
[-C--:B--2---:R-:W-:Y:S01]  /*204b0*/  IADD3 R6, P5, R11, R2.reuse, RZ ;  /* 0x000000020b067210 */ /* 0x084fe20007fbe0ff */
[----:B------:R-:W-:Y:S01]  /*204c0*/  ULDC UR4, c[0x0][0x248] ;  /* 0x0000920000047ab9 */ /* 0x000fe20000000800 */
[----:B------:R-:W-:Y:S01]  /*204d0*/  ISETP.LT.AND P1, PT, R18, UR6, !P1 ;  /* 0x0000000612007c0c */ /* 0x000fe2000cf21270 */
[----:B------:R1:W-:Y:S01]  /*204e0*/  @P2 STG.E.U8 desc[UR44][R4.64], R15 ;  /* 0x0000000f04002986 */ /* 0x0003e2000c10112c */
[----:B------:R-:W-:Y:S01]  /*204f0*/  PRMT R13, R69, 0x7772, RZ ;  /* 0x00007772450d7816 */ /* 0x000fe200000000ff */
[----:B------:R-:W-:Y:S01]  /*20500*/  IMAD.X R7, R14, 0x1, R0, P5 ;  /* 0x000000010e077824 */ /* 0x000fe200028e0600 */
[----:B------:R-:W-:Y:S01]  /*20510*/  ISETP.GE.AND P3, PT, R10, UR7, PT ;  /* 0x000000070a007c0c */ /* 0x000fe2000bf66270 */
[----:B------:R-:W-:Y:S01]  /*20520*/  ULDC UR7, c[0x0][0x228] ;  /* 0x00008a0000077ab9 */ /* 0x000fe20000000800 */
[CC--:B0-----:R-:W-:Y:S01]  /*20530*/  IADD3 R8, P2, R11.reuse, R3.reuse, RZ ;  /* 0x000000030b087210 */ /* 0x0c1fe20007f5e0ff */
[----:B------:R-:W-:Y:S01]  /*20540*/  VIADD R12, R11, UR4 ;  /* 0x000000040b0c7c36 */ /* 0x000fe20008000000 */
[----:B------:R-:W-:Y:S01]  /*20550*/  ULDC UR6, c[0x0][0x228] ;  /* 0x00008a0000067ab9 */ /* 0x000fe20000000800 */
[----:B------:R-:W-:Y:S01]  /*20560*/  VIADD R10, R16, 0x76 ;  /* 0x00000076100a7836 */ /* 0x000fe20000000000 */
[----:B------:R-:W-:Y:S01]  /*20570*/  ISETP.LT.AND P5, PT, R17, UR7, !P4 ;  /* 0x0000000711007c0c */ /* 0x000fe2000e7a1270 */
[----:B------:R0:W-:Y:S01]  /*20580*/  @P6 STG.E.U8 desc[UR44][R6.64], R13 ;  /* 0x0000000d06006986 */ /* 0x0001e2000c10112c */
[----:B------:R-:W-:Y:S01]  /*20590*/  IMAD.X R9, R14, 0x1, R25, P2 ;  /* 0x000000010e097824 */ /* 0x000fe200010e0619 */
[----:B------:R-:W-:Y:S01]  /*205a0*/  PRMT R69, R69, 0x7773, RZ ;  /* 0x0000777345457816 */ /* 0x000fe200000000ff */
[----:B------:R-:W-:Y:S01]  /*205b0*/  ULDC UR4, c[0x0][0x248] ;  /* 0x0000920000047ab9 */ /* 0x000fe20000000800 */
[----:B------:R-:W-:Y:S01]  /*205c0*/  SHF.R.S32.HI R20, RZ, 0x1f, R12 ;  /* 0x0000001fff147819 */ /* 0x000fe2000001140c */
[----:B------:R-:W-:Y:S01]  /*205d0*/  ULDC UR7, c[0x0][0x228] ;  /* 0x00008a0000077ab9 */ /* 0x000fe20000000800 */
[-C--:B-1----:R-:W-:Y:S01]  /*205e0*/  IADD3 R4, P6, R12, R2.reuse, RZ ;  /* 0x000000020c047210 */ /* 0x082fe20007fde0ff */
[----:B------:R-:W-:Y:S01]  /*205f0*/  ULDC UR8, c[0x0][0x228] ;  /* 0x00008a0000087ab9 */ /* 0x000fe20000000800 */
[----:B------:R-:W-:Y:S01]  /*20600*/  ISETP.GE.AND P2, PT, R10, UR5, PT ;  /* 0x000000050a007c0c */ /* 0x000fe2000bf46270 */
[----:B------:R-:W-:Y:S01]  /*20610*/  ULDC UR5, c[0x0][0x228] ;  /* 0x00008a0000057ab9 */ /* 0x000fe20000000800 */
[----:B0-----:R-:W-:Y:S01]  /*20620*/  VIADD R6, R16, 0x77 ;  /* 0x0000007710067836 */ /* 0x001fe20000000000 */
[----:B------:R-:W-:Y:S01]  /*20630*/  ISETP.LT.AND P4, PT, R18, UR5, !P4 ;  /* 0x0000000512007c0c */ /* 0x000fe2000e781270 */
[----:B------:R0:W-:Y:S01]  /*20640*/  @P1 STG.E.U8 desc[UR44][R8.64], R69 ;  /* 0x0000004508001986 */ /* 0x0001e2000c10112c */
[----:B------:R-:W-:Y:S01]  /*20650*/  IMAD.X R5, R20, 0x1, R0, P6 ;  /* 0x0000000114057824 */ /* 0x000fe200030e0600 */
[----:B------:R-:W-:Y:S01]  /*20660*/  PRMT R11, R70, 0x7770, RZ ;  /* 0x00007770460b7816 */ /* 0x000fe200000000ff */
[----:B------:R-:W-:Y:S01]  /*20670*/  VIADD R13, R12, UR4 ;  /* 0x000000040c0d7c36 */ /* 0x000fe20008000000 */
[----:B------:R-:W-:Y:S01]  /*20680*/  ISETP.GE.AND P1, PT, R6, UR11, PT ;  /* 0x0000000b06007c0c */ /* 0x000fe2000bf26270 */
[----:B------:R-:W-:Y:S01]  /*20690*/  VIADD R10, R16, 0x78 ;  /* 0x00000078100a7836 */ /* 0x000fe20000000000 */
[----:B------:R-:W-:Y:S01]  /*206a0*/  IADD3 R6, P6, R12, R3, RZ ;  /* 0x000000030c067210 */ /* 0x000fe20007fde0ff */
[----:B------:R1:W-:Y:S01]  /*206b0*/  @P5 STG.E.U8 desc[UR44][R4.64], R11 ;  /* 0x0000000b04005986 */ /* 0x0003e2000c10112c */
[----:B------:R-:W-:Y:S01]  /*206c0*/  SHF.R.S32.HI R12, RZ, 0x1f, R13 ;  /* 0x0000001fff0c7819 */ /* 0x000fe2000001140d */
[----:B------:R-:W-:Y:S01]  /*206d0*/  ULDC UR5, c[0x0][0x228] ;  /* 0x00008a0000057ab9 */ /* 0x000fe20000000800 */
[----:B------:R-:W-:Y:S01]  /*206e0*/  PRMT R21, R70, 0x7772, RZ ;  /* 0x0000777246157816 */ /* 0x000fe200000000ff */
[----:B------:R-:W-:Y:S01]  /*206f0*/  IMAD.X R7, R20, 0x1, R25, P6 ;  /* 0x0000000114077824 */ /* 0x000fe200030e0619 */
[----:B0-----:R-:W-:Y:S01]  /*20700*/  IADD3 R8, P6, R13, R2, RZ ;  /* 0x000000020d087210 */ /* 0x001fe20007fde0ff */
[----:B------:R-:W-:Y:S01]  /*20710*/  ULDC UR4, c[0x0][0x248] ;  /* 0x0000920000047ab9 */ /* 0x000fe20000000800 */
[----:B------:R-:W-:-:S02]  /*20720*/  ISETP.LT.AND P5, PT, R17, UR6, !P3 ;  /* 0x0000000611007c0c */ /* 0x000fc4000dfa1270 */
[----:B-1----:R-:W-:Y:S01]  /*20730*/  PRMT R5, R70, 0x7771, RZ ;  /* 0x0000777146057816 */ /* 0x002fe200000000ff */
[----:B------:R-:W-:Y:S01]  /*20740*/  IMAD.X R9, R12, 0x1, R0, P6 ;  /* 0x000000010c097824 */ /* 0x000fe200030e0600 */
[----:B------:R-:W-:Y:S01]  /*20750*/  ISETP.LT.AND P3, PT, R18, UR5, !P3 ;  /* 0x0000000512007c0c */ /* 0x000fe2000df61270 */
[C---:B------:R-:W-:Y:S01]  /*20760*/  VIADD R14, R13.reuse, UR4 ;  /* 0x000000040d0e7c36 */ /* 0x040fe20008000000 */
[----:B------:R-:W-:Y:S01]  /*20770*/  PRMT R15, R70, 0x7773, RZ ;  /* 0x00007773460f7816 */ /* 0x000fe200000000ff */
[----:B------:R-:W-:Y:S01]  /*20780*/  @P4 STG.E.U8 desc[UR44][R6.64], R5 ;  /* 0x0000000506004986 */ /* 0x000fe2000c10112c */
[----:B------:R-:W-:Y:S01]  /*20790*/  ISETP.GE.AND P4, PT, R10, UR9, PT ;  /* 0x000000090a007c0c */ /* 0x000fe2000bf86270 */
[----:B------:R-:W-:Y:S01]  /*207a0*/  ULDC UR5, c[0x0][0x228] ;  /* 0x00008a0000057ab9 */ /* 0x000fe20000000800 */
[----:B------:R-:W-:Y:S01]  /*207b0*/  IADD3 R10, P6, R13, R3, RZ ;  /* 0x000000030d0a7210 */ /* 0x000fe20007fde0ff */
[----:B------:R-:W0:Y:S01]  /*207c0*/  LDS.128 R4, [R19] ;  /* 0x0000000013047984 */ /* 0x000e220000000c00 */
[----:B------:R-:W-:Y:S01]  /*207d0*/  ULDC UR4, c[0x0][0x248] ;  /* 0x0000920000047ab9 */ /* 0x000fe20000000800 */
[----:B------:R-:W-:Y:S01]  /*207e0*/  PRMT R27, R71, 0x7770, RZ ;  /* 0x00007770471b7816 */ /* 0x000fe200000000ff */
[----:B------:R-:W-:Y:S01]  /*207f0*/  ULDC UR6, c[0x0][0x228] ;  /* 0x00008a0000067ab9 */ /* 0x000fe20000000800 */
[----:B------:R-:W-:Y:S01]  /*20800*/  IMAD.X R11, R12, 0x1, R25, P6 ;  /* 0x000000010c0b7824 */ /* 0x000fe200030e0619 */
[----:B------:R1:W-:Y:S01]  /*20810*/  @P5 STG.E.U8 desc[UR44][R8.64], R21 ;  /* 0x0000001508005986 */ /* 0x0003e2000c10112c */
[----:B------:R-:W-:Y:S01]  /*20820*/  ISETP.LT.AND P5, PT, R17, UR5, !P2 ;  /* 0x0000000511007c0c */ /* 0x000fe2000d7a1270 */
[----:B------:R-:W-:Y:S01]  /*20830*/  ULDC UR5, c[0x0][0x228] ;  /* 0x00008a0000057ab9 */ /* 0x000fe20000000800 */
[----:B------:R-:W-:Y:S01]  /*20840*/  SHF.R.S32.HI R20, RZ, 0x1f, R14 ;  /* 0x0000001fff147819 */ /* 0x000fe2000001140e */
[----:B------:R2:W-:Y:S01]  /*20850*/  @P3 STG.E.U8 desc[UR44][R10.64], R15 ;  /* 0x0000000f0a003986 */ /* 0x0005e2000c10112c */
[----:B------:R-:W-:-:S02]  /*20860*/  IADD3 R12, P3, R14, R2, RZ ;  /* 0x000000020e0c7210 */ /* 0x000fc40007f7e0ff */
[----:B------:R-:W-:Y:S01]  /*20870*/  ISETP.LT.AND P2, PT, R18, UR5, !P2 ;  /* 0x0000000512007c0c */ /* 0x000fe2000d741270 */
[----:B------:R-:W-:Y:S02]  /*20880*/  ULDC UR5, c[0x0][0x228] ;  /* 0x00008a0000057ab9 */ /* 0x000fe40000000800 */
[----:B------:R-:W-:Y:S01]  /*20890*/  IMAD.X R13, R20, 0x1, R0, P3 ;  /* 0x00000001140d7824 */ /* 0x000fe200018e0600 */
[C---:B-1----:R-:W-:Y:S02]  /*208a0*/  IADD3 R8, P3, R14.reuse, R3, RZ ;  /* 0x000000030e087210 */ /* 0x042fe40007f7e0ff */
[----:B------:R-:W-:Y:S01]  /*208b0*/  ISETP.LT.AND P6, PT, R17, UR6, !P1 ;  /* 0x0000000611007c0c */ /* 0x000fe2000cfc1270 */
[----:B--2---:R-:W-:Y:S01]  /*208c0*/  VIADD R15, R14, UR4 ;  /* 0x000000040e0f7c36 */ /* 0x004fe20008000000 */
[----:B------:R1:W-:Y:S01]  /*208d0*/  @P5 STG.E.U8 desc[UR44][R12.64], R27 ;  /* 0x0000001b0c005986 */ /* 0x0003e2000c10112c */
[----:B------:R-:W-:Y:S01]  /*208e0*/  IMAD.X R9, R20, 0x1, R25, P3 ;  /* 0x0000000114097824 */ /* 0x000fe200018e0619 */
[----:B------:R-:W-:Y:S01]  /*208f0*/  PRMT R23, R71, 0x7771, RZ ;  /* 0x0000777147177816 */ /* 0x000fe200000000ff */
[----:B------:R-:W-:Y:S01]  /*20900*/  ULDC UR4, c[0x0][0x248] ;  /* 0x0000920000047ab9 */ /* 0x000fe20000000800 */
[----:B------:R-:W-:Y:S01]  /*20910*/  SHF.R.S32.HI R22, RZ, 0x1f, R15 ;  /* 0x0000001fff167819 */ /* 0x000fe2000001140f */
[----:B------:R-:W-:Y:S01]  /*20920*/  ULDC UR6, c[0x0][0x228] ;  /* 0x00008a0000067ab9 */ /* 0x000fe20000000800 */
[----:B------:R-:W-:-:S02]  /*20930*/  IADD3 R10, P5, R15, R2, RZ ;  /* 0x000000020f0a7210 */ /* 0x000fc40007fbe0ff */
[----:B------:R-:W-:Y:S01]  /*20940*/  ISETP.LT.AND P1, PT, R18, UR5, !P1 ;  /* 0x0000000512007c0c */ /* 0x000fe2000cf21270 */
[----:B------:R2:W-:Y:S01]  /*20950*/  @P2 STG.E.U8 desc[UR44][R8.64], R23 ;  /* 0x0000001708002986 */ /* 0x0005e2000c10112c */
[----:B------:R-:W-:Y:S01]  /*20960*/  PRMT R21, R71, 0x7772, RZ ;  /* 0x0000777247157816 */ /* 0x000fe200000000ff */
[--C-:B------:R-:W-:Y:S01]  /*20970*/  IMAD.X R11, R22, 0x1, R0.reuse, P5 ;  /* 0x00000001160b7824 */ /* 0x100fe200028e0600 */
[CC--:B-1----:R-:W-:Y:S01]  /*20980*/  IADD3 R12, P2, R15.reuse, R3.reuse, RZ ;  /* 0x000000030f0c7210 */ /* 0x0c2fe20007f5e0ff */
[----:B------:R-:W-:Y:S02]  /*20990*/  VIADD R14, R16, 0x79 ;  /* 0x00000079100e7836 */ /* 0x000fe40000000000 */
[----:B------:R-:W-:Y:S01]  /*209a0*/  VIADD R19, R15, UR4 ;  /* 0x000000040f137c36 */ /* 0x000fe20008000000 */
[----:B------:R-:W-:Y:S01]  /*209b0*/  ISETP.LT.AND P5, PT, R17, UR6, !P4 ;  /* 0x0000000611007c0c */ /* 0x000fe2000e7a1270 */
[----:B------:R1:W-:Y:S01]  /*209c0*/  @P6 STG.E.U8 desc[UR44][R10.64], R21 ;  /* 0x000000150a006986 */ /* 0x0003e2000c10112c */
[----:B------:R-:W-:Y:S01]  /*209d0*/  IMAD.X R13, R22, 0x1, R25, P2 ;  /* 0x00000001160d7824 */ /* 0x000fe200010e0619 */
[----:B------:R-:W-:Y:S01]  /*209e0*/  PRMT R71, R71, 0x7773, RZ ;  /* 0x0000777347477816 */ /* 0x000fe200000000ff */
[----:B------:R-:W-:Y:S01]  /*209f0*/  ULDC UR5, c[0x0][0x228] ;  /* 0x00008a0000057ab9 */ /* 0x000fe20000000800 */
[----:B------:R-:W-:Y:S01]  /*20a00*/  ISETP.GE.AND P3, PT, R14, UR15, PT ;  /* 0x0000000f0e007c0c */ /* 0x000fe2000bf66270 */
[C---:B------:R-:W-:Y:S01]  /*20a10*/  VIADD R14, R16.reuse, 0x7a ;  /* 0x0000007a100e7836 */ /* 0x040fe20000000000 */
[----:B------:R-:W-:Y:S01]  /*20a20*/  SHF.R.S32.HI R20, RZ, 0x1f, R19 ;  /* 0x0000001fff147819 */ /* 0x000fe20000011413 */
[----:B------:R-:W-:Y:S01]  /*20a30*/  ULDC UR4, c[0x0][0x248] ;  /* 0x0000920000047ab9 */ /* 0x000fe20000000800 */
[C---:B--2---:R-:W-:Y:S01]  /*20a40*/  IADD3 R8, P6, R19.reuse, R2, RZ ;  /* 0x0000000213087210 */ /* 0x044fe20007fde0ff */
[----:B------:R-:W-:Y:S01]  /*20a50*/  ULDC UR6, c[0x0][0x228] ;  /* 0x00008a0000067ab9 */ /* 0x000fe20000000800 */
[----:B-1----:R-:W-:Y:S01]  /*20a60*/  VIADD R10, R16, 0x7b ;  /* 0x0000007b100a7836 */ /* 0x002fe20000000000 */
[----:B------:R-:W-:Y:S01]  /*20a70*/  ISETP.LT.AND P4, PT, R18, UR5, !P4 ;  /* 0x0000000512007c0c */ /* 0x000fe2000e781270 */
[----:B------:R1:W-:Y:S01]  /*20a80*/  @P1 STG.E.U8 desc[UR44][R12.64], R71 ;  /* 0x000000470c001986 */ /* 0x0003e2000c10112c */
[----:B------:R-:W-:Y:S01]  /*20a90*/  IMAD.X R9, R20, 0x1, R0, P6 ;  /* 0x0000000114097824 */ /* 0x000fe200030e0600 */
[----:B------:R-:W-:Y:S01]  /*20aa0*/  ISETP.GE.AND P2, PT, R14, UR13, PT ;  /* 0x0000000d0e007c0c */ /* 0x000fe2000bf46270 */
[----:B------:R-:W-:Y:S01]  /*20ab0*/  ULDC UR5, c[0x0][0x228] ;  /* 0x00008a0000057ab9 */ /* 0x000fe20000000800 */
[----:B------:R-:W-:Y:S01]  /*20ac0*/  ISETP.GE.AND P1, PT, R10, UR19, PT ;  /* 0x000000130a007c0c */ /* 0x000fe2000bf26270 */
[C---:B------:R-:W-:Y:S01]  /*20ad0*/  VIADD R14, R19.reuse, UR4 ;  /* 0x00000004130e7c36 */ /* 0x040fe20008000000 */
[----:B0-----:R-:W-:Y:S01]  /*20ae0*/  PRMT R15, R4, 0x7770, RZ ;  /* 0x00007770040f7816 */ /* 0x001fe200000000ff */
[----:B------:R-:W-:Y:S01]  /*20af0*/  ULDC UR4, c[0x0][0x248] ;  /* 0x0000920000047ab9 */ /* 0x000fe20000000800 */
[----:B------:R-:W-:-:S02]  /*20b00*/  IADD3 R10, P6, R19, R3, RZ ;  /* 0x00000003130a7210 */ /* 0x000fc40007fde0ff */
[----:B------:R-:W-:Y:S01]  /*20b10*/  PRMT R21, R4, 0x7771, RZ ;  /* 0x0000777104157816 */ /* 0x000fe200000000ff */
[----:B------:R0:W-:Y:S01]  /*20b20*/  @P5 STG.E.U8 desc[UR44][R8.64], R15 ;  /* 0x0000000f08005986 */ /* 0x0001e2000c10112c */
[----:B------:R-:W-:Y:S01]  /*20b30*/  ISETP.LT.AND P5, PT, R17, UR6, !P3 ;  /* 0x0000000611007c0c */ /* 0x000fe2000dfa1270 */
[----:B------:R-:W-:Y:S01]  /*20b40*/  IMAD.X R11, R20, 0x1, R25, P6 ;  /* 0x00000001140b7824 */ /* 0x000fe200030e0619 */
[----:B-1----:R-:W-:Y:S01]  /*20b50*/  SHF.R.S32.HI R13, RZ, 0x1f, R14 ;  /* 0x0000001fff0d7819 */ /* 0x002fe2000001140e */
[----:B------:R-:W-:Y:S01]  /*20b60*/  VIADD R12, R16, 0x7c ;  /* 0x0000007c100c7836 */ /* 0x000fe20000000000 */
[----:B------:R-:W-:Y:S01]  /*20b70*/  ISETP.LT.AND P3, PT, R18, UR5, !P3 ;  /* 0x0000000512007c0c */ /* 0x000fe2000df61270 */
[----:B------:R-:W-:Y:S01]  /*20b80*/  ULDC UR5, c[0x0][0x228] ;  /* 0x00008a0000057ab9 */ /* 0x000fe20000000800 */
[----:B------:R1:W-:Y:S01]  /*20b90*/  @P4 STG.E.U8 desc[UR44][R10.64], R21 ;  /* 0x000000150a004986 */ /* 0x0003e2000c10112c */
[----:B------:R-:W-:Y:S01]  /*20ba0*/  PRMT R19, R4, 0x7773, RZ ;  /* 0x0000777304137816 */ /* 0x000fe200000000ff */
[----:B------:R-:W-:Y:S01]  /*20bb0*/  ULDC UR6, c[0x0][0x228] ;  /* 0x00008a0000067ab9 */ /* 0x000fe20000000800 */
[----:B0-----:R-:W-:-:S02]  /*20bc0*/  IADD3 R8, P6, R14, R2, RZ ;  /* 0x000000020e087210 */ /* 0x001fc40007fde0ff */
[----:B------:R-:W-:-:S03]  /*20bd0*/  ISETP.GE.AND P4, PT, R12, UR17, PT ;  /* 0x000000110c007c0c */ /* 0x000fc6000bf86270 */
[C---:B------:R-:W-:Y:S01]  /*20be0*/  IMAD.X R9, R13.reuse, 0x1, R0, P6 ;  /* 0x000000010d097824 */ /* 0x040fe200030e0600 */
[----:B------:R-:W-:Y:S02]  /*20bf0*/  IADD3 R12, P6, R14, R3, RZ ;  /* 0x000000030e0c7210 */ /* 0x000fe40007fde0ff */
[----:B------:R-:W-:Y:S01]  /*20c00*/  PRMT R15, R4, 0x7772, RZ ;  /* 0x00007772040f7816 */ /* 0x000fe200000000ff */
[----:B------:R-:W-:Y:S01]  /*20c10*/  VIADD R14, R14, UR4 ;  /* 0x000000040e0e7c36 */ /* 0x000fe20008000000 */
[----:B------:R-:W-:Y:S01]  /*20c20*/  ULDC UR4, c[0x0][0x248] ;  /* 0x0000920000047ab9 */ /* 0x000fe20000000800 */
[----:B------:R-:W-:Y:S02]  /*20c30*/  IMAD.X R13, R13, 0x1, R25, P6 ;  /* 0x000000010d0d7824 */ /* 0x000fe400030e0619 */
[----:B------:R0:W-:Y:S01]  /*20c40*/  @P5 STG.E.U8 desc[UR44][R8.64], R15 ;  /* 0x0000000f08005986 */ /* 0x0001e2000c10112c */
[----:B------:R-:W-:Y:S01]  /*20c50*/  ISETP.LT.AND P5, PT, R17, UR5, !P2 ;  /* 0x0000000511007c0c */ /* 0x000fe2000d7a1270 */
[----:B------:R-:W-:Y:S01]  /*20c60*/  ULDC UR5, c[0x0][0x228] ;  /* 0x00008a0000057ab9 */ /* 0x000fe20000000800 */
[----:B------:R-:W-:Y:S01]  /*20c70*/  SHF.R.S32.HI R20, RZ, 0x1f, R14 ;  /* 0x0000001fff147819 */ /* 0x000fe2000001140e */
[----:B------:R2:W-:Y:S01]  /*20c80*/  @P3 STG.E.U8 desc[UR44][R12.64], R19 ;  /* 0x000000130c003986 */ /* 0x0005e2000c10112c */
[----:B-1----:R-:W-:-:S02]  /*20c90*/  IADD3 R10, P3, R14, R2, RZ ;  /* 0x000000020e0a7210 */ /* 0x002fc40007f7e0ff */
[----:B------:R-:W-:-:S03]  /*20ca0*/  PRMT R23, R5, 0x7770, RZ ;  /* 0x0000777005177816 */ /* 0x000fc600000000ff */
[--C-:B------:R-:W-:Y:S01]  /*20cb0*/  IMAD.X R11, R20, 0x1, R0.reuse, P3 ;  /* 0x00000001140b7824 */ /* 0x100fe200018e0600 */
[----:B------:R-:W-:Y:S01]  /*20cc0*/  ISETP.LT.AND P3, PT, R18, UR5, !P2 ;  /* 0x0000000512007c0c */ /* 0x000fe2000d761270 */
[C---:B0-----:R-:W-:Y:S01]  /*20cd0*/  VIADD R15, R14.reuse, UR4 ;  /* 0x000000040e0f7c36 */ /* 0x041fe20008000000 */
[----:B------:R-:W-:Y:S01]  /*20ce0*/  ISETP.LT.AND P6, PT, R17, UR6, !P1 ;  /* 0x0000000611007c0c */ /* 0x000fe2000cfc1270 */
[----:B------:R-:W-:Y:S01]  /*20cf0*/  ULDC UR4, c[0x0][0x248] ;  /* 0x0000920000047ab9 */ /* 0x000fe20000000800 */
[-C--:B------:R-:W-:Y:S01]  /*20d00*/  IADD3 R8, P2, R14, R3.reuse, RZ ;  /* 0x000000030e087210 */ /* 0x080fe20007f5e0ff */
[----:B------:R0:W-:Y:S01]  /*20d10*/  @P5 STG.E.U8 desc[UR44][R10.64], R23 ;  /* 0x000000170a005986 */ /* 0x0001e2000c10112c */
[----:B------:R-:W-:Y:S01]  /*20d20*/  SHF.R.S32.HI R22, RZ, 0x1f, R15 ;  /* 0x0000001fff167819 */ /* 0x000fe2000001140f */
[----:B------:R-:W-:Y:S01]  /*20d30*/  ULDC UR5, c[0x0][0x228] ;  /* 0x00008a0000057ab9 */ /* 0x000fe20000000800 */
[----:B--2---:R-:W-:Y:S01]  /*20d40*/  IADD3 R12, P5, R15, R2, RZ ;  /* 0x000000020f0c7210 */ /* 0x004fe20007fbe0ff */
[----:B------:R-:W-:Y:S01]  /*20d50*/  IMAD.X R9, R20, 0x1, R25, P2 ;  /* 0x0000000114097824 */ /* 0x000fe200010e0619 */
[----:B------:R-:W-:Y:S01]  /*20d60*/  PRMT R21, R5, 0x7771, RZ ;  /* 0x0000777105157816 */ /* 0x000fe200000000ff */
[----:B------:R-:W-:Y:S01]  /*20d70*/  VIADD R14, R15, UR4 ;  /* 0x000000040f0e7c36 */ /* 0x000fe20008000000 */
[----:B------:R-:W-:Y:S01]  /*20d80*/  PRMT R19, R5, 0x7772, RZ ;  /* 0x0000777205137816 */ /* 0x000fe200000000ff */
[----:B------:R-:W-:Y:S01]  /*20d90*/  IMAD.X R13, R22, 0x1, R0, P5 ;  /* 0x00000001160d7824 */ /* 0x000fe200028e0600 */
[----:B------:R-:W-:Y:S01]  /*20da0*/  ISETP.LT.AND P1, PT, R18, UR5, !P1 ;  /* 0x0000000512007c0c */ /* 0x000fe2000cf21270 */
[----:B------:R1:W-:Y:S01]  /*20db0*/  @P3 STG.E.U8 desc[UR44][R8.64], R21 ;  /* 0x0000001508003986 */ /* 0x0003e2000c10112c */
[----:B------:R-:W-:Y:S01]  /*20dc0*/  VIADD R4, R16, 0x7d ;  /* 0x0000007d10047836 */ /* 0x000fe20000000000 */
[----:B------:R-:W-:Y:S01]  /*20dd0*/  ULDC UR6, c[0x0][0x228] ;  /* 0x00008a0000067ab9 */ /* 0x000fe20000000800 */
[----:B------:R-:W-:Y:S01]  /*20de0*/  SHF.R.S32.HI R20, RZ, 0x1f, R14 ;  /* 0x0000001fff147819 */ /* 0x000fe2000001140e */
[----:B------:R2:W-:Y:S01]  /*20df0*/  @P6 STG.E.U8 desc[UR44][R12.64], R19 ;  /* 0x000000130c006986 */ /* 0x0005e2000c10112c */
[----:B------:R-:W-:Y:S01]  /*20e00*/  ISETP.LT.AND P5, PT, R17, UR6, !P4 ;  /* 0x0000000611007c0c */ /* 0x000fe2000e7a1270 */
[----:B------:R-:W-:Y:S01]  /*20e10*/  ULDC UR4, c[0x0][0x248] ;  /* 0x0000920000047ab9 */ /* 0x000fe20000000800 */
[----:B0-----:R-:W-:Y:S01]  /*20e20*/  IADD3 R10, P6, R15, R3, RZ ;  /* 0x000000030f0a7210 */ /* 0x001fe20007fde0ff */
[----:B------:R-:W-:Y:S01]  /*20e30*/  ULDC UR5, c[0x0][0x248] ;  /* 0x0000920000057ab9 */ /* 0x000fe20000000800 */
[----:B------:R-:W-:-:S02]  /*20e40*/  ISETP.LT.AND P4, PT, R18, UR7, !P4 ;  /* 0x0000000712007c0c */ /* 0x000fc4000e781270 */
[-C--:B-1----:R-:W-:Y:S02]  /*20e50*/  IADD3 R8, P3, R14, R2.reuse, RZ ;  /* 0x000000020e087210 */ /* 0x082fe40007f7e0ff */
[----:B------:R-:W-:Y:S01]  /*20e60*/  ISETP.GE.AND P2, PT, R4, UR23, PT ;  /* 0x0000001704007c0c */ /* 0x000fe2000bf46270 */
[--C-:B------:R-:W-:Y:S01]  /*20e70*/  IMAD.X R11, R22, 0x1, R25.reuse, P6 ;  /* 0x00000001160b7824 */ /* 0x100fe200030e0619 */
[----:B--2---:R-:W-:Y:S01]  /*20e80*/  PRMT R19, R5, 0x7773, RZ ;  /* 0x0000777305137816 */ /* 0x004fe200000000ff */
[----:B------:R-:W-:Y:S01]  /*20e90*/  IMAD.X R9, R20, 0x1, R0, P3 ;  /* 0x0000000114097824 */ /* 0x000fe200018e0600 */
[----:B------:R-:W-:Y:S01]  /*20ea0*/  IADD3 R4, P3, R14, R3, RZ ;  /* 0x000000030e047210 */ /* 0x000fe20007f7e0ff */
[----:B------:R-:W-:Y:S01]  /*20eb0*/  VIADD R16, R16, 0x7e ;  /* 0x0000007e10107836 */ /* 0x000fe20000000000 */
[----:B------:R-:W-:Y:S01]  /*20ec0*/  PRMT R15, R6, 0x7770, RZ ;  /* 0x00007770060f7816 */ /* 0x000fe200000000ff */
[----:B------:R-:W-:Y:S01]  /*20ed0*/  VIADD R14, R14, UR4 ;  /* 0x000000040e0e7c36 */ /* 0x000fe20008000000 */
[----:B------:R-:W-:Y:S01]  /*20ee0*/  PRMT R13, R6, 0x7771, RZ ;  /* 0x00007771060d7816 */ /* 0x000fe200000000ff */
[----:B------:R-:W-:Y:S01]  /*20ef0*/  IMAD.X R5, R20, 0x1, R25, P3 ;  /* 0x0000000114057824 */ /* 0x000fe200018e0619 */
[----:B------:R0:W-:Y:S01]  /*20f00*/  @P1 STG.E.U8 desc[UR44][R10.64], R19 ;  /* 0x000000130a001986 */ /* 0x0001e2000c10112c */
[----:B------:R-:W-:Y:S01]  /*20f10*/  ULDC UR4, c[0x0][0x248] ;  /* 0x0000920000047ab9 */ /* 0x000fe20000000800 */
[----:B------:R-:W-:Y:S01]  /*20f20*/  ISETP.GE.AND P6, PT, R16, UR21, PT ;  /* 0x0000001510007c0c */ /* 0x000fe2000bfc6270 */
[C---:B------:R-:W-:Y:S01]  /*20f30*/  VIADD R16, R14.reuse, UR4 ;  /* 0x000000040e107c36 */ /* 0x040fe20008000000 */
[----:B------:R-:W-:Y:S01]  /*20f40*/  SHF.R.S32.HI R12, RZ, 0x1f, R14 ;  /* 0x0000001fff0c7819 */ /* 0x000fe2000001140e */
[----:B------:R1:W-:Y:S01]  /*20f50*/  @P5 STG.E.U8 desc[UR44][R8.64], R15 ;  /* 0x0000000f08005986 */ /* 0x0003e2000c10112c */
[----:B------:R-:W-:Y:S01]  /*20f60*/  ULDC UR6, c[0x0][0x228] ;  /* 0x00008a0000067ab9 */ /* 0x000fe20000000800 */
[----:B------:R-:W-:Y:S01]  /*20f70*/  ULDC UR4, c[0x0][0x228] ;  /* 0x00008a0000047ab9 */ /* 0x000fe20000000800 */
[----:B------:R-:W-:Y:S01]  /*20f80*/  ULDC UR7, c[0x0][0x228] ;  /* 0x00008a0000077ab9 */ /* 0x000fe20000000800 */
[----:B------:R2:W-:Y:S01]  /*20f90*/  @P4 STG.E.U8 desc[UR44][R4.64], R13 ;  /* 0x0000000d04004986 */ /* 0x0005e2000c10112c */
[----:B0-----:R-:W-:-:S02]  /*20fa0*/  IADD3 R10, P3, R14, R2, RZ ;  /* 0x000000020e0a7210 */ /* 0x001fc40007f7e0ff */
[----:B------:R-:W-:-:S03]  /*20fb0*/  SHF.R.S32.HI R19, RZ, 0x1f, R16 ;  /* 0x0000001fff137819 */ /* 0x000fc60000011410 */
[--C-:B------:R-:W-:Y:S01]  /*20fc0*/  IMAD.X R11, R12, 0x1, R0.reuse, P3 ;  /* 0x000000010c0b7824 */ /* 0x100fe200018e0600 */
[-C--:B-1----:R-:W-:Y:S02]  /*20fd0*/  IADD3 R8, P3, R16, R2.reuse, RZ ;  /* 0x0000000210087210 */ /* 0x082fe40007f7e0ff */
[----:B--2---:R-:W-:Y:S01]  /*20fe0*/  IADD3 R4, P4, R14, R3, RZ ;  /* 0x000000030e047210 */ /* 0x004fe20007f9e0ff */
[----:B------:R-:W-:Y:S01]  /*20ff0*/  VIADD R14, R16, UR5 ;  /* 0x00000005100e7c36 */ /* 0x000fe20008000000 */
[----:B------:R-:W-:Y:S01]  /*21000*/  ISETP.LT.AND P5, PT, R17, UR6, !P2 ;  /* 0x0000000611007c0c */ /* 0x000fe2000d7a1270 */
[----:B------:R-:W-:Y:S02]  /*21010*/  IMAD.X R9, R19, 0x1, R0, P3 ;  /* 0x0000000113097824 */ /* 0x000fe400018e0600 */
[----:B------:R-:W-:Y:S01]  /*21020*/  IMAD.X R5, R12, 0x1, R25, P4 ;  /* 0x000000010c057824 */ /* 0x000fe200020e0619 */
[----:B------:R-:W-:Y:S01]  /*21030*/  IADD3 R12, P4, R14, R2, RZ ;  /* 0x000000020e0c7210 */ /* 0x000fe20007f9e0ff */
[----:B------:R-:W-:Y:S01]  /*21040*/  ULDC UR5, c[0x0][0x228] ;  /* 0x00008a0000057ab9 */ /* 0x000fe20000000800 */
[----:B------:R-:W-:-:S02]  /*21050*/  SHF.R.S32.HI R2, RZ, 0x1f, R14 ;  /* 0x0000001fff027819 */ /* 0x000fc4000001140e */
[-C--:B------:R-:W-:Y:S02]  /*21060*/  IADD3 R14, P3, R14, R3.reuse, RZ ;  /* 0x000000030e0e7210 */ /* 0x080fe40007f7e0ff */
[----:B------:R-:W-:Y:S01]  /*21070*/  ISETP.LT.AND P2, PT, R18, UR4, !P2 ;  /* 0x0000000412007c0c */ /* 0x000fe2000d741270 */
[C---:B------:R-:W-:Y:S01]  /*21080*/  IMAD.X R13, R2.reuse, 0x1, R0, P4 ;  /* 0x00000001020d7824 */ /* 0x040fe200020e0600 */
[----:B------:R-:W-:Y:S01]  /*21090*/  ULDC UR4, c[0x0][0x228] ;  /* 0x00008a0000047ab9 */ /* 0x000fe20000000800 */
[----:B------:R-:W-:Y:S01]  /*210a0*/  IMAD.X R15, R2, 0x1, R25, P3 ;  /* 0x00000001020f7824 */ /* 0x000fe200018e0619 */
[----:B------:R-:W-:Y:S02]  /*210b0*/  ISETP.LT.AND P4, PT, R17, UR7, !P6 ;  /* 0x0000000711007c0c */ /* 0x000fe4000f781270 */
[----:B------:R-:W-:Y:S02]  /*210c0*/  IADD3 R2, P3, R16, R3, RZ ;  /* 0x0000000310027210 */ /* 0x000fe40007f7e0ff */
[----:B------:R-:W-:-:S02]  /*210d0*/  ISETP.LT.AND P6, PT, R18, UR4, !P6 ;  /* 0x0000000412007c0c */ /* 0x000fc4000f7c1270 */
[----:B------:R-:W-:Y:S02]  /*210e0*/  ISETP.LT.AND P1, PT, R17, UR8, !P0 ;  /* 0x0000000811007c0c */ /* 0x000fe4000c721270 */
[----:B------:R-:W-:Y:S01]  /*210f0*/  ISETP.LT.AND P0, PT, R18, UR5, !P0 ;  /* 0x0000000512007c0c */ /* 0x000fe2000c701270 */
[----:B------:R-:W-:Y:S01]  /*21100*/  IMAD.X R3, R19, 0x1, R25, P3 ;  /* 0x0000000113037824 */ /* 0x000fe200018e0619 */
[C---:B------:R-:W-:Y:S02]  /*21110*/  PRMT R25, R6.reuse, 0x7772, RZ ;  /* 0x0000777206197816 */ /* 0x040fe400000000ff */
[----:B------:R-:W-:Y:S02]  /*21120*/  PRMT R23, R6, 0x7773, RZ ;  /* 0x0000777306177816 */ /* 0x000fe400000000ff */
[C---:B------:R-:W-:Y:S02]  /*21130*/  PRMT R17, R7.reuse, 0x7773, RZ ;  /* 0x0000777307117816 */ /* 0x040fe400000000ff */
[----:B------:R-:W-:-:S02]  /*21140*/  PRMT R19, R7, 0x7772, RZ ;  /* 0x0000777207137816 */ /* 0x000fc400000000ff */
[C---:B------:R-:W-:Y:S02]  /*21150*/  PRMT R21, R7.reuse, 0x7771, RZ ;  /* 0x0000777107157816 */ /* 0x040fe400000000ff */
[----:B------:R-:W-:Y:S01]  /*21160*/  PRMT R7, R7, 0x7770, RZ ;  /* 0x0000777007077816 */ /* 0x000fe200000000ff */
[----:B------:R0:W-:Y:S04]  /*21170*/  @P5 STG.E.U8 desc[UR44][R10.64], R25 ;  /* 0x000000190a005986 */ /* 0x0001e8000c10112c */
[----:B------:R0:W-:Y:S04]  /*21180*/  @P2 STG.E.U8 desc[UR44][R4.64], R23 ;  /* 0x0000001704002986 */ /* 0x0001e8000c10112c */
[----:B------:R0:W-:Y:S04]  /*21190*/  @P4 STG.E.U8 desc[UR44][R8.64], R7 ;  /* 0x0000000708004986 */ /* 0x0001e8000c10112c */
[----:B------:R0:W-:Y:S04]  /*211a0*/  @P6 STG.E.U8 desc[UR44][R2.64], R21 ;  /* 0x0000001502006986 */ /* 0x0001e8000c10112c */
[----:B------:R0:W-:Y:S01]  /*211b0*/  @P1 STG.E.U8 desc[UR44][R12.64], R19 ;  /* 0x000000130c001986 */ /* 0x0001e2000c10112c */
[----:B------:R-:W-:Y:S05]  /*211c0*/  @!P0 EXIT ;  /* 0x000000000000894d */ /* 0x000fea0003800000 */
[----:B------:R-:W-:Y:S01]  /*211d0*/  STG.E.U8 desc[UR44][R14.64], R17 ;  /* 0x000000110e007986 */ /* 0x000fe2000c10112c */
[----:B------:R-:W-:Y:S05]  /*211e0*/  EXIT ;  /* 0x000000000000794d */ /* 0x000fea0003800000 */
.L_x_3:
[----:B------:R-:W-:-:S00]  /*211f0*/  BRA `(.L_x_3) ;  /* 0xfffffffc00fc7947 */ /* 0x000fc0000383ffff */
[----:B------:R-:W-:-:S00]  /*21200*/  NOP ;  /* 0x0000000000007918 */ /* 0x000fc00000000000 */
[----:B------:R-:W-:-:S00]  /*21210*/  NOP ;  /* 0x0000000000007918 */ /* 0x000fc00000000000 */
[----:B------:R-:W-:-:S00]  /*21220*/  NOP ;  /* 0x0000000000007918 */ /* 0x000fc00000000000 */
[----:B------:R-:W-:-:S00]  /*21230*/  NOP ;  /* 0x0000000000007918 */ /* 0x000fc00000000000 */
[----:B------:R-:W-:-:S00]  /*21240*/  NOP ;  /* 0x0000000000007918 */ /* 0x000fc00000000000 */
[----:B------:R-:W-:-:S00]  /*21250*/  NOP ;  /* 0x0000000000007918 */ /* 0x000fc00000000000 */
[----:B------:R-:W-:-:S00]  /*21260*/  NOP ;  /* 0x0000000000007918 */ /* 0x000fc00000000000 */
[----:B------:R-:W-:-:S00]  /*21270*/  NOP ;  /* 0x0000000000007918 */ /* 0x000fc00000000000 */
.L_x_4:


//--------------------- .nv.shared.matmul_kernel  --------------------------
	.section	.nv.shared.matmul_kernel,"aw",@nobits
	.sectionflags	@""
	.align	16
	.zero		1024


//--------------------- .nv.shared.reserved.0     --------------------------
	.section	.nv.shared.reserved.0,"aw",@nobits
	.weak		__nv_reservedSMEM_offset_0_alias
	.size		__nv_reservedSMEM_offset_0_alias, 0, 0
	.other		__nv_reservedSMEM_offset_0_alias,@"STO_CUDA_RESERVED_SHARED STV_DEFAULT"
__nv_reservedSMEM_offset_0_alias:
	.zero		0


//--------------------- .nv.constant0.matmul_kernel --------------------------
	.section	.nv.constant0.matmul_kernel,"a",@progbits
	.sectionflags	@""
	.align	4
.nv.constant0.matmul_kernel:
	.zero		608


//--------------------- SYMBOLS --------------------------

	.type		.nv.reservedSmem.offset0,@object
	.size		.nv.reservedSmem.offset0,0x4
